def matmul_kernel(
    a_ptr,
    b_ptr,
    c_ptr,
    M,
    N,
    K,
    stride_am,
    stride_ak,
    stride_bk,
    stride_bn,
    stride_cm,
    stride_cn,
    BLOCK_M: tl.constexpr,
    BLOCK_N: tl.constexpr,
    BLOCK_K: tl.constexpr,
    GROUP_M: tl.constexpr,
):
    pid = tl.program_id(axis=0)
    num_pid_m = tl.cdiv(M, BLOCK_M)
    num_pid_n = tl.cdiv(N, BLOCK_N)
    num_pid_in_group = GROUP_M * num_pid_n
    group_id = pid // num_pid_in_group
    first_pid_m = group_id * GROUP_M
    group_size_m = min(num_pid_m - first_pid_m, GROUP_M)
    pid_m = first_pid_m + ((pid % num_pid_in_group) % group_size_m)
    pid_n = (pid % num_pid_in_group) // group_size_m

    offs_am = (pid_m * BLOCK_M + tl.arange(0, BLOCK_M)) % M
    offs_bn = (pid_n * BLOCK_N + tl.arange(0, BLOCK_N)) % N
    offs_k = tl.arange(0, BLOCK_K)
    a_ptrs = a_ptr + offs_am[:, None] * stride_am + offs_k[None, :] * stride_ak
    b_ptrs = b_ptr + offs_k[:, None] * stride_bk + offs_bn[None, :] * stride_bn

    acc = tl.zeros((BLOCK_M, BLOCK_N), dtype=tl.float32)
    for kk in range(0, tl.cdiv(K, BLOCK_K)):
        a = tl.load(a_ptrs, mask=offs_k[None, :] < K - kk * BLOCK_K, other=0.0)
        b = tl.load(b_ptrs, mask=offs_k[:, None] < K - kk * BLOCK_K, other=0.0)
        acc = tl.dot(a, b, acc)
        a_ptrs += BLOCK_K * stride_ak
        b_ptrs += BLOCK_K * stride_bk

    c = acc.to(c_ptr.dtype.element_ty)
    offs_cm = pid_m * BLOCK_M + tl.arange(0, BLOCK_M)
    offs_cn = pid_n * BLOCK_N + tl.arange(0, BLOCK_N)
    c_ptrs = c_ptr + offs_cm[:, None] * stride_cm + offs_cn[None, :] * stride_cn
    mask = (offs_cm[:, None] < M) & (offs_cn[None, :] < N)
    tl.store(c_ptrs, c, mask=mask)

# config = {"BLOCK_K": 128, "BLOCK_M": 256, "BLOCK_N": 64, "GROUP_M": 1, "arch": "sm_100", "dtype": "fp8e5m2", "num_ctas": 1, "num_stages": 3, "num_warps": 4}
# arch = sm_100


// ===== COMPILED SASS (sm_100a) =====

	.target	sm_100a

	.elftype	@"ET_EXEC"


//--------------------- .note.nv.tkinfo           --------------------------
	.section	.note.nv.tkinfo,"",@"SHT_NOTE"
	.sectionflags	@"SHF_NOTE_NV_TKINFO"
	.tkinfo
        /*0018*/ 	.word	0x00000081
        /*0030*/ 	.string	""
        /*0030*/ 	.string	"ptxas-blackwell"
        /*0030*/ 	.string	"Cuda compilation tools, release 12.9, V12.9.86"
        /*0030*/ 	.string	"Build cuda_12.9.r12.9/compiler.36037853_0"
        /*0030*/ 	.string	"-v  -suppress-debug-info  -lineinfo  -arch sm_100a "



//--------------------- .note.nv.cuver            --------------------------
	.section	.note.nv.cuver,"",@"SHT_NOTE"
	.sectionflags	@"SHF_NOTE_NV_CUVER"
        /*0018*/ 	.short	0x0001
        /*001a*/ 	.short	0x0064
        /*001c*/ 	.short	0x0001
        /*001e*/ 	.short	0x0000
        /*0020*/ 	.short	0x0001
        /*0022*/ 	.short	0x0000


//--------------------- .nv.info                  --------------------------
	.section	.nv.info,"",@"SHT_CUDA_INFO"
	.align	4


	//----- nvinfo : EIATTR_REGCOUNT
	.align		4
        /*0000*/ 	.byte	0x04, 0x2f
        /*0002*/ 	.short	(.L_4 - .L_3)
	.align		4
.L_3:
        /*0004*/ 	.word	index@(matmul_kernel)
        /*0008*/ 	.word	0x000000a8


	//----- nvinfo : EIATTR_FRAME_SIZE
	.align		4
.L_4:
        /*000c*/ 	.byte	0x04, 0x11
        /*000e*/ 	.short	(.L_6 - .L_5)
	.align		4
.L_5:
        /*0010*/ 	.word	index@($__internal_2_$__cuda_sm10x_tcgen05_guardrail_trap_unallocated_columns_being_dealloced)
        /*0014*/ 	.word	0x00000cf8


	//----- nvinfo : EIATTR_FRAME_SIZE
	.align		4
.L_6:
        /*0018*/ 	.byte	0x04, 0x11
        /*001a*/ 	.short	(.L_8 - .L_7)
	.align		4
.L_7:
        /*001c*/ 	.word	index@($__internal_1_$__cuda_sm10x_tcgen05_guardrail_trap_phase_invalid_during_alloc)
        /*0020*/ 	.word	0x00000cf8


	//----- nvinfo : EIATTR_FRAME_SIZE
	.align		4
.L_8:
        /*0024*/ 	.byte	0x04, 0x11
        /*0026*/ 	.short	(.L_10 - .L_9)
	.align		4
.L_9:
        /*0028*/ 	.word	index@($__internal_0_$__cuda_sm10x_tcgen05_guardrail_trap_col_being_dealloced_not_returned_by_alloc)
        /*002c*/ 	.word	0x00000cf8


	//----- nvinfo : EIATTR_FRAME_SIZE
	.align		4
.L_10:
        /*0030*/ 	.byte	0x04, 0x11
        /*0032*/ 	.short	(.L_12 - .L_11)
	.align		4
.L_11:
        /*0034*/ 	.word	index@(matmul_kernel)
        /*0038*/ 	.word	0x00000cf8


	//----- nvinfo : EIATTR_MIN_STACK_SIZE
	.align		4
.L_12:
        /*003c*/ 	.byte	0x04, 0x12
        /*003e*/ 	.short	(.L_14 - .L_13)
	.align		4
.L_13:
        /*0040*/ 	.word	index@(matmul_kernel)
        /*0044*/ 	.word	0x00000cf8
.L_14:


//--------------------- .nv.info.matmul_kernel    --------------------------
	.section	.nv.info.matmul_kernel,"",@"SHT_CUDA_INFO"
	.sectionflags	@""
	.align	4


	//----- nvinfo : EIATTR_CUDA_API_VERSION
	.align		4
        /*0000*/ 	.byte	0x04, 0x37
        /*0002*/ 	.short	(.L_16 - .L_15)
.L_15:
        /*0004*/ 	.word	0x00000081


	//----- nvinfo : EIATTR_KPARAM_INFO
	.align		4
.L_16:
        /*0008*/ 	.byte	0x04, 0x17
        /*000a*/ 	.short	(.L_18 - .L_17)
.L_17:
        /*000c*/ 	.word	0x00000000
        /*0010*/ 	.short	0x000d
        /*0012*/ 	.short	0x0048
        /*0014*/ 	.byte	0x00, 0xf4, 0x21, 0x00


	//----- nvinfo : EIATTR_KPARAM_INFO
	.align		4
.L_18:
        /*0018*/ 	.byte	0x04, 0x17
        /*001a*/ 	.short	(.L_20 - .L_19)
.L_19:
        /*001c*/ 	.word	0x00000000
        /*0020*/ 	.short	0x000c
        /*0022*/ 	.short	0x0040
        /*0024*/ 	.byte	0x00, 0xf4, 0x21, 0x00


	//----- nvinfo : EIATTR_KPARAM_INFO
	.align		4
.L_20:
        /*0028*/ 	.byte	0x04, 0x17
        /*002a*/ 	.short	(.L_22 - .L_21)
.L_21:
        /*002c*/ 	.word	0x00000000
        /*0030*/ 	.short	0x000b
        /*0032*/ 	.short	0x0038
        /*0034*/ 	.byte	0x00, 0xf0, 0x11, 0x00


	//----- nvinfo : EIATTR_KPARAM_INFO
	.align		4
.L_22:
        /*0038*/ 	.byte	0x04, 0x17
        /*003a*/ 	.short	(.L_24 - .L_23)
.L_23:
        /*003c*/ 	.word	0x00000000
        /*0040*/ 	.short	0x000a
        /*0042*/ 	.short	0x0034
        /*0044*/ 	.byte	0x00, 0xf0, 0x11, 0x00


	//----- nvinfo : EIATTR_KPARAM_INFO
	.align		4
.L_24:
        /*0048*/ 	.byte	0x04, 0x17
        /*004a*/ 	.short	(.L_26 - .L_25)
.L_25:
        /*004c*/ 	.word	0x00000000
        /*0050*/ 	.short	0x0009
        /*0052*/ 	.short	0x0030
        /*0054*/ 	.byte	0x00, 0xf0, 0x11, 0x00


	//----- nvinfo : EIATTR_KPARAM_INFO
	.align		4
.L_26:
        /*0058*/ 	.byte	0x04, 0x17
        /*005a*/ 	.short	(.L_28 - .L_27)
.L_27:
        /*005c*/ 	.word	0x00000000
        /*0060*/ 	.short	0x0008
        /*0062*/ 	.short	0x002c
        /*0064*/ 	.byte	0x00, 0xf0, 0x11, 0x00


	//----- nvinfo : EIATTR_KPARAM_INFO
	.align		4
.L_28:
        /*0068*/ 	.byte	0x04, 0x17
        /*006a*/ 	.short	(.L_30 - .L_29)
.L_29:
        /*006c*/ 	.word	0x00000000
        /*0070*/ 	.short	0x0007
        /*0072*/ 	.short	0x0028
        /*0074*/ 	.byte	0x00, 0xf0, 0x11, 0x00


	//----- nvinfo : EIATTR_KPARAM_INFO
	.align		4
.L_30:
        /*0078*/ 	.byte	0x04, 0x17
        /*007a*/ 	.short	(.L_32 - .L_31)
.L_31:
        /*007c*/ 	.word	0x00000000
        /*0080*/ 	.short	0x0006
        /*0082*/ 	.short	0x0024
        /*0084*/ 	.byte	0x00, 0xf0, 0x11, 0x00


	//----- nvinfo : EIATTR_KPARAM_INFO
	.align		4
.L_32:
        /*0088*/ 	.byte	0x04, 0x17
        /*008a*/ 	.short	(.L_34 - .L_33)
.L_33:
        /*008c*/ 	.word	0x00000000
        /*0090*/ 	.short	0x0005
        /*0092*/ 	.short	0x0020
        /*0094*/ 	.byte	0x00, 0xf0, 0x11, 0x00


	//----- nvinfo : EIATTR_KPARAM_INFO
	.align		4
.L_34:
        /*0098*/ 	.byte	0x04, 0x17
        /*009a*/ 	.short	(.L_36 - .L_35)
.L_35:
        /*009c*/ 	.word	0x00000000
        /*00a0*/ 	.short	0x0004
        /*00a2*/ 	.short	0x001c
        /*00a4*/ 	.byte	0x00, 0xf0, 0x11, 0x00


	//----- nvinfo : EIATTR_KPARAM_INFO
	.align		4
.L_36:
        /*00a8*/ 	.byte	0x04, 0x17
        /*00aa*/ 	.short	(.L_38 - .L_37)
.L_37:
        /*00ac*/ 	.word	0x00000000
        /*00b0*/ 	.short	0x0003
        /*00b2*/ 	.short	0x0018
        /*00b4*/ 	.byte	0x00, 0xf0, 0x11, 0x00


	//----- nvinfo : EIATTR_KPARAM_INFO
	.align		4
.L_38:
        /*00b8*/ 	.byte	0x04, 0x17
        /*00ba*/ 	.short	(.L_40 - .L_39)
.L_39:
        /*00bc*/ 	.word	0x00000000
        /*00c0*/ 	.short	0x0002
        /*00c2*/ 	.short	0x0010
        /*00c4*/ 	.byte	0x00, 0xf4, 0x21, 0x00


	//----- nvinfo : EIATTR_KPARAM_INFO
	.align		4
.L_40:
        /*00c8*/ 	.byte	0x04, 0x17
        /*00ca*/ 	.short	(.L_42 - .L_41)
.L_41:
        /*00cc*/ 	.word	0x00000000
        /*00d0*/ 	.short	0x0001
        /*00d2*/ 	.short	0x0008
        /*00d4*/ 	.byte	0x00, 0xf4, 0x21, 0x00


	//----- nvinfo : EIATTR_KPARAM_INFO
	.align		4
.L_42:
        /*00d8*/ 	.byte	0x04, 0x17
        /*00da*/ 	.short	(.L_44 - .L_43)
.L_43:
        /*00dc*/ 	.word	0x00000000
        /*00e0*/ 	.short	0x0000
        /*00e2*/ 	.short	0x0000
        /*00e4*/ 	.byte	0x00, 0xf4, 0x21, 0x00


	//----- nvinfo : EIATTR_AT_ENTRY_FRAGMENTS
	.align		4
.L_44:
        /*00e8*/ 	.byte	0x04, 0x4f
        /*00ea*/ 	.short	(.L_46 - .L_45)


	//   ....[0]....
.L_45:
        /*00ec*/ 	.word	0x00000004


	//----- nvinfo : EIATTR_RESERVED_SMEM_USED
	.align		4
.L_46:
        /*00f0*/ 	.byte	0x01, 0x41
	.zero		2


	//----- nvinfo : EIATTR_SPARSE_MMA_MASK
	.align		4
        /*00f4*/ 	.byte	0x03, 0x50
        /*00f6*/ 	.short	0x0000


	//----- nvinfo : EIATTR_TCGEN05_1CTA_USED
	.align		4
        /*00f8*/ 	.byte	0x01, 0x51
	.zero		2


	//----- nvinfo : EIATTR_MAXREG_COUNT
	.align		4
        /*00fc*/ 	.byte	0x03, 0x1b
        /*00fe*/ 	.short	0x00ff


	//----- nvinfo : EIATTR_NUM_BARRIERS
	.align		4
        /*0100*/ 	.byte	0x02, 0x4c
        /*0102*/ 	.byte	0x01
	.zero		1


	//----- nvinfo : EIATTR_ANNOTATIONS
	.align		4
        /*0104*/ 	.byte	0x04, 0x55
        /*0106*/ 	.short	(.L_48 - .L_47)


	//   ....[0]....
.L_47:
        /*0108*/ 	.word	0x00000001
        /*010c*/ 	.byte	0x30, 0x09, 0x00, 0x00, 0x01, 0x00, 0x00, 0x00, 0xa0, 0x09, 0x00, 0x00, 0x01, 0x00, 0x00, 0x00
        /* <DEDUP_REMOVED lines=1593> */
        /*64ac*/ 	.byte	0x20, 0x6f, 0x02, 0x00, 0x01, 0x00, 0x00, 0x00, 0x70, 0x6f, 0x02, 0x00


	//----- nvinfo : EIATTR_INT_WARP_WIDE_INSTR_OFFSETS
	.align		4
.L_48:
        /*64b8*/ 	.byte	0x04, 0x31
        /*64ba*/ 	.short	(.L_50 - .L_49)


	//   ....[0]....
.L_49:
        /*64bc*/ 	.word	0x000013d0


	//   ....[1]....
        /*64c0*/ 	.word	0x000013e0


	//   ....[2]....
        /*64c4*/ 	.word	0x0000a930


	//   ....[3]....
        /*64c8*/ 	.word	0x0002abe0


	//   ....[4]....
        /*64cc*/ 	.word	0x0002ac30


	//----- nvinfo : EIATTR_COOP_GROUP_MASK_REGIDS
	.align		4
.L_50:
        /*64d0*/ 	.byte	0x04, 0x29
        /*64d2*/ 	.short	(.L_52 - .L_51)


	//   ....[0]....
.L_51:
        /*64d4*/ 	.word	0xffffffff


	//   ....[1]....
        /*64d8*/ 	.word	0xffffffff


	//   ....[2]....
        /*64dc*/ 	.word	0xffffffff


	//   ....[3]....
        /*64e0*/ 	.word	0xffffffff


	//----- nvinfo : EIATTR_COOP_GROUP_INSTR_OFFSETS
	.align		4
.L_52:
        /*64e4*/ 	.byte	0x04, 0x28
        /*64e6*/ 	.short	(.L_54 - .L_53)


	//   ....[0]....
.L_53:
        /*64e8*/ 	.word	0x00000070


	//   ....[1]....
        /*64ec*/ 	.word	0x00000330


	//   ....[2]....
        /*64f0*/ 	.word	0x0002aa70


	//   ....[3]....
        /*64f4*/ 	.word	0x0002ace0


	//----- nvinfo : EIATTR_VRC_CTA_INIT_COUNT
	.align		4
.L_54:
        /*64f8*/ 	.byte	0x02, 0x4a
        /*64fa*/ 	.byte	0x80
	.zero		1


	//----- nvinfo : EIATTR_MBARRIER_INSTR_OFFSETS
	.align		4
        /*64fc*/ 	.byte	0x04, 0x39
        /*64fe*/ 	.short	(.L_56 - .L_55)


	//   ....[0]....
.L_55:
        /*6500*/ 	.word	0x00001fc0
        /*6504*/ 	.word	0x000000ff
        /*6508*/ 	.word	0x00000000
        /*650c*/ 	.short	0x0100
        /*650e*/ 	.byte	0x0b
	.zero		1


	//   ....[1]....
        /*6510*/ 	.word	0x0000a940
        /*6514*/ 	.word	0x000000ff
        /*6518*/ 	.word	0x00014008
        /*651c*/ 	.short	0x0100
        /*651e*/ 	.byte	0x09
	.zero		1


	//   ....[2]....
        /*6520*/ 	.word	0x0001b570
        /*6524*/ 	.word	0x000000ff
        /*6528*/ 	.word	0x00000000
        /*652c*/ 	.short	0x010a
        /*652e*/ 	.byte	0x0b
	.zero		1


	//   ....[3]....
        /*6530*/ 	.word	0x000261a0
        /*6534*/ 	.word	0x000000ff
        /*6538*/ 	.word	0x00000000
        /*653c*/ 	.short	0x010a
        /*653e*/ 	.byte	0x0b
	.zero		1


	//   ....[4]....
        /*6540*/ 	.word	0x00026280
        /*6544*/ 	.word	0x000000ff
        /*6548*/ 	.word	0x00014000
        /*654c*/ 	.short	0x0108
        /*654e*/ 	.byte	0x09
	.zero		1


	//   ....[5]....
        /*6550*/ 	.word	0x000263a0
        /*6554*/ 	.word	0x000000ff
        /*6558*/ 	.word	0x00014008
        /*655c*/ 	.short	0x0108
        /*655e*/ 	.byte	0x09
	.zero		1


	//   ....[6]....
        /*6560*/ 	.word	0x0002ad00
        /*6564*/ 	.word	0x000000ff
        /*6568*/ 	.word	0x00000000
        /*656c*/ 	.short	0x010a
        /*656e*/ 	.byte	0x0b
	.zero		1


	//   ....[7]....
        /*6570*/ 	.word	0x0002ad30
        /*6574*/ 	.word	0x000000ff
        /*6578*/ 	.word	0x00000000
        /*657c*/ 	.short	0x010a
        /*657e*/ 	.byte	0x0b
	.zero		1


	//----- nvinfo : EIATTR_NUM_MBARRIERS
	.align		4
.L_56:
        /*6580*/ 	.byte	0x03, 0x38
        /*6582*/ 	.short	0x0002


	//----- nvinfo : EIATTR_EXIT_INSTR_OFFSETS
	.align		4
        /*6584*/ 	.byte	0x04, 0x1c
        /*6586*/ 	.short	(.L_58 - .L_57)


	//   ....[0]....
.L_57:
        /*6588*/ 	.word	0x0002acf0


	//----- nvinfo : EIATTR_REQNTID
	.align		4
.L_58:
        /*658c*/ 	.byte	0x04, 0x10
        /*658e*/ 	.short	(.L_60 - .L_59)
.L_59:
        /*6590*/ 	.word	0x00000080
        /*6594*/ 	.word	0x00000001
        /*6598*/ 	.word	0x00000001


	//----- nvinfo : EIATTR_CRS_STACK_SIZE
	.align		4
.L_60:
        /*659c*/ 	.byte	0x04, 0x1e
        /*659e*/ 	.short	(.L_62 - .L_61)
.L_61:
        /*65a0*/ 	.word	0x00000000


	//----- nvinfo : EIATTR_CBANK_PARAM_SIZE
	.align		4
.L_62:
        /*65a4*/ 	.byte	0x03, 0x19
        /*65a6*/ 	.short	0x0050


	//----- nvinfo : EIATTR_PARAM_CBANK
	.align		4
        /*65a8*/ 	.byte	0x04, 0x0a
        /*65aa*/ 	.short	(.L_64 - .L_63)
	.align		4
.L_63:
        /*65ac*/ 	.word	index@(.nv.constant0.matmul_kernel)
        /*65b0*/ 	.short	0x0380
        /*65b2*/ 	.short	0x0050


	//----- nvinfo : EIATTR_SW_WAR
	.align		4
.L_64:
        /*65b4*/ 	.byte	0x04, 0x36
        /*65b6*/ 	.short	(.L_66 - .L_65)
.L_65:
        /*65b8*/ 	.word	0x00000008
.L_66:


//--------------------- .nv.compat                --------------------------
	.section	.nv.compat,"",@"SHT_CUDA_COMPAT_INFO"
	.align	4
        /*0000*/ 	.byte	0x02, 0x02, 0x02, 0x00, 0x02, 0x05, 0x05, 0x00, 0x02, 0x03, 0x00, 0x00, 0x02, 0x06, 0x01, 0x00


//--------------------- .nv.callgraph             --------------------------
	.section	.nv.callgraph,"",@"SHT_CUDA_CALLGRAPH"
	.align	4
	.sectionentsize	8
	.align		4
        /*0000*/ 	.word	0x00000000
	.align		4
        /*0004*/ 	.word	0xffffffff
	.align		4
        /*0008*/ 	.word	0x00000000
	.align		4
        /*000c*/ 	.word	0xfffffffe
	.align		4
        /*0010*/ 	.word	0x00000000
	.align		4
        /*0014*/ 	.word	0xfffffffd
	.align		4
        /*0018*/ 	.word	0x00000000
	.align		4
        /*001c*/ 	.word	0xfffffffc


//--------------------- .text.matmul_kernel       --------------------------
	.section	.text.matmul_kernel,"ax",@progbits
	.align	128
        .global         matmul_kernel
        .type           matmul_kernel,@function
        .size           matmul_kernel,(.L_x_20 - matmul_kernel)
        .other          matmul_kernel,@"STO_CUDA_ENTRY STV_DEFAULT"
matmul_kernel:
.text.matmul_kernel:
[----:B------:R-:W0:Y:S01]  /*0000*/  LDC R1, c[0x0][0x37c] ;  /* 0x0000df00ff017b82 */ /* 0x000e220000000800 */
[----:B------:R-:W1:Y:S01]  /*0010*/  S2R R3, SR_TID.X ;  /* 0x0000000000037919 */ /* 0x000e620000002100 */
[----:B0-----:R-:W-:Y:S01]  /*0020*/  VIADD R1, R1, 0xfffff308 ;  /* 0xfffff30801017836 */ /* 0x001fe20000000000 */
[----:B-1----:R-:W-:-:S13]  /*0030*/  ISETP.GE.U32.AND P0, PT, R3, 0x20, PT ;  /* 0x000000200300780c */ /* 0x002fda0003f06070 */
[----:B------:R-:W-:Y:S02]  /*0040*/  VOTEU.ANY UP0, P0 ;  /* 0x0000000000ff7886 */ /* 0x000fe40000000100 */
[----:B------:R-:W-:Y:S05]  /*0050*/  BRA.U UP0, `(.L_x_0) ;  /* 0x0000000100b87547 */ /* 0x000fea000b800000 */
[----:B------:R-:W0:Y:S01]  /*0060*/  S2UR UR6, SR_CgaCtaId ;  /* 0x00000000000679c3 */ /* 0x000e220000008800 */
[----:B------:R-:W-:Y:S01]  /*0070*/  NOP ;  /* 0x0000000000007918 */ /* 0x000fe20000000000 */
[----:B------:R-:W-:Y:S02]  /*0080*/  UMOV UR4, 0x40 ;  /* 0x0000004000047882 */ /* 0x000fe40000000000 */
[----:B0-----:R-:W-:-:S09]  /*0090*/  ULEA UR4, UR6, UR4, 0x18 ;  /* 0x0000000406047291 */ /* 0x001fd2000f8ec0ff */
[----:B------:R-:W0:Y:S01]  /*00a0*/  LDS.U8 R0, [UR4] ;  /* 0x00000004ff007984 */ /* 0x000e220008000000 */
[----:B------:R-:W-:Y:S02]  /*00b0*/  UMOV UR4, 0x400 ;  /* 0x0000040000047882 */ /* 0x000fe40000000000 */
[----:B------:R-:W-:Y:S01]  /*00c0*/  ULEA UR4, UR6, UR4, 0x18 ;  /* 0x0000000406047291 */ /* 0x000fe2000f8ec0ff */
[----:B0-----:R-:W-:-:S13]  /*00d0*/  ISETP.NE.AND P0, PT, R0, RZ, PT ;  /* 0x000000ff0000720c */ /* 0x001fda0003f05270 */
[----:B------:R-:W-:Y:S05]  /*00e0*/  @P0 BRA `(.L_x_1) ;  /* 0x00000000007c0947 */ /* 0x000fea0003800000 */
[----:B------:R-:W-:-:S13]  /*00f0*/  ELECT P0, URZ, PT ;  /* 0x0000000000ff782f */ /* 0x000fda0003800000 */
[----:B------:R-:W-:Y:S05]  /*0100*/  @!P0 BRA `(.L_x_2) ;  /* 0x0000000000848947 */ /* 0x000fea0003800000 */
[----:B------:R-:W-:Y:S01]  /*0110*/  UMOV UR5, 0x4 ;  /* 0x0000000400057882 */ /* 0x000fe20000000000 */
[----:B------:R-:W-:Y:S02]  /*0120*/  IMAD.MOV.U32 R7, RZ, RZ, 0x1 ;  /* 0x00000001ff077424 */ /* 0x000fe400078e00ff */
[----:B------:R-:W-:Y:S02]  /*0130*/  IMAD.MOV.U32 R5, RZ, RZ, 0xf ;  /* 0x0000000fff057424 */ /* 0x000fe400078e00ff */
[----:B------:R-:W-:Y:S04]  /*0140*/  DEPBAR.LE SB0, 0x36 ;  /* 0x00008d800000791a */ /* 0x000fe80000000000 */
[----:B------:R-:W0:Y:S02]  /*0150*/  UTCATOMSWS.FIND_AND_SET.ALIGN UP1, UR5, UR5 ;  /* 0x00000005000575e3 */ /* 0x000e240008020800 */
[----:B0-----:R-:W-:-:S04]  /*0160*/  PLOP3.LUT P0, PT, PT, PT, UP1, 0x80, 0x8 ;  /* 0x000000000008781c */ /* 0x001fc80003f0f018 */
[----:B------:R-:W-:-:S04]  /*0170*/  SEL R0, RZ, 0xffffffff, !P0 ;  /* 0xffffffffff007807 */ /* 0x000fc80004000000 */
[----:B------:R-:W-:Y:S01]  /*0180*/  ISETP.NE.AND P0, PT, R0, RZ, PT ;  /* 0x000000ff0000720c */ /* 0x000fe20003f05270 */
[----:B------:R-:W-:-:S12]  /*0190*/  IMAD.U32 R0, RZ, RZ, UR5 ;  /* 0x00000005ff007e24 */ /* 0x000fd8000f8e00ff */
[----:B------:R-:W-:Y:S05]  /*01a0*/  @P0 BRA `(.L_x_3) ;  /* 0x0000000000240947 */ /* 0x000fea0003800000 */
.L_x_4:
[----:B------:R-:W-:Y:S05]  /*01b0*/  NANOSLEEP 0x64 ;  /* 0x000000640000795d */ /* 0x000fea0003800000 */
[----:B------:R-:W-:-:S05]  /*01c0*/  UMOV UR5, 0x4 ;  /* 0x0000000400057882 */ /* 0x000fca0000000000 */
[----:B------:R-:W-:Y:S04]  /*01d0*/  DEPBAR.LE SB0, 0x36 ;  /* 0x00008d800000791a */ /* 0x000fe80000000000 */
[----:B------:R-:W0:Y:S02]  /*01e0*/  UTCATOMSWS.FIND_AND_SET.ALIGN UP1, UR5, UR5 ;  /* 0x00000005000575e3 */ /* 0x000e240008020800 */
[----:B0-----:R-:W-:-:S04]  /*01f0*/  PLOP3.LUT P0, PT, PT, PT, UP1, 0x80, 0x8 ;  /* 0x000000000008781c */ /* 0x001fc80003f0f018 */
[----:B------:R-:W-:-:S04]  /*0200*/  SEL R0, RZ, 0xffffffff, !P0 ;  /* 0xffffffffff007807 */ /* 0x000fc80004000000 */
[----:B------:R-:W-:Y:S01]  /*0210*/  ISETP.NE.AND P0, PT, R0, RZ, PT ;  /* 0x000000ff0000720c */ /* 0x000fe20003f05270 */
[----:B------:R-:W-:-:S12]  /*0220*/  IMAD.U32 R0, RZ, RZ, UR5 ;  /* 0x00000005ff007e24 */ /* 0x000fd8000f8e00ff */
[----:B------:R-:W-:Y:S05]  /*0230*/  @!P0 BRA `(.L_x_4) ;  /* 0xfffffffc00dc8947 */ /* 0x000fea000383ffff */
.L_x_3:
[C---:B------:R-:W-:Y:S01]  /*0240*/  VIADD R4, R0.reuse, 0x10 ;  /* 0x0000001000047836 */ /* 0x040fe20000000000 */
[----:B------:R-:W-:Y:S01]  /*0250*/  UMOV UR5, 0x50 ;  /* 0x0000005000057882 */ /* 0x000fe20000000000 */
[----:B------:R-:W-:Y:S01]  /*0260*/  SHF.L.U32 R2, R5, R0, RZ ;  /* 0x0000000005027219 */ /* 0x000fe200000006ff */
[----:B------:R-:W-:Y:S01]  /*0270*/  ULEA UR5, UR6, UR5, 0x18 ;  /* 0x0000000506057291 */ /* 0x000fe2000f8ec0ff */
[----:B------:R-:W-:Y:S01]  /*0280*/  IMAD.SHL.U32 R0, R0, 0x20, RZ ;  /* 0x0000002000007824 */ /* 0x000fe200078e00ff */
[----:B------:R-:W-:-:S04]  /*0290*/  SHF.L.U32 R5, R7, R4, RZ ;  /* 0x0000000407057219 */ /* 0x000fc800000006ff */
[----:B------:R-:W-:-:S05]  /*02a0*/  LOP3.LUT R2, R5, R2, RZ, 0xfc, !PT ;  /* 0x0000000205027212 */ /* 0x000fca00078efcff */
[----:B------:R0:W-:Y:S04]  /*02b0*/  ATOMS.OR RZ, [UR5], R2 ;  /* 0x00000002ffff798c */ /* 0x0001e8000b000005 */
[----:B------:R0:W-:Y:S01]  /*02c0*/  STS [UR4], R0 ;  /* 0x00000000ff007988 */ /* 0x0001e20008000804 */
[----:B------:R-:W-:Y:S05]  /*02d0*/  BRA `(.L_x_2) ;  /* 0x0000000000107947 */ /* 0x000fea0003800000 */
.L_x_1:
[----:B------:R-:W-:Y:S01]  /*02e0*/  IMAD.MOV.U32 R0, RZ, RZ, -0x1 ;  /* 0xffffffffff007424 */ /* 0x000fe200078e00ff */
[----:B------:R-:W-:-:S04]  /*02f0*/  MOV R4, 0x320 ;  /* 0x0000032000047802 */ /* 0x000fc80000000f00 */
[----:B------:R0:W-:Y:S03]  /*0300*/  STS [UR4], R0 ;  /* 0x00000000ff007988 */ /* 0x0001e60008000804 */
[----:B0-----:R-:W-:Y:S05]  /*0310*/  CALL.REL.NOINC `($__internal_1_$__cuda_sm10x_tcgen05_guardrail_trap_phase_invalid_during_alloc) ;  /* 0x000002a8009c7944 */ /* 0x001fea0003c00000 */
.L_x_2:
[----:B------:R-:W-:Y:S05]  /*0320*/  WARPSYNC.ALL ;  /* 0x0000000000007948 */ /* 0x000fea0003800000 */
[----:B------:R-:W-:Y:S01]  /*0330*/  NOP ;  /* 0x0000000000007918 */ /* 0x000fe20000000000 */
.L_x_0:
[----:B------:R-:W1:Y:S01]  /*0340*/  LDC.64 R16, c[0x0][0x398] ;  /* 0x0000e600ff107b82 */ /* 0x000e620000000a00 */
[----:B------:R-:W2:Y:S01]  /*0350*/  S2R R7, SR_CTAID.X ;  /* 0x0000000000077919 */ /* 0x000ea20000002500 */
[----:B------:R-:W-:Y:S01]  /*0360*/  UMOV UR9, 0x400 ;  /* 0x0000040000097882 */ /* 0x000fe20000000000 */
[----:B------:R-:W3:Y:S01]  /*0370*/  LDCU UR16, c[0x0][0x3a4] ;  /* 0x00007480ff1077ac */ /* 0x000ee20008000800 */
[----:B------:R-:W4:Y:S04]  /*0380*/  LDCU.128 UR12, c[0x0][0x380] ;  /* 0x00007000ff0c77ac */ /* 0x000f280008000c00 */
[----:B------:R-:W5:Y:S01]  /*0390*/  S2UR UR5, SR_CgaCtaId ;  /* 0x00000000000579c3 */ /* 0x000f620000008800 */
[----:B------:R-:W-:Y:S01]  /*03a0*/  UMOV UR6, 0x1 ;  /* 0x0000000100067882 */ /* 0x000fe20000000000 */
[----:B01----:R-:W-:Y:S01]  /*03b0*/  VIADD R0, R17, 0x3f ;  /* 0x0000003f11007836 */ /* 0x003fe20000000000 */
[----:B------:R-:W-:-:S04]  /*03c0*/  IABS R12, R17 ;  /* 0x00000011000c7213 */ /* 0x000fc80000000000 */
[----:B------:R-:W-:Y:S01]  /*03d0*/  SHF.R.S32.HI R5, RZ, 0x1f, R0 ;  /* 0x0000001fff057819 */ /* 0x000fe20000011400 */
[----:B-----5:R-:W-:-:S03]  /*03e0*/  ULEA UR9, UR5, UR9, 0x18 ;  /* 0x0000000905097291 */ /* 0x020fc6000f8ec0ff */
[----:B------:R-:W-:Y:S02]  /*03f0*/  LEA.HI R5, R5, R0, RZ, 0x6 ;  /* 0x0000000005057211 */ /* 0x000fe400078f30ff */
[----:B--2---:R-:W-:Y:S01]  /*0400*/  IABS R8, R7 ;  /* 0x0000000700087213 */ /* 0x004fe20000000000 */
[----:B------:R-:W-:Y:S01]  /*0410*/  UIADD3 UR11, UPT, UPT, UR9, 0x14000, URZ ;  /* 0x00014000090b7890 */ /* 0x000fe2000fffe0ff */
[----:B------:R-:W-:-:S04]  /*0420*/  SHF.R.S32.HI R2, RZ, 0x6, R5 ;  /* 0x00000006ff027819 */ /* 0x000fc80000011405 */
[-C--:B------:R-:W-:Y:S02]  /*0430*/  IABS R9, R2.reuse ;  /* 0x0000000200097213 */ /* 0x080fe40000000000 */
[----:B------:R-:W-:Y:S02]  /*0440*/  IABS R10, R2 ;  /* 0x00000002000a7213 */ /* 0x000fe40000000000 */
[----:B------:R-:W0:Y:S08]  /*0450*/  I2F.RP R0, R9 ;  /* 0x0000000900007306 */ /* 0x000e300000209400 */
[----:B0-----:R-:W0:Y:S02]  /*0460*/  MUFU.RCP R0, R0 ;  /* 0x0000000000007308 */ /* 0x001e240000001000 */
[----:B0-----:R-:W-:-:S02]  /*0470*/  VIADD R4, R0, 0xffffffe ;  /* 0x0ffffffe00047836 */ /* 0x001fc40000000000 */
[----:B------:R-:W-:-:S04]  /*0480*/  IMAD.MOV R0, RZ, RZ, -R10 ;  /* 0x000000ffff007224 */ /* 0x000fc800078e0a0a */
[----:B------:R0:W1:Y:S02]  /*0490*/  F2I.FTZ.U32.TRUNC.NTZ R5, R4 ;  /* 0x0000000400057305 */ /* 0x000064000021f000 */
[----:B0-----:R-:W-:Y:S02]  /*04a0*/  IMAD.MOV.U32 R4, RZ, RZ, RZ ;  /* 0x000000ffff047224 */ /* 0x001fe400078e00ff */
[----:B-1----:R-:W-:-:S04]  /*04b0*/  IMAD.MOV R6, RZ, RZ, -R5 ;  /* 0x000000ffff067224 */ /* 0x002fc800078e0a05 */
[----:B------:R-:W-:Y:S02]  /*04c0*/  IMAD R11, R6, R9, RZ ;  /* 0x00000009060b7224 */ /* 0x000fe400078e02ff */
[----:B------:R-:W-:Y:S02]  /*04d0*/  IMAD.MOV.U32 R6, RZ, RZ, R8 ;  /* 0x000000ffff067224 */ /* 0x000fe400078e0008 */
[----:B------:R-:W-:-:S06]  /*04e0*/  IMAD.HI.U32 R5, R5, R11, R4 ;  /* 0x0000000b05057227 */ /* 0x000fcc00078e0004 */
[----:B------:R-:W-:-:S04]  /*04f0*/  IMAD.HI.U32 R5, R5, R6, RZ ;  /* 0x0000000605057227 */ /* 0x000fc800078e00ff */
[----:B------:R-:W-:Y:S01]  /*0500*/  IMAD R0, R5, R0, R6 ;  /* 0x0000000005007224 */ /* 0x000fe200078e0206 */
[----:B------:R-:W-:Y:S04]  /*0510*/  BAR.SYNC.DEFER_BLOCKING 0x0 ;  /* 0x0000000000007b1d */ /* 0x000fe80000010000 */
[----:B------:R-:W-:-:S13]  /*0520*/  ISETP.GT.U32.AND P1, PT, R9, R0, PT ;  /* 0x000000000900720c */ /* 0x000fda0003f24070 */
[----:B------:R-:W-:Y:S02]  /*0530*/  @!P1 IMAD.IADD R0, R0, 0x1, -R9 ;  /* 0x0000000100009824 */ /* 0x000fe400078e0a09 */
[----:B------:R-:W-:Y:S01]  /*0540*/  @!P1 VIADD R5, R5, 0x1 ;  /* 0x0000000105059836 */ /* 0x000fe20000000000 */
[----:B------:R-:W-:Y:S02]  /*0550*/  ISETP.NE.AND P1, PT, R2, RZ, PT ;  /* 0x000000ff0200720c */ /* 0x000fe40003f25270 */
[----:B------:R-:W-:Y:S02]  /*0560*/  ISETP.GE.U32.AND P0, PT, R0, R9, PT ;  /* 0x000000090000720c */ /* 0x000fe40003f06070 */
[----:B------:R-:W-:-:S04]  /*0570*/  LOP3.LUT R0, R7, R2, RZ, 0x3c, !PT ;  /* 0x0000000207007212 */ /* 0x000fc800078e3cff */
[----:B------:R-:W-:Y:S01]  /*0580*/  ISETP.GE.AND P2, PT, R0, RZ, PT ;  /* 0x000000ff0000720c */ /* 0x000fe20003f46270 */
[----:B------:R-:W-:-:S06]  /*0590*/  VIADD R0, R16, 0xff ;  /* 0x000000ff10007836 */ /* 0x000fcc0000000000 */
[----:B------:R-:W-:-:S04]  /*05a0*/  @P0 VIADD R5, R5, 0x1 ;  /* 0x0000000105050836 */ /* 0x000fc80000000000 */
[----:B------:R-:W-:Y:S01]  /*05b0*/  IMAD.MOV.U32 R10, RZ, RZ, R5 ;  /* 0x000000ffff0a7224 */ /* 0x000fe200078e0005 */
[----:B------:R-:W-:-:S03]  /*05c0*/  SHF.R.S32.HI R5, RZ, 0x1f, R0 ;  /* 0x0000001fff057819 */ /* 0x000fc60000011400 */
[----:B------:R-:W-:Y:S01]  /*05d0*/  @!P2 IMAD.MOV R10, RZ, RZ, -R10 ;  /* 0x000000ffff0aa224 */ /* 0x000fe200078e0a0a */
[----:B------:R-:W-:Y:S02]  /*05e0*/  LEA.HI R5, R5, R0, RZ, 0x8 ;  /* 0x0000000005057211 */ /* 0x000fe400078f40ff */
[----:B------:R-:W-:-:S04]  /*05f0*/  @!P1 LOP3.LUT R10, RZ, R2, RZ, 0x33, !PT ;  /* 0x00000002ff0a9212 */ /* 0x000fc800078e33ff */
[----:B------:R-:W-:Y:S01]  /*0600*/  LEA.HI.SX32 R5, R5, -R10, 0x18 ;  /* 0x8000000a05057211 */ /* 0x000fe200078fc2ff */
[----:B------:R-:W-:-:S03]  /*0610*/  IMAD.MOV R6, RZ, RZ, -R10 ;  /* 0x000000ffff067224 */ /* 0x000fc600078e0a0a */
[----:B------:R-:W-:Y:S01]  /*0620*/  VIMNMX R11, PT, PT, R5, 0x1, PT ;  /* 0x00000001050b7848 */ /* 0x000fe20003fe0100 */
[----:B------:R-:W-:-:S03]  /*0630*/  IMAD R14, R2, R6, R7 ;  /* 0x00000006020e7224 */ /* 0x000fc600078e0207 */
[-C--:B------:R-:W-:Y:S02]  /*0640*/  IABS R9, R11.reuse ;  /* 0x0000000b00097213 */ /* 0x080fe40000000000 */
[----:B------:R-:W-:Y:S02]  /*0650*/  IABS R2, R11 ;  /* 0x0000000b00027213 */ /* 0x000fe40000000000 */
[----:B------:R-:W0:Y:S03]  /*0660*/  I2F.RP R0, R9 ;  /* 0x0000000900007306 */ /* 0x000e260000209400 */
[----:B------:R-:W-:-:S05]  /*0670*/  IMAD.MOV R2, RZ, RZ, -R2 ;  /* 0x000000ffff027224 */ /* 0x000fca00078e0a02 */
[----:B0-----:R-:W0:Y:S02]  /*0680*/  MUFU.RCP R0, R0 ;  /* 0x0000000000007308 */ /* 0x001e240000001000 */
[----:B0-----:R-:W-:Y:S01]  /*0690*/  VIADD R4, R0, 0xffffffe ;  /* 0x0ffffffe00047836 */ /* 0x001fe20000000000 */
[----:B------:R-:W-:-:S05]  /*06a0*/  IABS R0, R14 ;  /* 0x0000000e00007213 */ /* 0x000fca0000000000 */
[----:B------:R0:W1:Y:S02]  /*06b0*/  F2I.FTZ.U32.TRUNC.NTZ R5, R4 ;  /* 0x0000000400057305 */ /* 0x000064000021f000 */
[----:B0-----:R-:W-:Y:S02]  /*06c0*/  IMAD.MOV.U32 R4, RZ, RZ, RZ ;  /* 0x000000ffff047224 */ /* 0x001fe400078e00ff */
[----:B-1----:R-:W-:-:S04]  /*06d0*/  IMAD.MOV R8, RZ, RZ, -R5 ;  /* 0x000000ffff087224 */ /* 0x002fc800078e0a05 */
[----:B------:R-:W-:Y:S02]  /*06e0*/  IMAD R7, R8, R9, RZ ;  /* 0x0000000908077224 */ /* 0x000fe400078e02ff */
[----:B------:R-:W0:Y:S02]  /*06f0*/  I2F.RP R8, R12 ;  /* 0x0000000c00087306 */ /* 0x000e240000209400 */
[----:B------:R-:W-:Y:S01]  /*0700*/  IMAD.HI.U32 R5, R5, R7, R4 ;  /* 0x0000000705057227 */ /* 0x000fe200078e0004 */
[----:B------:R-:W-:-:S05]  /*0710*/  IABS R4, R16 ;  /* 0x0000001000047213 */ /* 0x000fca0000000000 */
[----:B------:R-:W-:-:S04]  /*0720*/  IMAD.HI.U32 R5, R5, R0, RZ ;  /* 0x0000000005057227 */ /* 0x000fc800078e00ff */
[----:B------:R-:W-:Y:S02]  /*0730*/  IMAD R0, R5, R2, R0 ;  /* 0x0000000205007224 */ /* 0x000fe400078e0200 */
[----:B------:R-:W-:Y:S01]  /*0740*/  IMAD.MOV.U32 R2, RZ, RZ, R4 ;  /* 0x000000ffff027224 */ /* 0x000fe200078e0004 */
[----:B0-----:R-:W0:Y:S02]  /*0750*/  MUFU.RCP R8, R8 ;  /* 0x0000000800087308 */ /* 0x001e240000001000 */
[----:B------:R-:W-:-:S06]  /*0760*/  ISETP.GT.U32.AND P1, PT, R9, R0, PT ;  /* 0x000000000900720c */ /* 0x000fcc0003f24070 */
[----:B------:R-:W1:Y:S07]  /*0770*/  I2F.RP R4, R2 ;  /* 0x0000000200047306 */ /* 0x000e6e0000209400 */
[----:B------:R-:W-:Y:S02]  /*0780*/  @!P1 IMAD.IADD R0, R0, 0x1, -R9 ;  /* 0x0000000100009824 */ /* 0x000fe400078e0a09 */
[----:B0-----:R-:W-:Y:S02]  /*0790*/  VIADD R6, R8, 0xffffffe ;  /* 0x0ffffffe08067836 */ /* 0x001fe40000000000 */
[----:B------:R-:W-:Y:S01]  /*07a0*/  @!P1 VIADD R5, R5, 0x1 ;  /* 0x0000000105059836 */ /* 0x000fe20000000000 */
[----:B------:R-:W-:Y:S01]  /*07b0*/  ISETP.GE.U32.AND P0, PT, R0, R9, PT ;  /* 0x000000090000720c */ /* 0x000fe20003f06070 */
[----:B------:R0:W2:Y:S01]  /*07c0*/  F2I.FTZ.U32.TRUNC.NTZ R7, R6 ;  /* 0x0000000600077305 */ /* 0x0000a2000021f000 */
[----:B------:R-:W5:Y:S01]  /*07d0*/  LDS R9, [UR9] ;  /* 0x00000009ff097984 */ /* 0x000f620008000800 */
[----:B------:R-:W-:Y:S01]  /*07e0*/  LOP3.LUT R0, R14, R11, RZ, 0x3c, !PT ;  /* 0x0000000b0e007212 */ /* 0x000fe200078e3cff */
[----:B------:R-:W-:Y:S03]  /*07f0*/  BAR.SYNC.DEFER_BLOCKING 0x0 ;  /* 0x0000000000007b1d */ /* 0x000fe60000010000 */
[----:B------:R-:W-:-:S02]  /*0800*/  ISETP.GE.AND P2, PT, R0, RZ, PT ;  /* 0x000000ff0000720c */ /* 0x000fc40003f46270 */
[----:B------:R-:W-:Y:S01]  /*0810*/  ISETP.NE.AND P1, PT, R11, RZ, PT ;  /* 0x000000ff0b00720c */ /* 0x000fe20003f25270 */
[----:B0-----:R-:W-:Y:S01]  /*0820*/  IMAD.MOV.U32 R6, RZ, RZ, RZ ;  /* 0x000000ffff067224 */ /* 0x001fe200078e00ff */
[----:B-1----:R-:W0:Y:S02]  /*0830*/  MUFU.RCP R4, R4 ;  /* 0x0000000400047308 */ /* 0x002e240000001000 */
[----:B------:R-:W-:Y:S02]  /*0840*/  @P0 VIADD R5, R5, 0x1 ;  /* 0x0000000105050836 */ /* 0x000fe40000000000 */
[----:B--2---:R-:W-:Y:S02]  /*0850*/  IMAD.MOV R13, RZ, RZ, -R7 ;  /* 0x000000ffff0d7224 */ /* 0x004fe400078e0a07 */
[----:B------:R-:W-:Y:S02]  /*0860*/  IMAD.MOV.U32 R8, RZ, RZ, R5 ;  /* 0x000000ffff087224 */ /* 0x000fe400078e0005 */
[----:B------:R-:W-:-:S02]  /*0870*/  IMAD R13, R13, R12, RZ ;  /* 0x0000000c0d0d7224 */ /* 0x000fc400078e02ff */
[----:B------:R-:W-:Y:S01]  /*0880*/  @!P2 IMAD.MOV R8, RZ, RZ, -R8 ;  /* 0x000000ffff08a224 */ /* 0x000fe200078e0a08 */
[----:B------:R-:W-:Y:S01]  /*0890*/  @!P1 LOP3.LUT R8, RZ, R11, RZ, 0x33, !PT ;  /* 0x0000000bff089212 */ /* 0x000fe200078e33ff */
[----:B------:R-:W-:Y:S01]  /*08a0*/  IMAD.HI.U32 R13, R7, R13, R6 ;  /* 0x0000000d070d7227 */ /* 0x000fe200078e0006 */
[----:B------:R-:W-:-:S03]  /*08b0*/  SHF.R.U32.HI R6, RZ, 0x5, R3 ;  /* 0x00000005ff067819 */ /* 0x000fc60000011603 */
[----:B------:R-:W-:Y:S01]  /*08c0*/  IMAD.SHL.U32 R0, R8, 0x40, RZ ;  /* 0x0000004008007824 */ /* 0x000fe200078e00ff */
[----:B------:R-:W-:Y:S01]  /*08d0*/  R2UR UR7, R6 ;  /* 0x00000000060772ca */ /* 0x000fe200000e0000 */
[----:B0-----:R-:W-:Y:S02]  /*08e0*/  VIADD R4, R4, 0xffffffe ;  /* 0x0ffffffe04047836 */ /* 0x001fe40000000000 */
[C---:B------:R-:W-:Y:S01]  /*08f0*/  VIADD R15, R0.reuse, 0x1 ;  /* 0x00000001000f7836 */ /* 0x040fe20000000000 */
[----:B------:R-:W-:Y:S01]  /*0900*/  IABS R63, R0 ;  /* 0x00000000003f7213 */ /* 0x000fe20000000000 */
[----:B------:R0:W1:Y:S01]  /*0910*/  F2I.FTZ.U32.TRUNC.NTZ R5, R4 ;  /* 0x0000000400057305 */ /* 0x000062000021f000 */
[C---:B------:R-:W-:Y:S02]  /*0920*/  VIADD R22, R0.reuse, 0x2 ;  /* 0x0000000200167836 */ /* 0x040fe40000000000 */
[----:B------:R1:W-:Y:S01]  /*0930*/  STL [R1+0x1a4], R15 ;  /* 0x0001a40f01007387 */ /* 0x0003e20000100800 */
[----:B------:R-:W-:Y:S01]  /*0940*/  IABS R62, R15 ;  /* 0x0000000f003e7213 */ /* 0x000fe20000000000 */
[C---:B------:R-:W-:Y:S01]  /*0950*/  VIADD R21, R0.reuse, 0x3 ;  /* 0x0000000300157836 */ /* 0x040fe20000000000 */
[----:B------:R-:W-:Y:S01]  /*0960*/  IABS R61, R22 ;  /* 0x00000016003d7213 */ /* 0x000fe20000000000 */
[C---:B------:R-:W-:Y:S01]  /*0970*/  VIADD R19, R0.reuse, 0x5 ;  /* 0x0000000500137836 */ /* 0x040fe20000000000 */
[----:B-----5:R-:W-:Y:S01]  /*0980*/  R2UR UR8, R9 ;  /* 0x00000000090872ca */ /* 0x020fe200000e0000 */
[----:B0-----:R-:W-:Y:S01]  /*0990*/  IMAD.HI.U32 R4, R13, R63, RZ ;  /* 0x0000003f0d047227 */ /* 0x001fe200078e00ff */
[----:B------:R-:W-:Y:S01]  /*09a0*/  STL [R1+0x1a0], R22 ;  /* 0x0001a01601007387 */ /* 0x000fe20000100800 */
[----:B------:R-:W-:Y:S01]  /*09b0*/  IABS R60, R21 ;  /* 0x00000015003c7213 */ /* 0x000fe20000000000 */
[----:B------:R-:W-:Y:S01]  /*09c0*/  USHF.L.U32 UR4, UR7, 0x15, URZ ;  /* 0x0000001507047899 */ /* 0x000fe200080006ff */
[C---:B------:R-:W-:Y:S01]  /*09d0*/  VIADD R20, R0.reuse, 0x4 ;  /* 0x0000000400147836 */ /* 0x040fe20000000000 */
[----:B------:R-:W-:Y:S01]  /*09e0*/  STL [R1+0x1a8], R21 ;  /* 0x0001a81501007387 */ /* 0x000fe20000100800 */
[--C-:B-1----:R-:W-:Y:S01]  /*09f0*/  IMAD.MOV R15, RZ, RZ, -R5.reuse ;  /* 0x000000ffff0f7224 */ /* 0x102fe200078e0a05 */
[----:B------:R-:W-:Y:S01]  /*0a00*/  IABS R68, R19 ;  /* 0x0000001300447213 */ /* 0x000fe20000000000 */
[----:B------:R-:W-:Y:S01]  /*0a10*/  IMAD.MOV R6, RZ, RZ, -R8 ;  /* 0x000000ffff067224 */ /* 0x000fe200078e0a08 */
[----:B------:R-:W-:Y:S01]  /*0a20*/  STL [R1+0x1c0], R20 ;  /* 0x0001c01401007387 */ /* 0x000fe20000100800 */
[----:B------:R-:W-:Y:S01]  /*0a30*/  VIADD R18, R0, 0x6 ;  /* 0x0000000600127836 */ /* 0x000fe20000000000 */
[----:B------:R-:W-:Y:S01]  /*0a40*/  IABS R69, R20 ;  /* 0x0000001400457213 */ /* 0x000fe20000000000 */
[----:B------:R-:W-:Y:S01]  /*0a50*/  IMAD.MOV R8, RZ, RZ, -R4 ;  /* 0x000000ffff087224 */ /* 0x000fe200078e0a04 */
[----:B------:R0:W-:Y:S01]  /*0a60*/  STL [R1+0x1ac], R19 ;  /* 0x0001ac1301007387 */ /* 0x0001e20000100800 */
[----:B------:R-:W-:Y:S01]  /*0a70*/  IMAD R9, R15, R2, RZ ;  /* 0x000000020f097224 */ /* 0x000fe200078e02ff */
[----:B------:R-:W-:Y:S01]  /*0a80*/  IABS R67, R18 ;  /* 0x0000001200437213 */ /* 0x000fe20000000000 */
[----:B------:R-:W-:Y:S01]  /*0a90*/  IMAD.MOV.U32 R4, RZ, RZ, RZ ;  /* 0x000000ffff047224 */ /* 0x000fe200078e00ff */
[----:B------:R1:W-:Y:S01]  /*0aa0*/  STL [R1+0x208], R18 ;  /* 0x0002081201007387 */ /* 0x0003e20000100800 */
[----:B------:R-:W-:Y:S01]  /*0ab0*/  IMAD R6, R11, R6, R14 ;  /* 0x000000060b067224 */ /* 0x000fe200078e020e */
[----:B------:R-:W-:Y:S01]  /*0ac0*/  ULOP3.LUT UR4, UR4, 0x600000, URZ, 0xc0, !UPT ;  /* 0x0060000004047892 */ /* 0x000fe2000f8ec0ff */
[----:B------:R-:W-:-:S03]  /*0ad0*/  IMAD.HI.U32 R4, R5, R9, R4 ;  /* 0x0000000905047227 */ /* 0x000fc600078e0004 */
[----:B------:R-:W-:Y:S01]  /*0ae0*/  UIADD3 UR10, UPT, UPT, UR8, UR4, URZ ;  /* 0x00000004080a7290 */ /* 0x000fe2000fffe0ff */
[C---:B0-----:R-:W-:Y:S02]  /*0af0*/  VIADD R19, R0.reuse, 0x7 ;  /* 0x0000000700137836 */ /* 0x041fe40000000000 */
[C---:B------:R-:W-:Y:S02]  /*0b00*/  VIADD R14, R0.reuse, 0xa ;  /* 0x0000000a000e7836 */ /* 0x040fe40000000000 */
[----:B-1----:R-:W-:Y:S01]  /*0b10*/  VIADD R18, R0, 0x8 ;  /* 0x0000000800127836 */ /* 0x002fe20000000000 */
[----:B------:R-:W-:Y:S01]  /*0b20*/  STL [R1+0x1c8], R19 ;  /* 0x0001c81301007387 */ /* 0x000fe20000100800 */
[C---:B------:R-:W-:Y:S01]  /*0b30*/  IMAD.HI.U32 R5, R13.reuse, R61, RZ ;  /* 0x0000003d0d057227 */ /* 0x040fe200078e00ff */
[----:B------:R-:W-:Y:S02]  /*0b40*/  IABS R66, R19 ;  /* 0x0000001300427213 */ /* 0x000fe40000000000 */
[----:B------:R0:W-:Y:S01]  /*0b50*/  STL [R1+0x22c], R18 ;  /* 0x00022c1201007387 */ /* 0x0001e20000100800 */
[----:B------:R-:W-:Y:S01]  /*0b60*/  IMAD.HI.U32 R9, R13, R68, RZ ;  /* 0x000000440d097227 */ /* 0x000fe200078e00ff */
[----:B------:R-:W-:-:S02]  /*0b70*/  IABS R65, R18 ;  /* 0x0000001200417213 */ /* 0x000fc40000000000 */
[----:B------:R-:W-:Y:S01]  /*0b80*/  IABS R75, R14 ;  /* 0x0000000e004b7213 */ /* 0x000fe20000000000 */
[----:B------:R-:W-:Y:S02]  /*0b90*/  IMAD.MOV R5, RZ, RZ, -R5 ;  /* 0x000000ffff057224 */ /* 0x000fe400078e0a05 */
[----:B------:R-:W-:Y:S02]  /*0ba0*/  IMAD.MOV R9, RZ, RZ, -R9 ;  /* 0x000000ffff097224 */ /* 0x000fe400078e0a09 */
[C---:B------:R-:W-:Y:S01]  /*0bb0*/  VIADD R11, R0.reuse, 0xb ;  /* 0x0000000b000b7836 */ /* 0x040fe20000000000 */
[----:B0-----:R-:W-:Y:S01]  /*0bc0*/  LOP3.LUT R18, R3, 0x7f, RZ, 0xc0, !PT ;  /* 0x0000007f03127812 */ /* 0x001fe200078ec0ff */
[----:B------:R-:W-:Y:S02]  /*0bd0*/  VIADD R15, R0, 0x9 ;  /* 0x00000009000f7836 */ /* 0x000fe40000000000 */
[----:B------:R-:W-:Y:S01]  /*0be0*/  IMAD.IADD R6, R10, 0x1, R6 ;  /* 0x000000010a067824 */ /* 0x000fe200078e0206 */
[----:B------:R-:W-:Y:S01]  /*0bf0*/  IABS R74, R11 ;  /* 0x0000000b004a7213 */ /* 0x000fe20000000000 */
[C---:B------:R-:W-:Y:S01]  /*0c00*/  IMAD R61, R12.reuse, R5, R61 ;  /* 0x000000050c3d7224 */ /* 0x040fe200078e023d */
[----:B------:R-:W-:Y:S01]  /*0c10*/  STL [R1+0x230], R15 ;  /* 0x0002300f01007387 */ /* 0x000fe20000100800 */
[----:B------:R-:W-:Y:S01]  /*0c20*/  IMAD R68, R12, R9, R68 ;  /* 0x000000090c447224 */ /* 0x000fe200078e0244 */
[----:B------:R-:W-:Y:S01]  /*0c30*/  IABS R64, R15 ;  /* 0x0000000f00407213 */ /* 0x000fe20000000000 */
[----:B------:R-:W-:Y:S01]  /*0c40*/  IMAD.HI.U32 R5, R13, R66, RZ ;  /* 0x000000420d057227 */ /* 0x000fe200078e00ff */
[----:B------:R-:W-:Y:S01]  /*0c50*/  STL [R1+0x238], R14 ;  /* 0x0002380e01007387 */ /* 0x000fe20000100800 */
[----:B------:R-:W-:-:S02]  /*0c60*/  ISETP.NE.U32.AND P5, PT, R18, RZ, PT ;  /* 0x000000ff1200720c */ /* 0x000fc40003fa5070 */
[----:B------:R-:W-:Y:S01]  /*0c70*/  IMAD.HI.U32 R9, R13, R75, RZ ;  /* 0x0000004b0d097227 */ /* 0x000fe200078e00ff */
[----:B------:R0:W-:Y:S03]  /*0c80*/  STL [R1+0x234], R11 ;  /* 0x0002340b01007387 */ /* 0x0001e60000100800 */
[----:B------:R-:W-:Y:S02]  /*0c90*/  IMAD R144, R6, 0x100, R18 ;  /* 0x0000010006907824 */ /* 0x000fe400078e0212 */
[----:B------:R-:W-:Y:S02]  /*0ca0*/  IMAD.MOV R9, RZ, RZ, -R9 ;  /* 0x000000ffff097224 */ /* 0x000fe400078e0a09 */
[----:B------:R-:W-:Y:S02]  /*0cb0*/  VIADD R19, R0, 0xc ;  /* 0x0000000c00137836 */ /* 0x000fe40000000000 */
[----:B------:R-:W-:-:S02]  /*0cc0*/  VIADD R160, R144, 0x80 ;  /* 0x0000008090a07836 */ /* 0x000fc40000000000 */
[----:B0-----:R-:W-:Y:S01]  /*0cd0*/  IMAD.MOV R11, RZ, RZ, -R5 ;  /* 0x000000ffff0b7224 */ /* 0x001fe200078e0a05 */
[----:B------:R-:W-:Y:S01]  /*0ce0*/  IABS R73, R19 ;  /* 0x0000001300497213 */ /* 0x000fe20000000000 */
[----:B------:R-:W-:Y:S01]  /*0cf0*/  IMAD.HI.U32 R5, R13, R74, RZ ;  /* 0x0000004a0d057227 */ /* 0x000fe200078e00ff */
[----:B------:R-:W-:Y:S01]  /*0d00*/  STL [R1+0x2b0], R19 ;  /* 0x0002b01301007387 */ /* 0x000fe20000100800 */
[----:B------:R-:W-:Y:S02]  /*0d10*/  ISETP.GE.AND P3, PT, R160, RZ, PT ;  /* 0x000000ffa000720c */ /* 0x000fe40003f66270 */
[C---:B------:R-:W-:Y:S01]  /*0d20*/  IMAD R75, R12.reuse, R9, R75 ;  /* 0x000000090c4b7224 */ /* 0x040fe200078e024b */
[----:B------:R-:W-:Y:S01]  /*0d30*/  IABS R9, R144 ;  /* 0x0000009000097213 */ /* 0x000fe20000000000 */
[----:B------:R-:W-:Y:S01]  /*0d40*/  IMAD R66, R12, R11, R66 ;  /* 0x0000000b0c427224 */ /* 0x000fe200078e0242 */
[----:B------:R-:W-:Y:S01]  /*0d50*/  IABS R11, R160 ;  /* 0x000000a0000b7213 */ /* 0x000fe20000000000 */
[----:B------:R-:W-:-:S02]  /*0d60*/  IMAD.MOV R5, RZ, RZ, -R5 ;  /* 0x000000ffff057224 */ /* 0x000fc400078e0a05 */
[----:B------:R-:W-:-:S04]  /*0d70*/  IMAD.HI.U32 R3, R4, R9, RZ ;  /* 0x0000000904037227 */ /* 0x000fc800078e00ff */
[----:B------:R-:W-:Y:S02]  /*0d80*/  IMAD R74, R12, R5, R74 ;  /* 0x000000050c4a7224 */ /* 0x000fe400078e024a */
[----:B------:R-:W-:-:S04]  /*0d90*/  IMAD.HI.U32 R5, R13, R73, RZ ;  /* 0x000000490d057227 */ /* 0x000fc800078e00ff */
[----:B------:R-:W-:-:S04]  /*0da0*/  IMAD.HI.U32 R4, R4, R11, RZ ;  /* 0x0000000b04047227 */ /* 0x000fc800078e00ff */
[----:B------:R-:W-:Y:S02]  /*0db0*/  IMAD.MOV R5, RZ, RZ, -R5 ;  /* 0x000000ffff057224 */ /* 0x000fe400078e0a05 */
[----:B------:R-:W-:Y:S02]  /*0dc0*/  IMAD.MOV R4, RZ, RZ, -R4 ;  /* 0x000000ffff047224 */ /* 0x000fe400078e0a04 */
[----:B------:R-:W-:Y:S02]  /*0dd0*/  IMAD R73, R12, R5, R73 ;  /* 0x000000050c497224 */ /* 0x000fe400078e0249 */
[----:B------:R-:W-:Y:S02]  /*0de0*/  IMAD R5, R2, R4, R11 ;  /* 0x0000000402057224 */ /* 0x000fe400078e020b */
[----:B------:R-:W-:Y:S02]  /*0df0*/  IMAD.MOV R3, RZ, RZ, -R3 ;  /* 0x000000ffff037224 */ /* 0x000fe400078e0a03 */
[----:B------:R-:W-:Y:S01]  /*0e00*/  IMAD R63, R12, R8, R63 ;  /* 0x000000080c3f7224 */ /* 0x000fe200078e023f */
[----:B------:R-:W-:Y:S01]  /*0e10*/  ISETP.GT.U32.AND P1, PT, R2, R5, PT ;  /* 0x000000050200720c */ /* 0x000fe20003f24070 */
[----:B------:R-:W-:-:S04]  /*0e20*/  IMAD.HI.U32 R10, R13, R67, RZ ;  /* 0x000000430d0a7227 */ /* 0x000fc800078e00ff */
[----:B------:R-:W-:Y:S02]  /*0e30*/  IMAD R3, R2, R3, R9 ;  /* 0x0000000302037224 */ /* 0x000fe400078e0209 */
[----:B------:R-:W-:-:S03]  /*0e40*/  IMAD.HI.U32 R7, R13, R62, RZ ;  /* 0x0000003e0d077227 */ /* 0x000fc600078e00ff */
[----:B------:R-:W-:Y:S01]  /*0e50*/  ISETP.GT.U32.AND P0, PT, R2, R3, PT ;  /* 0x000000030200720c */ /* 0x000fe20003f04070 */
[----:B------:R-:W-:-:S04]  /*0e60*/  IMAD.HI.U32 R8, R13, R69, RZ ;  /* 0x000000450d087227 */ /* 0x000fc800078e00ff */
[----:B------:R-:W-:Y:S02]  /*0e70*/  IMAD.MOV R10, RZ, RZ, -R10 ;  /* 0x000000ffff0a7224 */ /* 0x000fe400078e0a0a */
[----:B------:R-:W-:Y:S02]  /*0e80*/  IMAD.MOV R7, RZ, RZ, -R7 ;  /* 0x000000ffff077224 */ /* 0x000fe400078e0a07 */
[----:B------:R-:W-:Y:S02]  /*0e90*/  IMAD.MOV R8, RZ, RZ, -R8 ;  /* 0x000000ffff087224 */ /* 0x000fe400078e0a08 */
[----:B------:R-:W-:Y:S02]  /*0ea0*/  VIADD R14, R0, 0xd ;  /* 0x0000000d000e7836 */ /* 0x000fe40000000000 */
[C---:B------:R-:W-:Y:S02]  /*0eb0*/  IMAD R67, R12.reuse, R10, R67 ;  /* 0x0000000a0c437224 */ /* 0x040fe400078e0243 */
[----:B------:R-:W-:Y:S01]  /*0ec0*/  @!P1 IMAD.IADD R5, R5, 0x1, -R2 ;  /* 0x0000000105059824 */ /* 0x000fe200078e0a02 */
[----:B------:R-:W-:Y:S01]  /*0ed0*/  IABS R72, R14 ;  /* 0x0000000e00487213 */ /* 0x000fe20000000000 */
[C---:B------:R-:W-:Y:S01]  /*0ee0*/  IMAD R62, R12.reuse, R7, R62 ;  /* 0x000000070c3e7224 */ /* 0x040fe200078e023e */
[----:B------:R-:W-:Y:S01]  /*0ef0*/  STL [R1+0x2ac], R14 ;  /* 0x0002ac0e01007387 */ /* 0x000fe20000100800 */
[----:B------:R-:W-:Y:S01]  /*0f00*/  IMAD R69, R12, R8, R69 ;  /* 0x000000080c457224 */ /* 0x000fe200078e0245 */
[----:B------:R-:W-:Y:S01]  /*0f10*/  ISETP.GT.U32.AND P1, PT, R2, R5, PT ;  /* 0x000000050200720c */ /* 0x000fe20003f24070 */
[----:B------:R-:W-:-:S02]  /*0f20*/  VIADD R10, R0, 0xe ;  /* 0x0000000e000a7836 */ /* 0x000fc40000000000 */
[----:B------:R-:W-:-:S03]  /*0f30*/  IMAD.HI.U32 R7, R13, R60, RZ ;  /* 0x0000003c0d077227 */ /* 0x000fc600078e00ff */
[----:B------:R0:W-:Y:S01]  /*0f40*/  STL [R1+0x2b4], R10 ;  /* 0x0002b40a01007387 */ /* 0x0001e20000100800 */
[----:B------:R-:W-:Y:S01]  /*0f50*/  IMAD.HI.U32 R8, R13, R64, RZ ;  /* 0x000000400d087227 */ /* 0x000fe200078e00ff */
[----:B------:R-:W-:-:S03]  /*0f60*/  IABS R71, R10 ;  /* 0x0000000a00477213 */ /* 0x000fc60000000000 */
[----:B------:R-:W-:Y:S02]  /*0f70*/  IMAD.MOV R7, RZ, RZ, -R7 ;  /* 0x000000ffff077224 */ /* 0x000fe400078e0a07 */
[----:B------:R-:W-:Y:S02]  /*0f80*/  IMAD.MOV R15, RZ, RZ, -R8 ;  /* 0x000000ffff0f7224 */ /* 0x000fe400078e0a08 */
[----:B------:R-:W-:Y:S01]  /*0f90*/  IMAD.HI.U32 R6, R13, R72, RZ ;  /* 0x000000480d067227 */ /* 0x000fe200078e00ff */
[----:B0-----:R-:W0:Y:S03]  /*0fa0*/  LDC R10, c[0x0][0x3a0] ;  /* 0x0000e800ff0a7b82 */ /* 0x001e260000000800 */
[C---:B------:R-:W-:Y:S02]  /*0fb0*/  VIADD R21, R0.reuse, 0xf ;  /* 0x0000000f00157836 */ /* 0x040fe40000000000 */
[----:B------:R-:W-:-:S02]  /*0fc0*/  VIADD R20, R0, 0x10 ;  /* 0x0000001000147836 */ /* 0x000fc40000000000 */
[C---:B------:R-:W-:Y:S01]  /*0fd0*/  IMAD R60, R12.reuse, R7, R60 ;  /* 0x000000070c3c7224 */ /* 0x040fe200078e023c */
[----:B------:R-:W-:Y:S01]  /*0fe0*/  STL [R1+0x2b8], R21 ;  /* 0x0002b81501007387 */ /* 0x000fe20000100800 */
[----:B------:R-:W-:Y:S01]  /*0ff0*/  IMAD R64, R12, R15, R64 ;  /* 0x0000000f0c407224 */ /* 0x000fe200078e0240 */
[----:B------:R-:W-:Y:S01]  /*1000*/  IABS R70, R21 ;  /* 0x0000001500467213 */ /* 0x000fe20000000000 */
[----:B------:R-:W-:Y:S01]  /*1010*/  VIADD R19, R0, 0x11 ;  /* 0x0000001100137836 */ /* 0x000fe20000000000 */
[----:B------:R-:W-:Y:S01]  /*1020*/  STL [R1+0x330], R20 ;  /* 0x0003301401007387 */ /* 0x000fe20000100800 */
[----:B------:R-:W-:Y:S01]  /*1030*/  @!P0 IMAD.IADD R3, R3, 0x1, -R2 ;  /* 0x0000000103038824 */ /* 0x000fe200078e0a02 */
[----:B------:R-:W-:Y:S01]  /*1040*/  IABS R79, R20 ;  /* 0x00000014004f7213 */ /* 0x000fe20000000000 */
[----:B------:R-:W-:Y:S01]  /*1050*/  IMAD.HI.U32 R7, R13, R65, RZ ;  /* 0x000000410d077227 */ /* 0x000fe200078e00ff */
[----:B------:R-:W-:Y:S01]  /*1060*/  STL [R1+0x32c], R19 ;  /* 0x00032c1301007387 */ /* 0x000fe20000100800 */
[----:B------:R-:W-:-:S02]  /*1070*/  IABS R78, R19 ;  /* 0x00000013004e7213 */ /* 0x000fc40000000000 */
[----:B------:R-:W-:Y:S01]  /*1080*/  IMAD.MOV R15, RZ, RZ, -R6 ;  /* 0x000000ffff0f7224 */ /* 0x000fe200078e0a06 */
[----:B------:R-:W-:Y:S01]  /*1090*/  ISETP.GT.U32.AND P0, PT, R2, R3, PT ;  /* 0x000000030200720c */ /* 0x000fe20003f04070 */
[----:B------:R-:W-:Y:S02]  /*10a0*/  VIADD R14, R0, 0x12 ;  /* 0x00000012000e7836 */ /* 0x000fe40000000000 */
[----:B------:R-:W-:Y:S02]  /*10b0*/  IMAD.MOV R7, RZ, RZ, -R7 ;  /* 0x000000ffff077224 */ /* 0x000fe400078e0a07 */
[----:B------:R-:W-:Y:S01]  /*10c0*/  IMAD R72, R12, R15, R72 ;  /* 0x0000000f0c487224 */ /* 0x000fe200078e0248 */
[----:B------:R1:W-:Y:S01]  /*10d0*/  STL [R1+0x338], R14 ;  /* 0x0003380e01007387 */ /* 0x0003e20000100800 */
[----:B------:R-:W-:Y:S01]  /*10e0*/  IABS R77, R14 ;  /* 0x0000000e004d7213 */ /* 0x000fe20000000000 */
[----:B------:R-:W-:Y:S01]  /*10f0*/  @!P1 IMAD.IADD R5, R5, 0x1, -R2 ;  /* 0x0000000105059824 */ /* 0x000fe200078e0a02 */
[----:B------:R-:W-:Y:S01]  /*1100*/  ISETP.GE.AND P1, PT, R144, RZ, PT ;  /* 0x000000ff9000720c */ /* 0x000fe20003f26270 */
[----:B------:R-:W-:-:S02]  /*1110*/  IMAD R65, R12, R7, R65 ;  /* 0x000000070c417224 */ /* 0x000fc400078e0241 */
[----:B------:R-:W-:Y:S02]  /*1120*/  VIADD R8, R0, 0x13 ;  /* 0x0000001300087836 */ /* 0x000fe40000000000 */
[C---:B------:R-:W-:Y:S01]  /*1130*/  IMAD.HI.U32 R7, R13.reuse, R71, RZ ;  /* 0x000000470d077227 */ /* 0x040fe200078e00ff */
[----:B-1----:R-:W1:Y:S02]  /*1140*/  LDC.64 R14, c[0x0][0x3a8] ;  /* 0x0000ea00ff0e7b82 */ /* 0x002e640000000a00 */
[----:B------:R-:W-:Y:S01]  /*1150*/  IABS R76, R8 ;  /* 0x00000008004c7213 */ /* 0x000fe20000000000 */
[----:B------:R-:W-:Y:S01]  /*1160*/  IMAD.MOV R7, RZ, RZ, -R7 ;  /* 0x000000ffff077224 */ /* 0x000fe200078e0a07 */
[----:B------:R2:W-:Y:S01]  /*1170*/  STL [R1+0x334], R8 ;  /* 0x0003340801007387 */ /* 0x0005e20000100800 */
[----:B------:R-:W-:-:S04]  /*1180*/  IMAD.HI.U32 R4, R13, R70, RZ ;  /* 0x000000460d047227 */ /* 0x000fc800078e00ff */
[----:B------:R-:W-:Y:S02]  /*1190*/  IMAD R71, R12, R7, R71 ;  /* 0x000000070c477224 */ /* 0x000fe400078e0247 */
[----:B------:R-:W-:-:S04]  /*11a0*/  IMAD.HI.U32 R6, R13, R79, RZ ;  /* 0x0000004f0d067227 */ /* 0x000fc800078e00ff */
[----:B------:R-:W-:Y:S01]  /*11b0*/  @!P0 IMAD.IADD R3, R3, 0x1, -R2 ;  /* 0x0000000103038824 */ /* 0x000fe200078e0a02 */
[----:B------:R-:W-:Y:S01]  /*11c0*/  ISETP.NE.AND P0, PT, R16, RZ, PT ;  /* 0x000000ff1000720c */ /* 0x000fe20003f05270 */
[----:B------:R-:W-:Y:S01]  /*11d0*/  IMAD.HI.U32 R7, R13, R78, RZ ;  /* 0x0000004e0d077227 */ /* 0x000fe200078e00ff */
[----:B------:R-:W-:-:S03]  /*11e0*/  LOP3.LUT R16, RZ, R16, RZ, 0x33, !PT ;  /* 0x00000010ff107212 */ /* 0x000fc600078e33ff */
[----:B--2---:R-:W-:-:S04]  /*11f0*/  IMAD.HI.U32 R8, R13, R77, RZ ;  /* 0x0000004d0d087227 */ /* 0x004fc800078e00ff */
[----:B------:R-:W-:-:S04]  /*1200*/  IMAD.HI.U32 R9, R13, R76, RZ ;  /* 0x0000004c0d097227 */ /* 0x000fc800078e00ff */
[----:B------:R-:W-:Y:S02]  /*1210*/  IMAD.MOV R11, RZ, RZ, -R4 ;  /* 0x000000ffff0b7224 */ /* 0x000fe400078e0a04 */
[C---:B0-----:R-:W-:Y:S02]  /*1220*/  VIADD R4, R10.reuse, 0xfffffff7 ;  /* 0xfffffff70a047836 */ /* 0x041fe40000000000 */
[----:B------:R-:W-:Y:S02]  /*1230*/  IMAD.MOV R6, RZ, RZ, -R6 ;  /* 0x000000ffff067224 */ /* 0x000fe400078e0a06 */
[----:B------:R-:W-:Y:S01]  /*1240*/  VIADD R2, R10, 0xffffffff ;  /* 0xffffffff0a027836 */ /* 0x000fe20000000000 */
[----:B------:R-:W-:Y:S01]  /*1250*/  ISETP.GE.U32.AND P2, PT, R4, 0x7fffff78, PT ;  /* 0x7fffff780400780c */ /* 0x000fe20003f46070 */
[----:B------:R-:W-:Y:S02]  /*1260*/  @!P1 IMAD.MOV R3, RZ, RZ, -R3 ;  /* 0x000000ffff039224 */ /* 0x000fe400078e0a03 */
[----:B------:R-:W-:Y:S01]  /*1270*/  @!P3 IMAD.MOV R5, RZ, RZ, -R5 ;  /* 0x000000ffff05b224 */ /* 0x000fe200078e0a05 */
[----:B------:R-:W-:Y:S01]  /*1280*/  ISETP.GE.U32.AND P4, PT, R2, 0x7fffff80, PT ;  /* 0x7fffff800200780c */ /* 0x000fe20003f86070 */
[----:B------:R-:W-:Y:S01]  /*1290*/  IMAD.MOV R7, RZ, RZ, -R7 ;  /* 0x000000ffff077224 */ /* 0x000fe200078e0a07 */
[C---:B------:R-:W-:Y:S01]  /*12a0*/  SEL R3, R16.reuse, R3, !P0 ;  /* 0x0000000310037207 */ /* 0x040fe20004000000 */
[----:B------:R-:W-:Y:S01]  /*12b0*/  IMAD.MOV R8, RZ, RZ, -R8 ;  /* 0x000000ffff087224 */ /* 0x000fe200078e0a08 */
[----:B------:R-:W-:Y:S01]  /*12c0*/  SEL R5, R16, R5, !P0 ;  /* 0x0000000510057207 */ /* 0x000fe20004000000 */
[----:B------:R-:W-:-:S02]  /*12d0*/  IMAD.MOV R9, RZ, RZ, -R9 ;  /* 0x000000ffff097224 */ /* 0x000fc400078e0a09 */
[C---:B------:R-:W-:Y:S02]  /*12e0*/  IMAD R79, R12.reuse, R6, R79 ;  /* 0x000000060c4f7224 */ /* 0x040fe400078e024f */
[C---:B------:R-:W-:Y:S02]  /*12f0*/  IMAD R70, R12.reuse, R11, R70 ;  /* 0x0000000b0c467224 */ /* 0x040fe400078e0246 */
[C---:B------:R-:W-:Y:S02]  /*1300*/  IMAD R78, R12.reuse, R7, R78 ;  /* 0x000000070c4e7224 */ /* 0x040fe400078e024e */
[C---:B------:R-:W-:Y:S02]  /*1310*/  IMAD R77, R12.reuse, R8, R77 ;  /* 0x000000080c4d7224 */ /* 0x040fe400078e024d */
[----:B------:R-:W-:Y:S02]  /*1320*/  IMAD R76, R12, R9, R76 ;  /* 0x000000090c4c7224 */ /* 0x000fe400078e024c */
[----:B------:R-:W-:-:S02]  /*1330*/  VIADD R4, R10, 0xffffffef ;  /* 0xffffffef0a047836 */ /* 0x000fc40000000000 */
[----:B------:R-:W-:Y:S01]  /*1340*/  VIADD R6, R10, 0xffffffe7 ;  /* 0xffffffe70a067836 */ /* 0x000fe20000000000 */
[----:B-1-34-:R-:W-:Y:S06]  /*1350*/  BRA.U UP0, `(.L_x_5) ;  /* 0x0000000100187547 */ /* 0x01afec000b800000 */
[----:B------:R-:W-:Y:S01]  /*1360*/  ELECT P0, URZ, PT ;  /* 0x0000000000ff782f */ /* 0x000fe20003800000 */
[----:B------:R-:W-:Y:S01]  /*1370*/  IMAD.MOV.U32 R2, RZ, RZ, 0x1 ;  /* 0x00000001ff027424 */ /* 0x000fe200078e00ff */
[----:B------:R-:W-:Y:S01]  /*1380*/  UMOV UR4, 0x40 ;  /* 0x0000004000047882 */ /* 0x000fe20000000000 */
[----:B------:R-:W-:Y:S01]  /*1390*/  UVIRTCOUNT.DEALLOC.SMPOOL 0x80 ;  /* 0x000000800000784c */ /* 0x000fe20000000000 */
[----:B------:R-:W-:-:S09]  /*13a0*/  ULEA UR4, UR5, UR4, 0x18 ;  /* 0x0000000405047291 */ /* 0x000fd2000f8ec0ff */
[----:B------:R0:W-:Y:S03]  /*13b0*/  @P0 STS.U8 [UR4], R2 ;  /* 0x00000002ff000988 */ /* 0x0001e60008000004 */
.L_x_5:
[----:B------:R-:W-:Y:S01]  /*13c0*/  STL [R1+0xcf4], R98 ;  /* 0x000cf46201007387 */ /* 0x000fe20000100800 */
[----:B------:R-:W-:Y:S01]  /*13d0*/  VOTEU.ALL UP1, P5 ;  /* 0x0000000000ff7886 */ /* 0x000fe20002820000 */
[----:B------:R-:W-:Y:S01]  /*13e0*/  VOTEU.ALL UP2, P5 ;  /* 0x0000000000ff7886 */ /* 0x000fe20002840000 */
[----:B------:R-:W-:Y:S01]  /*13f0*/  IMAD R3, R3, UR16, RZ ;  /* 0x0000001003037c24 */ /* 0x000fe2000f8e02ff */
[----:B------:R-:W-:Y:S01]  /*1400*/  STL [R1+0xcf0], R49 ;  /* 0x000cf03101007387 */ /* 0x000fe20000100800 */
[----:B------:R-:W1:Y:S01]  /*1410*/  LDCU.64 UR20, c[0x0][0x358] ;  /* 0x00006b00ff1477ac */ /* 0x000e620008000a00 */
[----:B------:R-:W-:-:S04]  /*1420*/  @!UP1 UIADD3 UR4, UPT, UPT, -UR6, 0x100000, URZ ;  /* 0x0010000006049890 */ /* 0x000fc8000fffe1ff */
[----:B------:R-:W-:Y:S02]  /*1430*/  @!UP1 USHF.L.U32 UR5, UR4, 0xb, URZ ;  /* 0x0000000b04059899 */ /* 0x000fe400080006ff */
[----:B------:R-:W-:Y:S01]  /*1440*/  @!UP1 USHF.L.U32 UR4, UR4, 0x1, URZ ;  /* 0x0000000104049899 */ /* 0x000fe200080006ff */
[----:B------:R-:W-:Y:S01]  /*1450*/  IMAD R5, R5, UR16, RZ ;  /* 0x0000001005057c24 */ /* 0x000fe2000f8e02ff */
[----:B------:R-:W-:Y:S01]  /*1460*/  STL [R1+0xcec], R48 ;  /* 0x000cec3001007387 */ /* 0x000fe20000100800 */
[----:B------:R-:W-:Y:S01]  /*1470*/  ISETP.GE.U32.AND P1, PT, R4, 0x7fffff70, PT ;  /* 0x7fffff700400780c */ /* 0x000fe20003f26070 */
[----:B------:R-:W-:Y:S01]  /*1480*/  IMAD.SHL.U32 R7, R14, 0x8, RZ ;  /* 0x000000080e077824 */ /* 0x000fe200078e00ff */
[----:B------:R-:W-:Y:S01]  /*1490*/  PRMT R43, RZ, 0x7610, R43 ;  /* 0x00007610ff2b7816 */ /* 0x000fe2000000002b */
[----:B------:R-:W-:Y:S01]  /*14a0*/  STL [R1+0xce8], R97 ;  /* 0x000ce86101007387 */ /* 0x000fe20000100800 */
[----:B------:R-:W-:Y:S01]  /*14b0*/  ISETP.GE.U32.AND P0, PT, R6, 0x7fffff68, PT ;  /* 0x7fffff680600780c */ /* 0x000fe20003f06070 */
[----:B------:R-:W2:Y:S02]  /*14c0*/  LDCU UR16, c[0x0][0x3b0] ;  /* 0x00007600ff1077ac */ /* 0x000ea40008000800 */
[----:B------:R-:W-:Y:S01]  /*14d0*/  STL [R1+0xce4], R96 ;  /* 0x000ce46001007387 */ /* 0x000fe20000100800 */
[----:B------:R-:W-:Y:S03]  /*14e0*/  STTM.x128 tmem[UR10], RZ ;  /* 0x000000ff000079ed */ /* 0x000fe600083c000a */
[----:B------:R-:W-:Y:S01]  /*14f0*/  STL [R1+0xce0], R95 ;  /* 0x000ce05f01007387 */ /* 0x000fe20000100800 */
[----:B------:R-:W-:Y:S01]  /*1500*/  PRMT R42, RZ, 0x7610, R42 ;  /* 0x00007610ff2a7816 */ /* 0x000fe2000000002a */
[----:B------:R-:W3:Y:S02]  /*1510*/  LDCU UR17, c[0x0][0x3b0] ;  /* 0x00007600ff1177ac */ /* 0x000ee40008000800 */
[----:B------:R-:W-:Y:S01]  /*1520*/  STL [R1+0xcdc], R94 ;  /* 0x000cdc5e01007387 */ /* 0x000fe20000100800 */
[----:B------:R-:W-:Y:S01]  /*1530*/  PRMT R41, RZ, 0x7610, R41 ;  /* 0x00007610ff297816 */ /* 0x000fe20000000029 */
[----:B------:R-:W4:Y:S02]  /*1540*/  LDCU UR19, c[0x0][0x3b0] ;  /* 0x00007600ff1377ac */ /* 0x000f240008000800 */
[----:B------:R-:W-:Y:S01]  /*1550*/  STL [R1+0xcd8], R93 ;  /* 0x000cd85d01007387 */ /* 0x000fe20000100800 */
[----:B------:R-:W-:Y:S01]  /*1560*/  PRMT R40, RZ, 0x7610, R40 ;  /* 0x00007610ff287816 */ /* 0x000fe20000000028 */
[----:B------:R-:W0:Y:S02]  /*1570*/  LDCU UR18, c[0x0][0x3b0] ;  /* 0x00007600ff1277ac */ /* 0x000e240008000800 */
        /* <DEDUP_REMOVED lines=149> */
[----:B------:R-:W0:Y:S01]  /*1ed0*/  LDCU UR74, c[0x0][0x3b0] ;  /* 0x00007600ff4a77ac */ /* 0x000e220008000800 */
[----:B------:R-:W0:Y:S01]  /*1ee0*/  FENCE.VIEW.ASYNC.T ;  /* 0x00000000000073c6 */ /* 0x000e220000000200 */
[----:B------:R-:W-:Y:S01]  /*1ef0*/  STL [R1+0xb74], R160 ;  /* 0x000b74a001007387 */ /* 0x000fe20000100800 */
[----:B------:R-:W-:Y:S01]  /*1f00*/  PRMT R139, RZ, 0x7610, R139 ;  /* 0x00007610ff8b7816 */ /* 0x000fe2000000008b */
[----:B------:R-:W0:Y:S02]  /*1f10*/  LDCU UR71, c[0x0][0x3b0] ;  /* 0x00007600ff4777ac */ /* 0x000e240008000800 */
[----:B0-----:R-:W-:Y:S01]  /*1f20*/  BAR.SYNC.DEFER_BLOCKING 0x0 ;  /* 0x0000000000007b1d */ /* 0x001fe20000010000 */
[----:B------:R-:W-:-:S02]  /*1f30*/  PRMT R138, RZ, 0x7610, R138 ;  /* 0x00007610ff8a7816 */ /* 0x000fc4000000008a */
[----:B------:R-:W-:Y:S02]  /*1f40*/  PRMT R137, RZ, 0x7610, R137 ;  /* 0x00007610ff897816 */ /* 0x000fe40000000089 */
[----:B------:R-:W-:Y:S01]  /*1f50*/  PRMT R136, RZ, 0x7610, R136 ;  /* 0x00007610ff887816 */ /* 0x000fe20000000088 */
[----:B------:R-:W0:Y:S01]  /*1f60*/  LDCU UR72, c[0x0][0x3b0] ;  /* 0x00007600ff4877ac */ /* 0x000e220008000800 */
[----:B------:R1:W-:Y:S01]  /*1f70*/  STL [R1+0xb70], R144 ;  /* 0x000b709001007387 */ /* 0x0003e20000100800 */
[----:B------:R-:W-:Y:S01]  /*1f80*/  PRMT R135, RZ, 0x7610, R135 ;  /* 0x00007610ff877816 */ /* 0x000fe20000000087 */
[----:B------:R-:W0:Y:S01]  /*1f90*/  LDCU UR73, c[0x0][0x3b0] ;  /* 0x00007600ff4977ac */ /* 0x000e220008000800 */
[----:B-1----:R-:W1:Y:S01]  /*1fa0*/  LDC R144, c[0x0][0x3a0] ;  /* 0x0000e800ff907b82 */ /* 0x002e620000000800 */
[----:B------:R-:W0:Y:S02]  /*1fb0*/  FENCE.VIEW.ASYNC.S ;  /* 0x00000000000073c6 */ /* 0x000e240000000000 */
[----:B0-----:R0:W0:Y:S01]  /*1fc0*/  @!UP2 SYNCS.EXCH.64 URZ, [UR11], UR4 ;  /* 0x000000040bffa5b2 */ /* 0x0010220008000100 */
[----:B-1----:R-:W-:-:S05]  /*1fd0*/  VIADD R2, R144, 0xffffffdf ;  /* 0xffffffdf90027836 */ /* 0x002fca0000000000 */
[----:B------:R-:W-:Y:S02]  /*1fe0*/  ISETP.GE.U32.AND P3, PT, R2, 0x7fffff60, PT ;  /* 0x7fffff600200780c */ /* 0x000fe40003f66070 */
[----:B------:R-:W-:-:S04]  /*1ff0*/  IADD3 R2, P6, PT, R3, UR12, RZ ;  /* 0x0000000c03027c10 */ /* 0x000fc8000ffde0ff */
[----:B------:R-:W-:Y:S01]  /*2000*/  LEA.HI.X.SX32 R3, R3, UR13, 0x1, P6 ;  /* 0x0000000d03037c11 */ /* 0x000fe2000b0f0eff */
[----:B0-----:R-:W-:Y:S01]  /*2010*/  BAR.SYNC.DEFER_BLOCKING 0x0 ;  /* 0x0000000000007b1d */ /* 0x001fe20000010000 */
[C---:B------:R-:W-:Y:S02]  /*2020*/  IADD3 R4, P6, PT, R5.reuse, UR12, RZ ;  /* 0x0000000c05047c10 */ /* 0x040fe4000ffde0ff */
[----:B------:R-:W-:Y:S02]  /*2030*/  SHF.R.S32.HI R8, RZ, 0x1f, R7 ;  /* 0x0000001fff087819 */ /* 0x000fe40000011407 */
[----:B------:R-:W-:Y:S01]  /*2040*/  LEA.HI.X.SX32 R5, R5, UR13, 0x1, P6 ;  /* 0x0000000d05057c11 */ /* 0x000fe2000b0f0eff */
[----:B------:R-:W-:Y:S01]  /*2050*/  VIADD R6, R144, 0xffffffd7 ;  /* 0xffffffd790067836 */ /* 0x000fe20000000000 */
[C---:B------:R-:W-:Y:S01]  /*2060*/  IADD3 R11, P6, PT, R7.reuse, R2, RZ ;  /* 0x00000002070b7210 */ /* 0x040fe20007fde0ff */
[----:B------:R-:W0:Y:S04]  /*2070*/  LDCU UR12, c[0x0][0x3b0] ;  /* 0x00007600ff0c77ac */ /* 0x000e280008000800 */
[----:B------:R-:W-:Y:S01]  /*2080*/  IMAD.X R9, R8, 0x1, R3, P6 ;  /* 0x0000000108097824 */ /* 0x000fe200030e0603 */
[----:B------:R-:W-:Y:S01]  /*2090*/  IADD3 R10, P6, PT, R7, R4, RZ ;  /* 0x00000004070a7210 */ /* 0x000fe20007fde0ff */
[----:B------:R-:W1:Y:S01]  /*20a0*/  LDCU UR13, c[0x0][0x3b0] ;  /* 0x00007600ff0d77ac */ /* 0x000e620008000800 */
[----:B------:R-:W2:Y:S04]  /*20b0*/  @!P4 LDG.E.U8 R43, desc[UR20][R2.64] ;  /* 0x00000014022bc981 */ /* 0x000ea8000c1e1100 */
[----:B------:R-:W2:Y:S01]  /*20c0*/  @!P4 LDG.E.U8 R42, desc[UR20][R4.64] ;  /* 0x00000014042ac981 */ /* 0x000ea2000c1e1100 */
[----:B------:R-:W-:Y:S01]  /*20d0*/  ISETP.GE.U32.AND P4, PT, R6, 0x7fffff58, PT ;  /* 0x7fffff580600780c */ /* 0x000fe20003f86070 */
[----:B------:R-:W-:-:S02]  /*20e0*/  IMAD.MOV.U32 R6, RZ, RZ, R9 ;  /* 0x000000ffff067224 */ /* 0x000fc400078e0009 */
[----:B------:R-:W-:Y:S02]  /*20f0*/  STL [R1+0x1b4], R11 ;  /* 0x0001b40b01007387 */ /* 0x000fe40000100800 */
[----:B------:R-:W-:Y:S02]  /*2100*/  @!P2 IMAD.MOV.U32 R7, RZ, RZ, R6 ;  /* 0x000000ffff07a224 */ /* 0x000fe400078e0006 */
[----:B------:R-:W-:Y:S01]  /*2110*/  @!P2 IMAD.MOV.U32 R6, RZ, RZ, R11 ;  /* 0x000000ffff06a224 */ /* 0x000fe200078e000b */
[----:B------:R0:W-:Y:S04]  /*2120*/  STL [R1+0x1b0], R9 ;  /* 0x0001b00901007387 */ /* 0x0001e80000100800 */
[----:B------:R1:W2:Y:S01]  /*2130*/  @!P2 LDG.E.U8 R41, desc[UR20][R6.64] ;  /* 0x000000140629a981 */ /* 0x0002a2000c1e1100 */
[----:B0-----:R-:W-:-:S02]  /*2140*/  IMAD.SHL.U32 R9, R14, 0x10, RZ ;  /* 0x000000100e097824 */ /* 0x001fc400078e00ff */
[----:B-1----:R-:W-:Y:S02]  /*2150*/  IMAD.MOV.U32 R7, RZ, RZ, R10 ;  /* 0x000000ffff077224 */ /* 0x002fe400078e000a */
[----:B------:R-:W-:Y:S01]  /*2160*/  IMAD.X R6, R8, 0x1, R5, P6 ;  /* 0x0000000108067824 */ /* 0x000fe200030e0605 */
[----:B------:R0:W-:Y:S04]  /*2170*/  STL [R1+0x1bc], R10 ;  /* 0x0001bc0a01007387 */ /* 0x0001e80000100800 */
[----:B------:R-:W-:Y:S01]  /*2180*/  @!P2 LOP3.LUT R7, R7, R6, RZ, 0x3c, !PT ;  /* 0x000000060707a212 */ /* 0x000fe200078e3cff */
[----:B------:R1:W-:Y:S01]  /*2190*/  STL [R1+0x1b8], R6 ;  /* 0x0001b80601007387 */ /* 0x0003e20000100800 */
[----:B------:R-:W-:Y:S02]  /*21a0*/  IADD3 R11, P6, PT, R9, R2, RZ ;  /* 0x00000002090b7210 */ /* 0x000fe40007fde0ff */
[----:B0-----:R-:W-:-:S02]  /*21b0*/  SHF.R.S32.HI R10, RZ, 0x1f, R9 ;  /* 0x0000001fff0a7819 */ /* 0x001fc40000011409 */
[----:B-1----:R-:W-:-:S04]  /*21c0*/  @!P2 LOP3.LUT R6, R7, R6, RZ, 0x3c, !PT ;  /* 0x000000060706a212 */ /* 0x002fc800078e3cff */
[----:B------:R-:W-:-:S05]  /*21d0*/  @!P2 LOP3.LUT R7, R7, R6, RZ, 0x3c, !PT ;  /* 0x000000060707a212 */ /* 0x000fca00078e3cff */
[----:B------:R0:W2:Y:S02]  /*21e0*/  @!P2 LDG.E.U8 R40, desc[UR20][R6.64] ;  /* 0x000000140628a981 */ /* 0x0000a4000c1e1100 */
[----:B0-----:R-:W-:Y:S02]  /*21f0*/  IMAD.MOV.U32 R7, RZ, RZ, R11 ;  /* 0x000000ffff077224 */ /* 0x001fe400078e000b */
[----:B------:R-:W-:Y:S01]  /*2200*/  IMAD.X R6, R10, 0x1, R3, P6 ;  /* 0x000000010a067824 */ /* 0x000fe200030e0603 */
[----:B------:R0:W-:Y:S04]  /*2210*/  STL [R1+0x240], R11 ;  /* 0x0002400b01007387 */ /* 0x0001e80000100800 */
[----:B------:R-:W-:Y:S01]  /*2220*/  @!P1 LOP3.LUT R7, R7, R6, RZ, 0x3c, !PT ;  /* 0x0000000607079212 */ /* 0x000fe200078e3cff */
[----:B------:R1:W-:Y:S01]  /*2230*/  STL [R1+0x23c], R6 ;  /* 0x00023c0601007387 */ /* 0x0003e20000100800 */
[----:B0-----:R-:W-:-:S02]  /*2240*/  IADD3 R11, P6, PT, R9, R4, RZ ;  /* 0x00000004090b7210 */ /* 0x001fc40007fde0ff */
[----:B-1----:R-:W-:-:S04]  /*2250*/  @!P1 LOP3.LUT R6, R7, R6, RZ, 0x3c, !PT ;  /* 0x0000000607069212 */ /* 0x002fc800078e3cff */
[----:B------:R-:W-:-:S05]  /*2260*/  @!P1 LOP3.LUT R7, R7, R6, RZ, 0x3c, !PT ;  /* 0x0000000607079212 */ /* 0x000fca00078e3cff */
[----:B------:R0:W2:Y:S01]  /*2270*/  @!P1 LDG.E.U8 R38, desc[UR20][R6.64] ;  /* 0x0000001406269981 */ /* 0x0000a2000c1e1100 */
[----:B------:R-:W-:Y:S02]  /*2280*/  IMAD R9, R14, 0x18, RZ ;  /* 0x000000180e097824 */ /* 0x000fe400078e02ff */
[----:B0-----:R-:W-:Y:S02]  /*2290*/  IMAD.MOV.U32 R7, RZ, RZ, R11 ;  /* 0x000000ffff077224 */ /* 0x001fe400078e000b */
[----:B------:R-:W-:Y:S01]  /*22a0*/  IMAD.X R6, R10, 0x1, R5, P6 ;  /* 0x000000010a067824 */ /* 0x000fe200030e0605 */
[----:B------:R0:W-:Y:S04]  /*22b0*/  STL [R1+0x248], R11 ;  /* 0x0002480b01007387 */ /* 0x0001e80000100800 */
[----:B------:R-:W-:Y:S01]  /*22c0*/  @!P1 LOP3.LUT R7, R7, R6, RZ, 0x3c, !PT ;  /* 0x0000000607079212 */ /* 0x000fe200078e3cff */
[----:B------:R1:W-:Y:S01]  /*22d0*/  STL [R1+0x244], R6 ;  /* 0x0002440601007387 */ /* 0x0003e20000100800 */
[----:B------:R-:W-:-:S02]  /*22e0*/  SHF.R.S32.HI R10, RZ, 0x1f, R9 ;  /* 0x0000001fff0a7819 */ /* 0x000fc40000011409 */
[----:B0-----:R-:W-:Y:S02]  /*22f0*/  IADD3 R11, P6, PT, R9, R2, RZ ;  /* 0x00000002090b7210 */ /* 0x001fe40007fde0ff */
        /* <DEDUP_REMOVED lines=12> */
[----:B------:R-:W-:Y:S02]  /*23c0*/  IMAD.SHL.U32 R9, R14, 0x20, RZ ;  /* 0x000000200e097824 */ /* 0x000fe400078e00ff */
        /* <DEDUP_REMOVED lines=38> */
[----:B------:R0:W2:Y:S02]  /*2630*/  @!P4 LDG.E.U8 R46, desc[UR20][R6.64] ;  /* 0x00000014062ec981 */ /* 0x0000a4000c1e1100 */
[----:B0-----:R-:W-:Y:S02]  /*2640*/  IMAD.MOV.U32 R7, RZ, RZ, R11 ;  /* 0x000000ffff077224 */ /* 0x001fe400078e000b */
[----:B------:R-:W-:Y:S01]  /*2650*/  IMAD.X R6, R10, 0x1, R5, P6 ;  /* 0x000000010a067824 */ /* 0x000fe200030e0605 */
[----:B------:R-:W-:Y:S04]  /*2660*/  STL [R1+0x3f0], R11 ;  /* 0x0003f00b01007387 */ /* 0x000fe80000100800 */
[----:B------:R-:W-:Y:S01]  /*2670*/  @!P4 LOP3.LUT R7, R7, R6, RZ, 0x3c, !PT ;  /* 0x000000060707c212 */ /* 0x000fe200078e3cff */
[----:B------:R0:W-:Y:S01]  /*2680*/  STL [R1+0x3ec], R6 ;  /* 0x0003ec0601007387 */ /* 0x0001e20000100800 */
[----:B------:R-:W-:-:S02]  /*2690*/  PRMT R98, RZ, 0x7610, R98 ;  /* 0x00007610ff627816 */ /* 0x000fc40000000062 */
[----:B0-----:R-:W-:-:S04]  /*26a0*/  @!P4 LOP3.LUT R6, R7, R6, RZ, 0x3c, !PT ;  /* 0x000000060706c212 */ /* 0x001fc800078e3cff */
[----:B------:R-:W-:-:S05]  /*26b0*/  @!P4 LOP3.LUT R7, R7, R6, RZ, 0x3c, !PT ;  /* 0x000000060707c212 */ /* 0x000fca00078e3cff */
[----:B------:R0:W2:Y:S01]  /*26c0*/  @!P4 LDG.E.U8 R98, desc[UR20][R6.64] ;  /* 0x000000140662c981 */ /* 0x0000a2000c1e1100 */
[----:B------:R-:W-:Y:S02]  /*26d0*/  VIADD R8, R144, 0xffffffcf ;  /* 0xffffffcf90087836 */ /* 0x000fe40000000000 */
[----:B------:R-:W-:-:S03]  /*26e0*/  IMAD R9, R14, 0x30, RZ ;  /* 0x000000300e097824 */ /* 0x000fc600078e02ff */
[----:B------:R-:W-:Y:S02]  /*26f0*/  ISETP.GE.U32.AND P2, PT, R8, 0x7fffff50, PT ;  /* 0x7fffff500800780c */ /* 0x000fe40003f46070 */
[----:B------:R-:W-:Y:S02]  /*2700*/  SHF.R.S32.HI R10, RZ, 0x1f, R9 ;  /* 0x0000001fff0a7819 */ /* 0x000fe40000011409 */
[----:B------:R-:W-:-:S05]  /*2710*/  IADD3 R11, P6, PT, R9, R2, RZ ;  /* 0x00000002090b7210 */ /* 0x000fca0007fde0ff */
[----:B0-----:R-:W-:Y:S02]  /*2720*/  IMAD.MOV.U32 R7, RZ, RZ, R11 ;  /* 0x000000ffff077224 */ /* 0x001fe400078e000b */
[----:B------:R-:W-:-:S05]  /*2730*/  IMAD.X R6, R10, 0x1, R3, P6 ;  /* 0x000000010a067824 */ /* 0x000fca00030e0603 */
[----:B------:R-:W-:Y:S02]  /*2740*/  @!P2 LOP3.LUT R7, R7, R6, RZ, 0x3c, !PT ;  /* 0x000000060707a212 */ /* 0x000fe400078e3cff */
[----:B------:R-:W-:Y:S01]  /*2750*/  PRMT R17, RZ, 0x7610, R17 ;  /* 0x00007610ff117816 */ /* 0x000fe20000000011 */
[----:B------:R-:W-:-:S05]  /*2760*/  VIADD R8, R144, 0xffffffc7 ;  /* 0xffffffc790087836 */ /* 0x000fca0000000000 */
[----:B------:R-:W-:Y:S01]  /*2770*/  ISETP.GE.U32.AND P1, PT, R8, 0x7fffff48, PT ;  /* 0x7fffff480800780c */ /* 0x000fe20003f26070 */
[----:B------:R-:W-:-:S05]  /*2780*/  VIADD R8, R144, 0xffffffbf ;  /* 0xffffffbf90087836 */ /* 0x000fca0000000000 */
[----:B------:R-:W-:Y:S02]  /*2790*/  ISETP.GE.U32.AND P0, PT, R8, 0x7fffff40, PT ;  /* 0x7fffff400800780c */ /* 0x000fe40003f06070 */
[----:B------:R-:W-:Y:S01]  /*27a0*/  PRMT R49, RZ, 0x7610, R49 ;  /* 0x00007610ff317816 */ /* 0x000fe20000000031 */
[----:B--2---:R0:W-:Y:S04]  /*27b0*/  STL [R1+0xe8], R98 ;  /* 0x0000e86201007387 */ /* 0x0041e80000100800 */
[----:B0-----:R-:W2:Y:S04]  /*27c0*/  LDL.LU R98, [R1+0xcf4] ;  /* 0x000cf40001627983 */ /* 0x001ea80000300800 */
[----:B------:R-:W-:Y:S04]  /*27d0*/  STL [R1+0x65c], R11 ;  /* 0x00065c0b01007387 */ /* 0x000fe80000100800 */
[----:B------:R0:W-:Y:S02]  /*27e0*/  STL [R1+0x658], R6 ;  /* 0x0006580601007387 */ /* 0x0001e40000100800 */
[----:B0-----:R-:W-:-:S02]  /*27f0*/  @!P2 LOP3.LUT R6, R7, R6, RZ, 0x3c, !PT ;  /* 0x000000060706a212 */ /* 0x001fc400078e3cff */
[----:B------:R-:W-:Y:S02]  /*2800*/  IADD3 R11, P6, PT, R9, R4, RZ ;  /* 0x00000004090b7210 */ /* 0x000fe40007fde0ff */
        /* <DEDUP_REMOVED lines=35> */
[----:B------:R-:W-:Y:S04]  /*2a40*/  STL [R1+0x75c], R11 ;  /* 0x00075c0b01007387 */ /* 0x000fe80000100800 */
[-C--:B------:R-:W-:Y:S01]  /*2a50*/  @!P0 LOP3.LUT R7, R7, R6.reuse, RZ, 0x3c, !PT ;  /* 0x0000000607078212 */ /* 0x080fe200078e3cff */
[----:B------:R0:W-:Y:S03]  /*2a60*/  STL [R1+0x758], R6 ;  /* 0x0007580601007387 */ /* 0x0001e60000100800 */
[----:B0-----:R-:W-:-:S04]  /*2a70*/  @!P0 LOP3.LUT R6, R7, R6, RZ, 0x3c, !PT ;  /* 0x0000000607068212 */ /* 0x001fc800078e3cff */
[----:B------:R-:W-:-:S05]  /*2a80*/  @!P0 LOP3.LUT R7, R7, R6, RZ, 0x3c, !PT ;  /* 0x0000000607078212 */ /* 0x000fca00078e3cff */
[----:B------:R0:W2:Y:S01]  /*2a90*/  @!P0 LDG.E.U8 R49, desc[UR20][R6.64] ;  /* 0x0000001406318981 */ /* 0x0000a2000c1e1100 */
[----:B------:R-:W-:-:S05]  /*2aa0*/  IADD3 R11, P6, PT, R9, R4, RZ ;  /* 0x00000004090b7210 */ /* 0x000fca0007fde0ff */
[----:B0-----:R-:W-:Y:S02]  /*2ab0*/  IMAD.MOV.U32 R7, RZ, RZ, R11 ;  /* 0x000000ffff077224 */ /* 0x001fe400078e000b */
[----:B------:R-:W-:-:S05]  /*2ac0*/  IMAD.X R6, R10, 0x1, R5, P6 ;  /* 0x000000010a067824 */ /* 0x000fca00030e0605 */
[-C--:B------:R-:W-:Y:S02]  /*2ad0*/  @!P0 LOP3.LUT R7, R7, R6.reuse, RZ, 0x3c, !PT ;  /* 0x0000000607078212 */ /* 0x080fe400078e3cff */
[----:B------:R-:W-:Y:S01]  /*2ae0*/  PRMT R48, RZ, 0x7610, R48 ;  /* 0x00007610ff307816 */ /* 0x000fe20000000030 */
[----:B--2---:R0:W-:Y:S04]  /*2af0*/  STL [R1+0xfc], R49 ;  /* 0x0000fc3101007387 */ /* 0x0041e80000100800 */
[----:B0-----:R-:W2:Y:S04]  /*2b00*/  LDL.LU R49, [R1+0xcf0] ;  /* 0x000cf00001317983 */ /* 0x001ea80000300800 */
[----:B------:R-:W-:Y:S04]  /*2b10*/  STL [R1+0x764], R11 ;  /* 0x0007640b01007387 */ /* 0x000fe80000100800 */
[----:B------:R0:W-:Y:S02]  /*2b20*/  STL [R1+0x760], R6 ;  /* 0x0007600601007387 */ /* 0x0001e40000100800 */
        /* <DEDUP_REMOVED lines=67> */
[-C--:B------:R-:W-:Y:S01]  /*2f60*/  @!P2 LOP3.LUT R7, R7, R6.reuse, RZ, 0x3c, !PT ;  /* 0x000000060707a212 */ /* 0x080fe200078e3cff */
        /* <DEDUP_REMOVED lines=10> */
[----:B------:R-:W-:Y:S02]  /*3010*/  IADD3 R11, P6, PT, R9, R2, RZ ;  /* 0x00000002090b7210 */ /* 0x000fe40007fde0ff */
[----:B------:R-:W-:Y:S01]  /*3020*/  SHF.R.S32.HI R10, RZ, 0x1f, R9 ;  /* 0x0000001fff0a7819 */ /* 0x000fe20000011409 */
[----:B------:R-:W-:Y:S02]  /*3030*/  VIADD R8, R144, 0xffffff97 ;  /* 0xffffff9790087836 */ /* 0x000fe40000000000 */
[----:B------:R-:W-:Y:S02]  /*3040*/  STL [R1+0x95c], R11 ;  /* 0x00095c0b01007387 */ /* 0x000fe40000100800 */
[----:B0-----:R-:W-:-:S04]  /*3050*/  IMAD.X R7, R10, 0x1, R3, P6 ;  /* 0x000000010a077824 */ /* 0x001fc800030e0603 */
[----:B------:R-:W-:Y:S01]  /*3060*/  @!P1 IMAD.MOV.U32 R6, RZ, RZ, R11 ;  /* 0x000000ffff069224 */ /* 0x000fe200078e000b */
[----:B------:R-:W-:Y:S01]  /*3070*/  ISETP.GE.U32.AND P0, PT, R8, 0x7fffff18, PT ;  /* 0x7fffff180800780c */ /* 0x000fe20003f06070 */
[----:B------:R-:W-:-:S03]  /*3080*/  VIADD R8, R144, 0xffffff8f ;  /* 0xffffff8f90087836 */ /* 0x000fc60000000000 */
[----:B------:R0:W3:Y:S02]  /*3090*/  @!P1 LDG.E.U8 R36, desc[UR20][R6.64] ;  /* 0x0000001406249981 */ /* 0x0000e4000c1e1100 */
[----:B------:R-:W-:Y:S01]  /*30a0*/  ISETP.GE.U32.AND P3, PT, R8, 0x7fffff10, PT ;  /* 0x7fffff100800780c */ /* 0x000fe20003f66070 */
[----:B------:R-:W-:-:S05]  /*30b0*/  VIADD R8, R144, 0xffffff87 ;  /* 0xffffff8790087836 */ /* 0x000fca0000000000 */
[----:B------:R-:W-:Y:S01]  /*30c0*/  ISETP.GE.U32.AND P4, PT, R8, 0x7fffff08, PT ;  /* 0x7fffff080800780c */ /* 0x000fe20003f86070 */
[----:B------:R-:W-:-:S05]  /*30d0*/  VIADD R8, R144, 0xfffffffe ;  /* 0xfffffffe90087836 */ /* 0x000fca0000000000 */
[----:B------:R-:W-:Y:S01]  /*30e0*/  ISETP.GE.U32.AND P2, PT, R8, 0x7fffff7f, PT ;  /* 0x7fffff7f0800780c */ /* 0x000fe20003f46070 */
[----:B------:R-:W-:Y:S01]  /*30f0*/  VIADD R8, R144, 0xfffffff6 ;  /* 0xfffffff690087836 */ /* 0x000fe20000000000 */
[----:B--2---:R1:W-:Y:S04]  /*3100*/  STL [R1+0x13c], R22 ;  /* 0x00013c1601007387 */ /* 0x0043e80000100800 */
[----:B------:R0:W-:Y:S01]  /*3110*/  STL [R1+0x958], R7 ;  /* 0x0009580701007387 */ /* 0x0001e20000100800 */
[----:B-1----:R-:W-:Y:S01]  /*3120*/  IADD3 R22, P6, PT, R9, R4, RZ ;  /* 0x0000000409167210 */ /* 0x002fe20007fde0ff */
[----:B------:R-:W-:-:S04]  /*3130*/  IMAD R9, R14, 0x68, RZ ;  /* 0x000000680e097824 */ /* 0x000fc800078e02ff */
[----:B0-----:R-:W-:Y:S01]  /*3140*/  IMAD.X R7, R10, 0x1, R5, P6 ;  /* 0x000000010a077824 */ /* 0x001fe200030e0605 */
[----:B------:R-:W-:Y:S01]  /*3150*/  SHF.R.S32.HI R10, RZ, 0x1f, R9 ;  /* 0x0000001fff0a7819 */ /* 0x000fe20000011409 */
[----:B------:R-:W-:Y:S01]  /*3160*/  @!P1 IMAD.MOV.U32 R6, RZ, RZ, R22 ;  /* 0x000000ffff069224 */ /* 0x000fe200078e0016 */
[----:B------:R-:W-:Y:S01]  /*3170*/  IADD3 R11, P6, PT, R9, R2, RZ ;  /* 0x00000002090b7210 */ /* 0x000fe20007fde0ff */
[----:B------:R-:W-:Y:S04]  /*3180*/  STL [R1+0x964], R22 ;  /* 0x0009641601007387 */ /* 0x000fe80000100800 */
[----:B------:R0:W-:Y:S04]  /*3190*/  STL [R1+0x960], R7 ;  /* 0x0009600701007387 */ /* 0x0001e80000100800 */
[----:B------:R0:W2:Y:S02]  /*31a0*/  @!P1 LDG.E.U8 R30, desc[UR20][R6.64] ;  /* 0x00000014061e9981 */ /* 0x0000a4000c1e1100 */
[----:B0-----:R-:W-:-:S02]  /*31b0*/  IMAD.MOV.U32 R7, RZ, RZ, R11 ;  /* 0x000000ffff077224 */ /* 0x001fc400078e000b */
[----:B------:R-:W-:Y:S01]  /*31c0*/  IMAD.X R6, R10, 0x1, R3, P6 ;  /* 0x000000010a067824 */ /* 0x000fe200030e0603 */
[----:B------:R0:W-:Y:S04]  /*31d0*/  STL [R1+0x9dc], R11 ;  /* 0x0009dc0b01007387 */ /* 0x0001e80000100800 */
[----:B------:R-:W-:Y:S01]  /*31e0*/  @!P0 LOP3.LUT R7, R7, R6, RZ, 0x3c, !PT ;  /* 0x0000000607078212 */ /* 0x000fe200078e3cff */
[----:B------:R1:W-:Y:S01]  /*31f0*/  STL [R1+0x9d8], R6 ;  /* 0x0009d80601007387 */ /* 0x0003e20000100800 */
[----:B0-----:R-:W-:Y:S02]  /*3200*/  IADD3 R11, P6, PT, R9, R4, RZ ;  /* 0x00000004090b7210 */ /* 0x001fe40007fde0ff */
[----:B-1----:R-:W-:Y:S01]  /*3210*/  @!P0 LOP3.LUT R6, R7, R6, RZ, 0x3c, !PT ;  /* 0x0000000607068212 */ /* 0x002fe200078e3cff */
[----:B------:R-:W-:-:S03]  /*3220*/  IMAD R9, R14, 0x70, RZ ;  /* 0x000000700e097824 */ /* 0x000fc600078e02ff */
[----:B------:R-:W-:Y:S01]  /*3230*/  @!P0 LOP3.LUT R7, R7, R6, RZ, 0x3c, !PT ;  /* 0x0000000607078212 */ /* 0x000fe200078e3cff */
[----:B------:R-:W-:Y:S01]  /*3240*/  IMAD.X R22, R10, 0x1, R5, P6 ;  /* 0x000000010a167824 */ /* 0x000fe200030e0605 */
[----:B------:R-:W-:-:S03]  /*3250*/  ISETP.GE.U32.AND P1, PT, R8, 0x7fffff77, PT ;  /* 0x7fffff770800780c */ /* 0x000fc60003f26070 */
[----:B------:R0:W2:Y:S01]  /*3260*/  @!P0 LDG.E.U8 R25, desc[UR20][R6.64] ;  /* 0x0000001406198981 */ /* 0x0000a2000c1e1100 */
[----:B------:R-:W-:Y:S02]  /*3270*/  SHF.R.S32.HI R10, RZ, 0x1f, R9 ;  /* 0x0000001fff0a7819 */ /* 0x000fe40000011409 */
[----:B------:R-:W-:Y:S01]  /*3280*/  IADD3 R8, P6, PT, R9, R2, RZ ;  /* 0x0000000209087210 */ /* 0x000fe20007fde0ff */
[----:B0-----:R-:W-:Y:S02]  /*3290*/  @!P0 IMAD.MOV.U32 R6, RZ, RZ, R11 ;  /* 0x000000ffff068224 */ /* 0x001fe400078e000b */
[----:B------:R-:W-:-:S05]  /*32a0*/  @!P0 IMAD.MOV.U32 R7, RZ, RZ, R22 ;  /* 0x000000ffff078224 */ /* 0x000fca00078e0016 */
[----:B------:R0:W2:Y:S04]  /*32b0*/  @!P0 LDG.E.U8 R18, desc[UR20][R6.64] ;  /* 0x0000001406128981 */ /* 0x0000a8000c1e1100 */
[----:B------:R-:W-:Y:S01]  /*32c0*/  STL [R1+0x9e4], R11 ;  /* 0x0009e40b01007387 */ /* 0x000fe20000100800 */
[----:B0-----:R-:W-:Y:S02]  /*32d0*/  IMAD.MOV.U32 R7, RZ, RZ, R8 ;  /* 0x000000ffff077224 */ /* 0x001fe400078e0008 */
[----:B------:R-:W-:Y:S01]  /*32e0*/  IMAD.X R6, R10, 0x1, R3, P6 ;  /* 0x000000010a067824 */ /* 0x000fe200030e0603 */
[----:B------:R-:W-:Y:S04]  /*32f0*/  STL [R1+0x9e0], R22 ;  /* 0x0009e01601007387 */ /* 0x000fe80000100800 */
[-C--:B------:R-:W-:Y:S01]  /*3300*/  @!P3 LOP3.LUT R7, R7, R6.reuse, RZ, 0x3c, !PT ;  /* 0x000000060707b212 */ /* 0x080fe200078e3cff */
[----:B------:R-:W-:Y:S04]  /*3310*/  STL [R1+0xa5c], R8 ;  /* 0x000a5c0801007387 */ /* 0x000fe80000100800 */
[----:B------:R0:W-:Y:S02]  /*3320*/  STL [R1+0xa58], R6 ;  /* 0x000a580601007387 */ /* 0x0001e40000100800 */
[----:B0-----:R-:W-:-:S04]  /*3330*/  @!P3 LOP3.LUT R6, R7, R6, RZ, 0x3c, !PT ;  /* 0x000000060706b212 */ /* 0x001fc800078e3cff */
[----:B------:R-:W-:-:S05]  /*3340*/  @!P3 LOP3.LUT R7, R7, R6, RZ, 0x3c, !PT ;  /* 0x000000060707b212 */ /* 0x000fca00078e3cff */
[----:B------:R0:W2:Y:S01]  /*3350*/  @!P3 LDG.E.U8 R16, desc[UR20][R6.64] ;  /* 0x000000140610b981 */ /* 0x0000a2000c1e1100 */
[----:B------:R-:W-:Y:S01]  /*3360*/  IADD3 R22, P6, PT, R9, R4, RZ ;  /* 0x0000000409167210 */ /* 0x000fe20007fde0ff */
[----:B------:R-:W-:-:S04]  /*3370*/  IMAD R11, R14, 0x78, RZ ;  /* 0x000000780e0b7824 */ /* 0x000fc800078e02ff */
[----:B0-----:R-:W-:Y:S01]  /*3380*/  IMAD.X R7, R10, 0x1, R5, P6 ;  /* 0x000000010a077824 */ /* 0x001fe200030e0605 */
[----:B------:R-:W-:Y:S01]  /*3390*/  IADD3 R9, P6, PT, R11, R2, RZ ;  /* 0x000000020b097210 */ /* 0x000fe20007fde0ff */
[----:B------:R-:W-:-:S05]  /*33a0*/  @!P3 IMAD.MOV.U32 R6, RZ, RZ, R22 ;  /* 0x000000ffff06b224 */ /* 0x000fca00078e0016 */
[----:B------:R0:W3:Y:S02]  /*33b0*/  @!P3 LDG.E.U8 R24, desc[UR20][R6.64] ;  /* 0x000000140618b981 */ /* 0x0000e4000c1e1100 */
[----:B0-----:R-:W-:Y:S01]  /*33c0*/  @!P4 IMAD.MOV.U32 R6, RZ, RZ, R9 ;  /* 0x000000ffff06c224 */ /* 0x001fe200078e0009 */
[----:B------:R-:W-:Y:S02]  /*33d0*/  PRMT R160, RZ, 0x7610, R160 ;  /* 0x00007610ffa07816 */ /* 0x000fe400000000a0 */
[----:B------:R-:W-:Y:S01]  /*33e0*/  PRMT R96, RZ, 0x7610, R96 ;  /* 0x00007610ff607816 */ /* 0x000fe20000000060 */
[----:B--2---:R0:W-:Y:S02]  /*33f0*/  STL [R1+0x118], R16 ;  /* 0x0001181001007387 */ /* 0x0041e40000100800 */
[----:B0-----:R-:W-:Y:S02]  /*3400*/  SHF.R.S32.HI R16, RZ, 0x1f, R11 ;  /* 0x0000001fff107819 */ /* 0x001fe4000001140b */
[----:B------:R0:W-:Y:S03]  /*3410*/  STL [R1+0xa64], R22 ;  /* 0x000a641601007387 */ /* 0x0001e60000100800 */
[----:B------:R-:W-:Y:S01]  /*3420*/  IMAD.X R10, R16, 0x1, R3, P6 ;  /* 0x00000001100a7824 */ /* 0x000fe200030e0603 */
[----:B------:R1:W-:Y:S01]  /*3430*/  STL [R1+0xa60], R7 ;  /* 0x000a600701007387 */ /* 0x0003e20000100800 */
[----:B0-----:R-:W-:-:S02]  /*3440*/  IADD3 R22, P6, PT, R11, R4, RZ ;  /* 0x000000040b167210 */ /* 0x001fc40007fde0ff */
[----:B-1----:R-:W-:Y:S01]  /*3450*/  @!P4 IMAD.MOV.U32 R7, RZ, RZ, R10 ;  /* 0x000000ffff07c224 */ /* 0x002fe200078e000a */
[----:B------:R0:W-:Y:S04]  /*3460*/  STL [R1+0xadc], R9 ;  /* 0x000adc0901007387 */ /* 0x0001e80000100800 */
[----:B------:R1:W2:Y:S04]  /*3470*/  @!P4 LDG.E.U8 R31, desc[UR20][R6.64] ;  /* 0x00000014061fc981 */ /* 0x0002a8000c1e1100 */
[----:B------:R3:W-:Y:S01]  /*3480*/  STL [R1+0xad8], R10 ;  /* 0x000ad80a01007387 */ /* 0x0007e20000100800 */
[----:B-1----:R-:W-:Y:S01]  /*3490*/  IMAD.X R7, R16, 0x1, R5, P6 ;  /* 0x0000000110077824 */ /* 0x002fe200030e0605 */
[----:B0-----:R-:W-:Y:S01]  /*34a0*/  IADD3 R9, P6, PT, R2, R14, RZ ;  /* 0x0000000e02097210 */ /* 0x001fe20007fde0ff */
[----:B------:R-:W-:Y:S01]  /*34b0*/  @!P4 IMAD.MOV.U32 R6, RZ, RZ, R22 ;  /* 0x000000ffff06c224 */ /* 0x000fe200078e0016 */
[----:B---3--:R-:W-:Y:S01]  /*34c0*/  SHF.R.S32.HI R10, RZ, 0x1f, R14 ;  /* 0x0000001fff0a7819 */ /* 0x008fe2000001140e */
[----:B------:R-:W-:Y:S04]  /*34d0*/  STL [R1+0xae4], R22 ;  /* 0x000ae41601007387 */ /* 0x000fe80000100800 */
[----:B------:R0:W-:Y:S04]  /*34e0*/  STL [R1+0xae0], R7 ;  /* 0x000ae00701007387 */ /* 0x0001e80000100800 */
[----:B------:R0:W3:Y:S02]  /*34f0*/  @!P4 LDG.E.U8 R23, desc[UR20][R6.64] ;  /* 0x000000140617c981 */ /* 0x0000e4000c1e1100 */
[----:B0-----:R-:W-:-:S02]  /*3500*/  IMAD.MOV.U32 R7, RZ, RZ, R9 ;  /* 0x000000ffff077224 */ /* 0x001fc400078e0009 */
[----:B------:R-:W-:Y:S01]  /*3510*/  IMAD.X R6, R10, 0x1, R3, P6 ;  /* 0x000000010a067824 */ /* 0x000fe200030e0603 */
[----:B------:R-:W-:Y:S04]  /*3520*/  STL [R1+0x140], R9 ;  /* 0x0001400901007387 */ /* 0x000fe80000100800 */
[----:B------:R-:W-:Y:S01]  /*3530*/  @!P2 LOP3.LUT R7, R7, R6, RZ, 0x3c, !PT ;  /* 0x000000060707a212 */ /* 0x000fe200078e3cff */
[----:B------:R0:W-:Y:S01]  /*3540*/  STL [R1+0x138], R6 ;  /* 0x0001380601007387 */ /* 0x0001e20000100800 */
[----:B------:R-:W-:Y:S02]  /*3550*/  IADD3 R22, P6, PT, R4, R14, RZ ;  /* 0x0000000e04167210 */ /* 0x000fe40007fde0ff */
[----:B0-----:R-:W-:-:S04]  /*3560*/  @!P2 LOP3.LUT R6, R7, R6, RZ, 0x3c, !PT ;  /* 0x000000060706a212 */ /* 0x001fc800078e3cff */
        /* <DEDUP_REMOVED lines=30> */
[----:B------:R-:W-:-:S05]  /*3750*/  VIADD R8, R144, 0xffffffee ;  /* 0xffffffee90087836 */ /* 0x000fca0000000000 */
[----:B------:R-:W-:Y:S01]  /*3760*/  ISETP.GE.U32.AND P0, PT, R8, 0x7fffff6f, PT ;  /* 0x7fffff6f0800780c */ /* 0x000fe20003f06070 */
[----:B------:R-:W-:-:S05]  /*3770*/  VIADD R8, R144, 0xffffffe6 ;  /* 0xffffffe690087836 */ /* 0x000fca0000000000 */
[----:B------:R-:W-:Y:S01]  /*3780*/  ISETP.GE.U32.AND P3, PT, R8, 0x7fffff67, PT ;  /* 0x7fffff670800780c */ /* 0x000fe20003f66070 */
[----:B------:R-:W-:Y:S02]  /*3790*/  VIADD R8, R144, 0xffffffde ;  /* 0xffffffde90087836 */ /* 0x000fe40000000000 */
[----:B------:R-:W-:-:S03]  /*37a0*/  IMAD R9, R14, 0x11, RZ ;  /* 0x000000110e097824 */ /* 0x000fc600078e02ff */
[----:B------:R-:W-:Y:S01]  /*37b0*/  ISETP.GE.U32.AND P4, PT, R8, 0x7fffff5f, PT ;  /* 0x7fffff5f0800780c */ /* 0x000fe20003f86070 */
[----:B------:R-:W-:Y:S01]  /*37c0*/  VIADD R8, R144, 0xffffffd6 ;  /* 0xffffffd690087836 */ /* 0x000fe20000000000 */
[----:B------:R-:W-:-:S04]  /*37d0*/  IADD3 R22, P6, PT, R9, R2, RZ ;  /* 0x0000000209167210 */ /* 0x000fc80007fde0ff */
[----:B------:R-:W-:Y:S02]  /*37e0*/  ISETP.GE.U32.AND P2, PT, R8, 0x7fffff57, PT ;  /* 0x7fffff570800780c */ /* 0x000fe40003f46070 */
[----:B------:R-:W-:Y:S01]  /*37f0*/  SHF.R.S32.HI R8, RZ, 0x1f, R9 ;  /* 0x0000001fff087819 */ /* 0x000fe20000011409 */
[----:B0-----:R-:W-:-:S04]  /*3800*/  IMAD.MOV.U32 R7, RZ, RZ, R22 ;  /* 0x000000ffff077224 */ /* 0x001fc800078e0016 */
        /* <DEDUP_REMOVED lines=22> */
[----:B------:R-:W-:-:S05]  /*3970*/  IMAD R9, R14, 0x19, RZ ;  /* 0x000000190e097824 */ /* 0x000fca00078e02ff */
[----:B------:R-:W-:Y:S02]  /*3980*/  SHF.R.S32.HI R8, RZ, 0x1f, R9 ;  /* 0x0000001fff087819 */ /* 0x000fe40000011409 */
        /* <DEDUP_REMOVED lines=357> */
[----:B------:R-:W-:-:S03]  /*4fe0*/  IMAD.SHL.U32 R9, R14, 0x2, RZ ;  /* 0x000000020e097824 */ /* 0x000fc600078e00ff */
        /* <DEDUP_REMOVED lines=42> */
[----:B------:R-:W-:Y:S01]  /*5290*/  IADD3 R22, P6, PT, R9, R4, RZ ;  /* 0x0000000409167210 */ /* 0x000fe20007fde0ff */
[----:B------:R-:W-:-:S04]  /*52a0*/  VIADD R10, R144, 0xffffffed ;  /* 0xffffffed900a7836 */ /* 0x000fc80000000000 */
[----:B0-----:R-:W-:Y:S02]  /*52b0*/  IMAD.MOV.U32 R7, RZ, RZ, R22 ;  /* 0x000000ffff077224 */ /* 0x001fe400078e0016 */
[----:B------:R-:W-:Y:S01]  /*52c0*/  IMAD.X R6, R8, 0x1, R5, P6 ;  /* 0x0000000108067824 */ /* 0x000fe200030e0605 */
[----:B------:R-:W-:-:S04]  /*52d0*/  ISETP.GE.U32.AND P3, PT, R10, 0x7fffff6e, PT ;  /* 0x7fffff6e0a00780c */ /* 0x000fc80003f66070 */
[----:B------:R-:W-:Y:S01]  /*52e0*/  @!P0 LOP3.LUT R7, R7, R6, RZ, 0x3c, !PT ;  /* 0x0000000607078212 */ /* 0x000fe200078e3cff */
[----:B------:R-:W-:-:S05]  /*52f0*/  IMAD R9, R14, 0x12, RZ ;  /* 0x000000120e097824 */ /* 0x000fca00078e02ff */
[----:B------:R-:W-:Y:S01]  /*5300*/  SHF.R.S32.HI R8, RZ, 0x1f, R9 ;  /* 0x0000001fff087819 */ /* 0x000fe20000011409 */
[----:B--2---:R0:W-:Y:S04]  /*5310*/  STL [R1+0x1c], R39 ;  /* 0x00001c2701007387 */ /* 0x0041e80000100800 */
[----:B0-----:R-:W2:Y:S04]  /*5320*/  LDL.LU R39, [R1+0xc68] ;  /* 0x000c680001277983 */ /* 0x001ea80000300800 */
[----:B------:R-:W-:Y:S04]  /*5330*/  STL [R1+0x1e4], R22 ;  /* 0x0001e41601007387 */ /* 0x000fe80000100800 */
[----:B------:R0:W-:Y:S02]  /*5340*/  STL [R1+0x1e0], R6 ;  /* 0x0001e00601007387 */ /* 0x0001e40000100800 */
[----:B0-----:R-:W-:-:S02]  /*5350*/  @!P0 LOP3.LUT R6, R7, R6, RZ, 0x3c, !PT ;  /* 0x0000000607068212 */ /* 0x001fc400078e3cff */
[----:B------:R-:W-:Y:S02]  /*5360*/  IADD3 R22, P6, PT, R9, R2, RZ ;  /* 0x0000000209167210 */ /* 0x000fe40007fde0ff */
[----:B------:R-:W-:-:S05]  /*5370*/  @!P0 LOP3.LUT R7, R7, R6, RZ, 0x3c, !PT ;  /* 0x0000000607078212 */ /* 0x000fca00078e3cff */
[----:B------:R0:W2:Y:S02]  /*5380*/  @!P0 LDG.E.U8 R21, desc[UR20][R6.64] ;  /* 0x0000001406158981 */ /* 0x0000a4000c1e1100 */
[----:B0-----:R-:W-:Y:S02]  /*5390*/  IMAD.X R7, R8, 0x1, R3, P6 ;  /* 0x0000000108077824 */ /* 0x001fe400030e0603 */
[----:B------:R-:W-:-:S05]  /*53a0*/  @!P3 IMAD.MOV.U32 R6, RZ, RZ, R22 ;  /* 0x000000ffff06b224 */ /* 0x000fca00078e0016 */
[----:B------:R-:W3:Y:S01]  /*53b0*/  @!P3 LDG.E.U8 R20, desc[UR20][R6.64] ;  /* 0x000000140614b981 */ /* 0x000ee2000c1e1100 */
[----:B------:R-:W-:-:S03]  /*53c0*/  VIADD R10, R144, 0xffffffe5 ;  /* 0xffffffe5900a7836 */ /* 0x000fc60000000000 */
[----:B------:R-:W-:Y:S02]  /*53d0*/  STL [R1+0x260], R22 ;  /* 0x0002601601007387 */ /* 0x000fe40000100800 */
[----:B------:R-:W-:Y:S02]  /*53e0*/  ISETP.GE.U32.AND P4, PT, R10, 0x7fffff66, PT ;  /* 0x7fffff660a00780c */ /* 0x000fe40003f86070 */
[----:B------:R-:W-:Y:S02]  /*53f0*/  PRMT R16, RZ, 0x7610, R16 ;  /* 0x00007610ff107816 */ /* 0x000fe40000000010 */
[----:B------:R-:W-:Y:S01]  /*5400*/  PRMT R11, RZ, 0x7610, R11 ;  /* 0x00007610ff0b7816 */ /* 0x000fe2000000000b */
[----:B--2---:R0:W-:Y:S04]  /*5410*/  STL [R1+0x18], R21 ;  /* 0x0000181501007387 */ /* 0x0041e80000100800 */
[----:B------:R1:W-:Y:S01]  /*5420*/  STL [R1+0x25c], R7 ;  /* 0x00025c0701007387 */ /* 0x0003e20000100800 */
[----:B0-----:R-:W-:Y:S01]  /*5430*/  IADD3 R21, P6, PT, R9, R4, RZ ;  /* 0x0000000409157210 */ /* 0x001fe20007fde0ff */
[----:B------:R-:W-:-:S04]  /*5440*/  IMAD R9, R14, 0x1a, RZ ;  /* 0x0000001a0e097824 */ /* 0x000fc800078e02ff */
[----:B------:R-:W-:Y:S01]  /*5450*/  STL [R1+0x268], R21 ;  /* 0x0002681501007387 */ /* 0x000fe20000100800 */
[----:B------:R-:W-:Y:S01]  /*5460*/  IMAD.X R22, R8, 0x1, R5, P6 ;  /* 0x0000000108167824 */ /* 0x000fe200030e0605 */
[----:B------:R-:W-:Y:S02]  /*5470*/  SHF.R.S32.HI R8, RZ, 0x1f, R9 ;  /* 0x0000001fff087819 */ /* 0x000fe40000011409 */
[----:B---3--:R0:W-:Y:S01]  /*5480*/  STL [R1+0x14], R20 ;  /* 0x0000141401007387 */ /* 0x0081e20000100800 */
[----:B------:R-:W-:Y:S02]  /*5490*/  @!P3 IMAD.MOV.U32 R6, RZ, RZ, R21 ;  /* 0x000000ffff06b224 */ /* 0x000fe400078e0015 */
[----:B-1----:R-:W-:-:S05]  /*54a0*/  @!P3 IMAD.MOV.U32 R7, RZ, RZ, R22 ;  /* 0x000000ffff07b224 */ /* 0x002fca00078e0016 */
[----:B------:R1:W2:Y:S01]  /*54b0*/  @!P3 LDG.E.U8 R16, desc[UR20][R6.64] ;  /* 0x000000140610b981 */ /* 0x0002a2000c1e1100 */
[----:B0-----:R-:W-:-:S05]  /*54c0*/  IADD3 R20, P6, PT, R9, R2, RZ ;  /* 0x0000000209147210 */ /* 0x001fca0007fde0ff */
[----:B------:R-:W-:Y:S02]  /*54d0*/  IMAD.X R21, R8, 0x1, R3, P6 ;  /* 0x0000000108157824 */ /* 0x000fe400030e0603 */
[----:B-1----:R-:W-:Y:S02]  /*54e0*/  @!P4 IMAD.MOV.U32 R6, RZ, RZ, R20 ;  /* 0x000000ffff06c224 */ /* 0x002fe400078e0014 */
[----:B------:R-:W-:-:S05]  /*54f0*/  @!P4 IMAD.MOV.U32 R7, RZ, RZ, R21 ;  /* 0x000000ffff07c224 */ /* 0x000fca00078e0015 */
[----:B------:R-:W3:Y:S01]  /*5500*/  @!P4 LDG.E.U8 R11, desc[UR20][R6.64] ;  /* 0x00000014060bc981 */ /* 0x000ee2000c1e1100 */
[----:B------:R-:W-:-:S03]  /*5510*/  VIADD R10, R144, 0xffffffdd ;  /* 0xffffffdd900a7836 */ /* 0x000fc60000000000 */
[----:B------:R-:W-:Y:S04]  /*5520*/  STL [R1+0x264], R22 ;  /* 0x0002641601007387 */ /* 0x000fe80000100800 */
[----:B------:R-:W-:Y:S01]  /*5530*/  STL [R1+0x2e0], R20 ;  /* 0x0002e01401007387 */ /* 0x000fe20000100800 */
[----:B------:R-:W-:Y:S02]  /*5540*/  ISETP.GE.U32.AND P2, PT, R10, 0x7fffff5e, PT ;  /* 0x7fffff5e0a00780c */ /* 0x000fe40003f46070 */
[----:B------:R-:W-:Y:S02]  /*5550*/  PRMT R63, RZ, 0x7610, R63 ;  /* 0x00007610ff3f7816 */ /* 0x000fe4000000003f */
[----:B------:R-:W-:Y:S01]  /*5560*/  PRMT R62, RZ, 0x7610, R62 ;  /* 0x00007610ff3e7816 */ /* 0x000fe2000000003e */
[----:B--2---:R0:W-:Y:S04]  /*5570*/  STL [R1+0x10], R16 ;  /* 0x0000101001007387 */ /* 0x0041e80000100800 */
[----:B------:R-:W-:Y:S01]  /*5580*/  STL [R1+0x2dc], R21 ;  /* 0x0002dc1501007387 */ /* 0x000fe20000100800 */
[----:B0-----:R-:W-:Y:S01]  /*5590*/  IADD3 R16, P6, PT, R9, R4, RZ ;  /* 0x0000000409107210 */ /* 0x001fe20007fde0ff */
[----:B------:R-:W-:-:S04]  /*55a0*/  IMAD R9, R14, 0x22, RZ ;  /* 0x000000220e097824 */ /* 0x000fc800078e02ff */
[----:B------:R-:W-:Y:S01]  /*55b0*/  STL [R1+0x2e8], R16 ;  /* 0x0002e81001007387 */ /* 0x000fe20000100800 */
[----:B------:R-:W-:Y:S01]  /*55c0*/  IMAD.X R20, R8, 0x1, R5, P6 ;  /* 0x0000000108147824 */ /* 0x000fe200030e0605 */
[----:B------:R-:W-:Y:S02]  /*55d0*/  SHF.R.S32.HI R8, RZ, 0x1f, R9 ;  /* 0x0000001fff087819 */ /* 0x000fe40000011409 */
[----:B---3--:R0:W-:Y:S01]  /*55e0*/  STL [R1+0xc], R11 ;  /* 0x00000c0b01007387 */ /* 0x0081e20000100800 */
[----:B------:R-:W-:Y:S02]  /*55f0*/  @!P4 IMAD.MOV.U32 R6, RZ, RZ, R16 ;  /* 0x000000ffff06c224 */ /* 0x000fe400078e0010 */
[----:B------:R-:W-:Y:S01]  /*5600*/  @!P4 IMAD.MOV.U32 R7, RZ, RZ, R20 ;  /* 0x000000ffff07c224 */ /* 0x000fe200078e0014 */
[----:B------:R1:W-:Y:S04]  /*5610*/  STL [R1+0x2e4], R20 ;  /* 0x0002e41401007387 */ /* 0x0003e80000100800 */
[----:B------:R2:W3:Y:S01]  /*5620*/  @!P4 LDG.E.U8 R63, desc[UR20][R6.64] ;  /* 0x00000014063fc981 */ /* 0x0004e2000c1e1100 */
[----:B0-----:R-:W-:-:S05]  /*5630*/  IADD3 R11, P6, PT, R9, R2, RZ ;  /* 0x00000002090b7210 */ /* 0x001fca0007fde0ff */
[----:B-1----:R-:W-:Y:S02]  /*5640*/  IMAD.X R20, R8, 0x1, R3, P6 ;  /* 0x0000000108147824 */ /* 0x002fe400030e0603 */
[----:B--2---:R-:W-:Y:S02]  /*5650*/  @!P2 IMAD.MOV.U32 R6, RZ, RZ, R11 ;  /* 0x000000ffff06a224 */ /* 0x004fe400078e000b */
[----:B------:R-:W-:-:S05]  /*5660*/  @!P2 IMAD.MOV.U32 R7, RZ, RZ, R20 ;  /* 0x000000ffff07a224 */ /* 0x000fca00078e0014 */
[----:B------:R0:W2:Y:S01]  /*5670*/  @!P2 LDG.E.U8 R62, desc[UR20][R6.64] ;  /* 0x00000014063ea981 */ /* 0x0000a2000c1e1100 */
[----:B------:R-:W-:Y:S01]  /*5680*/  VIADD R10, R144, 0xffffffd5 ;  /* 0xffffffd5900a7836 */ /* 0x000fe20000000000 */
[----:B------:R-:W-:Y:S01]  /*5690*/  IADD3 R16, P6, PT, R9, R4, RZ ;  /* 0x0000000409107210 */ /* 0x000fe20007fde0ff */
[----:B------:R-:W-:Y:S01]  /*56a0*/  IMAD R9, R14, 0x2a, RZ ;  /* 0x0000002a0e097824 */ /* 0x000fe200078e02ff */
[----:B------:R-:W-:Y:S02]  /*56b0*/  STL [R1+0x360], R11 ;  /* 0x0003600b01007387 */ /* 0x000fe40000100800 */
[----:B------:R-:W-:Y:S02]  /*56c0*/  ISETP.GE.U32.AND P1, PT, R10, 0x7fffff56, PT ;  /* 0x7fffff560a00780c */ /* 0x000fe40003f26070 */
[----:B------:R-:W-:Y:S01]  /*56d0*/  PRMT R61, RZ, 0x7610, R61 ;  /* 0x00007610ff3d7816 */ /* 0x000fe2000000003d */
[----:B0-----:R-:W-:Y:S01]  /*56e0*/  @!P2 IMAD.MOV.U32 R6, RZ, RZ, R16 ;  /* 0x000000ffff06a224 */ /* 0x001fe200078e0010 */
[----:B------:R-:W-:Y:S01]  /*56f0*/  PRMT R60, RZ, 0x7610, R60 ;  /* 0x00007610ff3c7816 */ /* 0x000fe2000000003c */
[----:B---3--:R-:W-:Y:S04]  /*5700*/  STL [R1+0xc00], R63 ;  /* 0x000c003f01007387 */ /* 0x008fe80000100800 */
[----:B------:R0:W-:Y:S04]  /*5710*/  STL [R1+0x35c], R20 ;  /* 0x00035c1401007387 */ /* 0x0001e80000100800 */
[----:B------:R-:W-:Y:S01]  /*5720*/  STL [R1+0x368], R16 ;  /* 0x0003681001007387 */ /* 0x000fe20000100800 */
[----:B0-----:R-:W-:Y:S01]  /*5730*/  IMAD.X R20, R8, 0x1, R5, P6 ;  /* 0x0000000108147824 */ /* 0x001fe200030e0605 */
[----:B------:R-:W-:-:S02]  /*5740*/  SHF.R.S32.HI R8, RZ, 0x1f, R9 ;  /* 0x0000001fff087819 */ /* 0x000fc40000011409 */
[----:B------:R-:W-:Y:S01]  /*5750*/  IADD3 R11, P6, PT, R9, R2, RZ ;  /* 0x00000002090b7210 */ /* 0x000fe20007fde0ff */
[----:B--2---:R-:W-:Y:S01]  /*5760*/  STL [R1+0xc04], R62 ;  /* 0x000c043e01007387 */ /* 0x004fe20000100800 */
[----:B------:R-:W-:-:S03]  /*5770*/  @!P2 IMAD.MOV.U32 R7, RZ, RZ, R20 ;  /* 0x000000ffff07a224 */ /* 0x000fc600078e0014 */
[----:B------:R0:W-:Y:S04]  /*5780*/  STL [R1+0x364], R20 ;  /* 0x0003641401007387 */ /* 0x0001e80000100800 */
[----:B------:R1:W2:Y:S01]  /*5790*/  @!P2 LDG.E.U8 R61, desc[UR20][R6.64] ;  /* 0x00000014063da981 */ /* 0x0002a2000c1e1100 */
[----:B0-----:R-:W-:Y:S02]  /*57a0*/  IMAD.X R20, R8, 0x1, R3, P6 ;  /* 0x0000000108147824 */ /* 0x001fe400030e0603 */
[----:B-1----:R-:W-:Y:S02]  /*57b0*/  @!P1 IMAD.MOV.U32 R6, RZ, RZ, R11 ;  /* 0x000000ffff069224 */ /* 0x002fe400078e000b */
[----:B------:R-:W-:-:S05]  /*57c0*/  @!P1 IMAD.MOV.U32 R7, RZ, RZ, R20 ;  /* 0x000000ffff079224 */ /* 0x000fca00078e0014 */
[----:B------:R0:W3:Y:S01]  /*57d0*/  @!P1 LDG.E.U8 R60, desc[UR20][R6.64] ;  /* 0x00000014063c9981 */ /* 0x0000e2000c1e1100 */
        /* <DEDUP_REMOVED lines=8> */
[----:B--2---:R-:W-:Y:S04]  /*5860*/  STL [R1+0xc08], R61 ;  /* 0x000c083d01007387 */ /* 0x004fe80000100800 */
[----:B------:R0:W-:Y:S04]  /*5870*/  STL [R1+0x404], R20 ;  /* 0x0004041401007387 */ /* 0x0001e80000100800 */
[----:B------:R-:W-:Y:S01]  /*5880*/  STL [R1+0x410], R16 ;  /* 0x0004101001007387 */ /* 0x000fe20000100800 */
[----:B0-----:R-:W-:Y:S01]  /*5890*/  IMAD.X R20, R8, 0x1, R5, P6 ;  /* 0x0000000108147824 */ /* 0x001fe200030e0605 */
[----:B------:R-:W-:-:S02]  /*58a0*/  SHF.R.S32.HI R8, RZ, 0x1f, R9 ;  /* 0x0000001fff087819 */ /* 0x000fc40000011409 */
[----:B------:R-:W-:Y:S01]  /*58b0*/  IADD3 R11, P6, PT, R9, R2, RZ ;  /* 0x00000002090b7210 */ /* 0x000fe20007fde0ff */
[----:B---3--:R-:W-:Y:S01]  /*58c0*/  STL [R1+0xc0c], R60 ;  /* 0x000c0c3c01007387 */ /* 0x008fe20000100800 */
        /* <DEDUP_REMOVED lines=165> */
[----:B------:R-:W-:Y:S01]  /*6320*/  ISETP.GE.U32.AND P2, PT, R10, 0x7fffff0e, PT ;  /* 0x7fffff0e0a00780c */ /* 0x000fe20003f46070 */
[----:B0-----:R-:W-:Y:S01]  /*6330*/  @!P4 IMAD.MOV.U32 R6, RZ, RZ, R16 ;  /* 0x000000ffff06c224 */ /* 0x001fe200078e0010 */
        /* <DEDUP_REMOVED lines=59> */
[----:B------:R-:W-:Y:S02]  /*66f0*/  VIADD R10, R144, 0xffffffec ;  /* 0xffffffec900a7836 */ /* 0x000fe40000000000 */
[----:B0-----:R-:W-:-:S03]  /*6700*/  @!P0 IMAD.MOV.U32 R6, RZ, RZ, R16 ;  /* 0x000000ffff068224 */ /* 0x001fc600078e0010 */
[----:B------:R-:W-:Y:S01]  /*6710*/  ISETP.GE.U32.AND P4, PT, R10, 0x7fffff6d, PT ;  /* 0x7fffff6d0a00780c */ /* 0x000fe20003f86070 */
[----:B------:R-:W-:-:S05]  /*6720*/  VIADD R10, R144, 0xffffffe4 ;  /* 0xffffffe4900a7836 */ /* 0x000fca0000000000 */
[----:B------:R-:W-:Y:S01]  /*6730*/  ISETP.GE.U32.AND P2, PT, R10, 0x7fffff65, PT ;  /* 0x7fffff650a00780c */ /* 0x000fe20003f46070 */
[----:B------:R-:W-:-:S05]  /*6740*/  VIADD R10, R144, 0xffffffdc ;  /* 0xffffffdc900a7836 */ /* 0x000fca0000000000 */
[----:B------:R-:W-:Y:S01]  /*6750*/  ISETP.GE.U32.AND P1, PT, R10, 0x7fffff5d, PT ;  /* 0x7fffff5d0a00780c */ /* 0x000fe20003f26070 */
[----:B------:R-:W-:Y:S01]  /*6760*/  VIADD R10, R144, 0xffffffd4 ;  /* 0xffffffd4900a7836 */ /* 0x000fe20000000000 */
[----:B------:R-:W-:Y:S02]  /*6770*/  PRMT R134, RZ, 0x7610, R134 ;  /* 0x00007610ff867816 */ /* 0x000fe40000000086 */
[----:B------:R-:W-:Y:S02]  /*6780*/  PRMT R133, RZ, 0x7610, R133 ;  /* 0x00007610ff857816 */ /* 0x000fe40000000085 */
[----:B------:R-:W-:Y:S02]  /*6790*/  PRMT R132, RZ, 0x7610, R132 ;  /* 0x00007610ff847816 */ /* 0x000fe40000000084 */
[----:B------:R-:W-:Y:S02]  /*67a0*/  PRMT R131, RZ, 0x7610, R131 ;  /* 0x00007610ff837816 */ /* 0x000fe40000000083 */
[----:B------:R-:W-:-:S02]  /*67b0*/  PRMT R130, RZ, 0x7610, R130 ;  /* 0x00007610ff827816 */ /* 0x000fc40000000082 */
[----:B------:R-:W-:Y:S02]  /*67c0*/  PRMT R129, RZ, 0x7610, R129 ;  /* 0x00007610ff817816 */ /* 0x000fe40000000081 */
[----:B------:R-:W-:Y:S02]  /*67d0*/  PRMT R128, RZ, 0x7610, R128 ;  /* 0x00007610ff807816 */ /* 0x000fe40000000080 */
[----:B------:R-:W-:Y:S02]  /*67e0*/  PRMT R127, RZ, 0x7610, R127 ;  /* 0x00007610ff7f7816 */ /* 0x000fe4000000007f */
[----:B------:R-:W-:Y:S02]  /*67f0*/  PRMT R126, RZ, 0x7610, R126 ;  /* 0x00007610ff7e7816 */ /* 0x000fe4000000007e */
[----:B------:R-:W-:Y:S02]  /*6800*/  PRMT R125, RZ, 0x7610, R125 ;  /* 0x00007610ff7d7816 */ /* 0x000fe4000000007d */
[----:B------:R-:W-:-:S02]  /*6810*/  PRMT R123, RZ, 0x7610, R123 ;  /* 0x00007610ff7b7816 */ /* 0x000fc4000000007b */
[----:B------:R-:W-:Y:S02]  /*6820*/  PRMT R122, RZ, 0x7610, R122 ;  /* 0x00007610ff7a7816 */ /* 0x000fe4000000007a */
        /* <DEDUP_REMOVED lines=11> */
[----:B0-----:R-:W-:Y:S01]  /*68e0*/  IMAD.X R20, R8, 0x1, R3, P6 ;  /* 0x0000000108147824 */ /* 0x001fe200030e0603 */
[----:B------:R-:W-:Y:S01]  /*68f0*/  IADD3 R16, P6, PT, R9, R4, RZ ;  /* 0x0000000409107210 */ /* 0x000fe20007fde0ff */
[----:B------:R-:W-:Y:S01]  /*6900*/  IMAD R9, R14, 0x13, RZ ;  /* 0x000000130e097824 */ /* 0x000fe200078e02ff */
[----:B------:R-:W-:Y:S01]  /*6910*/  STL [R1+0x1ec], R11 ;  /* 0x0001ec0b01007387 */ /* 0x000fe20000100800 */
[----:B-1----:R-:W-:Y:S02]  /*6920*/  @!P3 IMAD.MOV.U32 R6, RZ, RZ, R11 ;  /* 0x000000ffff06b224 */ /* 0x002fe400078e000b */
[----:B------:R-:W-:Y:S01]  /*6930*/  @!P3 IMAD.MOV.U32 R7, RZ, RZ, R20 ;  /* 0x000000ffff07b224 */ /* 0x000fe200078e0014 */
[----:B------:R0:W-:Y:S04]  /*6940*/  STL [R1+0x1e8], R20 ;  /* 0x0001e81401007387 */ /* 0x0001e80000100800 */
[----:B------:R1:W3:Y:S01]  /*6950*/  @!P3 LDG.E.U8 R157, desc[UR20][R6.64] ;  /* 0x00000014069db981 */ /* 0x0002e2000c1e1100 */
[----:B0-----:R-:W-:Y:S01]  /*6960*/  IMAD.X R20, R8, 0x1, R5, P6 ;  /* 0x0000000108147824 */ /* 0x001fe200030e0605 */
[----:B------:R-:W-:-:S02]  /*6970*/  SHF.R.S32.HI R8, RZ, 0x1f, R9 ;  /* 0x0000001fff087819 */ /* 0x000fc40000011409 */
[C---:B------:R-:W-:Y:S01]  /*6980*/  IADD3 R11, P6, PT, R9.reuse, R2, RZ ;  /* 0x00000002090b7210 */ /* 0x040fe20007fde0ff */
[----:B------:R-:W-:Y:S01]  /*6990*/  STL [R1+0x1f4], R16 ;  /* 0x0001f41001007387 */ /* 0x000fe20000100800 */
[----:B-1----:R-:W-:Y:S02]  /*69a0*/  @!P3 IMAD.MOV.U32 R6, RZ, RZ, R16 ;  /* 0x000000ffff06b224 */ /* 0x002fe400078e0010 */
[----:B------:R-:W-:Y:S01]  /*69b0*/  @!P3 IMAD.MOV.U32 R7, RZ, RZ, R20 ;  /* 0x000000ffff07b224 */ /* 0x000fe200078e0014 */
[----:B------:R0:W-:Y:S04]  /*69c0*/  STL [R1+0x1f0], R20 ;  /* 0x0001f01401007387 */ /* 0x0001e80000100800 */
[----:B------:R1:W2:Y:S01]  /*69d0*/  @!P3 LDG.E.U8 R156, desc[UR20][R6.64] ;  /* 0x00000014069cb981 */ /* 0x0002a2000c1e1100 */
[----:B0-----:R-:W-:Y:S01]  /*69e0*/  IMAD.X R20, R8, 0x1, R3, P6 ;  /* 0x0000000108147824 */ /* 0x001fe200030e0603 */
[----:B------:R-:W-:Y:S01]  /*69f0*/  IADD3 R16, P6, PT, R9, R4, RZ ;  /* 0x0000000409107210 */ /* 0x000fe20007fde0ff */
[----:B------:R-:W-:Y:S01]  /*6a00*/  IMAD R9, R14, 0x1b, RZ ;  /* 0x0000001b0e097824 */ /* 0x000fe200078e02ff */
[----:B------:R-:W-:Y:S01]  /*6a10*/  STL [R1+0x270], R11 ;  /* 0x0002700b01007387 */ /* 0x000fe20000100800 */
[----:B-1----:R-:W-:-:S02]  /*6a20*/  @!P4 IMAD.MOV.U32 R6, RZ, RZ, R11 ;  /* 0x000000ffff06c224 */ /* 0x002fc400078e000b */
[----:B------:R-:W-:Y:S01]  /*6a30*/  @!P4 IMAD.MOV.U32 R7, RZ, RZ, R20 ;  /* 0x000000ffff07c224 */ /* 0x000fe200078e0014 */
[----:B------:R0:W-:Y:S04]  /*6a40*/  STL [R1+0x26c], R20 ;  /* 0x00026c1401007387 */ /* 0x0001e80000100800 */
[----:B------:R1:W2:Y:S01]  /*6a50*/  @!P4 LDG.E.U8 R155, desc[UR20][R6.64] ;  /* 0x00000014069bc981 */ /* 0x0002a2000c1e1100 */
[----:B0-----:R-:W-:Y:S01]  /*6a60*/  IMAD.X R20, R8, 0x1, R5, P6 ;  /* 0x0000000108147824 */ /* 0x001fe200030e0605 */
[----:B------:R-:W-:Y:S02]  /*6a70*/  SHF.R.S32.HI R8, RZ, 0x1f, R9 ;  /* 0x0000001fff087819 */ /* 0x000fe40000011409 */
[----:B------:R-:W-:Y:S01]  /*6a80*/  IADD3 R11, P6, PT, R9, R2, RZ ;  /* 0x00000002090b7210 */ /* 0x000fe20007fde0ff */
[----:B------:R-:W-:Y:S01]  /*6a90*/  STL [R1+0x278], R16 ;  /* 0x0002781001007387 */ /* 0x000fe20000100800 */
[----:B-1----:R-:W-:-:S02]  /*6aa0*/  @!P4 IMAD.MOV.U32 R6, RZ, RZ, R16 ;  /* 0x000000ffff06c224 */ /* 0x002fc400078e0010 */
[----:B------:R-:W-:Y:S01]  /*6ab0*/  @!P4 IMAD.MOV.U32 R7, RZ, RZ, R20 ;  /* 0x000000ffff07c224 */ /* 0x000fe200078e0014 */
[----:B------:R0:W-:Y:S01]  /*6ac0*/  STL [R1+0x274], R20 ;  /* 0x0002741401007387 */ /* 0x0001e20000100800 */
[----:B------:R-:W-:-:S03]  /*6ad0*/  ISETP.GE.U32.AND P0, PT, R10, 0x7fffff55, PT ;  /* 0x7fffff550a00780c */ /* 0x000fc60003f06070 */
[----:B------:R1:W2:Y:S01]  /*6ae0*/  @!P4 LDG.E.U8 R154, desc[UR20][R6.64] ;  /* 0x00000014069ac981 */ /* 0x0002a2000c1e1100 */
[----:B0-----:R-:W-:Y:S01]  /*6af0*/  IMAD.X R20, R8, 0x1, R3, P6 ;  /* 0x0000000108147824 */ /* 0x001fe200030e0603 */
[----:B------:R-:W-:Y:S01]  /*6b00*/  IADD3 R16, P6, PT, R9, R4, RZ ;  /* 0x0000000409107210 */ /* 0x000fe20007fde0ff */
[----:B------:R-:W-:Y:S01]  /*6b10*/  IMAD R9, R14, 0x23, RZ ;  /* 0x000000230e097824 */ /* 0x000fe200078e02ff */
[----:B------:R-:W-:Y:S01]  /*6b20*/  STL [R1+0x2f0], R11 ;  /* 0x0002f00b01007387 */ /* 0x000fe20000100800 */
[----:B-1----:R-:W-:Y:S02]  /*6b30*/  @!P2 IMAD.MOV.U32 R6, RZ, RZ, R11 ;  /* 0x000000ffff06a224 */ /* 0x002fe400078e000b */
[----:B------:R-:W-:Y:S01]  /*6b40*/  @!P2 IMAD.MOV.U32 R7, RZ, RZ, R20 ;  /* 0x000000ffff07a224 */ /* 0x000fe200078e0014 */
[----:B------:R0:W-:Y:S01]  /*6b50*/  STL [R1+0x2ec], R20 ;  /* 0x0002ec1401007387 */ /* 0x0001e20000100800 */
[----:B------:R-:W-:-:S03]  /*6b60*/  VIADD R10, R144, 0xffffffcc ;  /* 0xffffffcc900a7836 */ /* 0x000fc60000000000 */
[----:B------:R1:W2:Y:S01]  /*6b70*/  @!P2 LDG.E.U8 R153, desc[UR20][R6.64] ;  /* 0x000000140699a981 */ /* 0x0002a2000c1e1100 */
[----:B0-----:R-:W-:Y:S01]  /*6b80*/  IMAD.X R20, R8, 0x1, R5, P6 ;  /* 0x0000000108147824 */ /* 0x001fe200030e0605 */
[----:B------:R-:W-:Y:S02]  /*6b90*/  SHF.R.S32.HI R8, RZ, 0x1f, R9 ;  /* 0x0000001fff087819 */ /* 0x000fe40000011409 */
[C---:B------:R-:W-:Y:S01]  /*6ba0*/  IADD3 R11, P6, PT, R9.reuse, R2, RZ ;  /* 0x00000002090b7210 */ /* 0x040fe20007fde0ff */
[----:B------:R0:W-:Y:S01]  /*6bb0*/  STL [R1+0x2f8], R16 ;  /* 0x0002f81001007387 */ /* 0x0001e20000100800 */
[----:B-1----:R-:W-:Y:S01]  /*6bc0*/  @!P2 IMAD.MOV.U32 R6, RZ, RZ, R16 ;  /* 0x000000ffff06a224 */ /* 0x002fe200078e0010 */
[----:B------:R-:W-:Y:S01]  /*6bd0*/  ISETP.GE.U32.AND P3, PT, R10, 0x7fffff4d, PT ;  /* 0x7fffff4d0a00780c */ /* 0x000fe20003f66070 */
[----:B------:R-:W-:Y:S02]  /*6be0*/  VIADD R10, R144, 0xffffffc4 ;  /* 0xffffffc4900a7836 */ /* 0x000fe40000000000 */
[----:B0-----:R-:W-:Y:S01]  /*6bf0*/  IMAD.X R16, R8, 0x1, R3, P6 ;  /* 0x0000000108107824 */ /* 0x001fe200030e0603 */
[----:B------:R-:W-:Y:S01]  /*6c00*/  IADD3 R9, P6, PT, R9, R4, RZ ;  /* 0x0000000409097210 */ /* 0x000fe20007fde0ff */
[----:B------:R-:W-:Y:S01]  /*6c10*/  STL [R1+0x2f4], R20 ;  /* 0x0002f41401007387 */ /* 0x000fe20000100800 */
[----:B------:R-:W-:Y:S01]  /*6c20*/  ISETP.GE.U32.AND P4, PT, R10, 0x7fffff45, PT ;  /* 0x7fffff450a00780c */ /* 0x000fe20003f86070 */
[----:B------:R-:W-:-:S02]  /*6c30*/  @!P2 IMAD.MOV.U32 R7, RZ, RZ, R20 ;  /* 0x000000ffff07a224 */ /* 0x000fc400078e0014 */
[----:B------:R-:W-:Y:S01]  /*6c40*/  IMAD.X R8, R8, 0x1, R5, P6 ;  /* 0x0000000108087824 */ /* 0x000fe200030e0605 */
[----:B------:R-:W-:Y:S01]  /*6c50*/  STL [R1+0x370], R11 ;  /* 0x0003700b01007387 */ /* 0x000fe20000100800 */
[----:B------:R-:W-:-:S03]  /*6c60*/  VIADD R10, R144, 0xffffffbc ;  /* 0xffffffbc900a7836 */ /* 0x000fc60000000000 */
[----:B------:R-:W-:Y:S04]  /*6c70*/  STL [R1+0x36c], R16 ;  /* 0x00036c1001007387 */ /* 0x000fe80000100800 */
[----:B------:R0:W-:Y:S04]  /*6c80*/  STL [R1+0x378], R9 ;  /* 0x0003780901007387 */ /* 0x0001e80000100800 */
[----:B------:R1:W2:Y:S01]  /*6c90*/  @!P2 LDG.E.U8 R152, desc[UR20][R6.64] ;  /* 0x000000140698a981 */ /* 0x0002a2000c1e1100 */
[----:B------:R-:W-:Y:S01]  /*6ca0*/  ISETP.GE.U32.AND P2, PT, R10, 0x7fffff3d, PT ;  /* 0x7fffff3d0a00780c */ /* 0x000fe20003f46070 */
[----:B------:R-:W-:Y:S01]  /*6cb0*/  IMAD R10, R14, 0x2b, RZ ;  /* 0x0000002b0e0a7824 */ /* 0x000fe200078e02ff */
[----:B0-----:R-:W-:Y:S01]  /*6cc0*/  @!P1 LOP3.LUT R9, R9, R8, RZ, 0x3c, !PT ;  /* 0x0000000809099212 */ /* 0x001fe200078e3cff */
[----:B------:R0:W-:Y:S01]  /*6cd0*/  STL [R1+0x374], R8 ;  /* 0x0003740801007387 */ /* 0x0001e20000100800 */
[----:B-1----:R-:W-:-:S02]  /*6ce0*/  @!P1 IMAD.MOV.U32 R6, RZ, RZ, R11 ;  /* 0x000000ffff069224 */ /* 0x002fc400078e000b */
[----:B------:R-:W-:Y:S01]  /*6cf0*/  @!P1 IMAD.MOV.U32 R7, RZ, RZ, R16 ;  /* 0x000000ffff079224 */ /* 0x000fe200078e0010 */
[----:B------:R-:W-:Y:S02]  /*6d00*/  IADD3 R11, P6, PT, R10, R2, RZ ;  /* 0x000000020a0b7210 */ /* 0x000fe40007fde0ff */
[C---:B0-----:R-:W-:Y:S02]  /*6d10*/  @!P1 LOP3.LUT R8, R9.reuse, R8, RZ, 0x3c, !PT ;  /* 0x0000000809089212 */ /* 0x041fe400078e3cff */
[----:B------:R0:W2:Y:S02]  /*6d20*/  @!P1 LDG.E.U8 R151, desc[UR20][R6.64] ;  /* 0x0000001406979981 */ /* 0x0000a4000c1e1100 */
[----:B------:R-:W-:Y:S02]  /*6d30*/  @!P1 LOP3.LUT R9, R9, R8, RZ, 0x3c, !PT ;  /* 0x0000000809099212 */ /* 0x000fe400078e3cff */
[----:B------:R-:W-:Y:S04]  /*6d40*/  STL [R1+0x418], R11 ;  /* 0x0004180b01007387 */ /* 0x000fe80000100800 */
[----:B------:R1:W2:Y:S01]  /*6d50*/  @!P1 LDG.E.U8 R150, desc[UR20][R8.64] ;  /* 0x0000001408969981 */ /* 0x0002a2000c1e1100 */
[----:B0-----:R-:W-:Y:S01]  /*6d60*/  SHF.R.S32.HI R6, RZ, 0x1f, R10 ;  /* 0x0000001fff067819 */ /* 0x001fe2000001140a */
[----:B------:R-:W-:-:S04]  /*6d70*/  VIADD R7, R144, 0xffffffb4 ;  /* 0xffffffb490077836 */ /* 0x000fc80000000000 */
[----:B------:R-:W-:Y:S01]  /*6d80*/  IMAD.X R20, R6, 0x1, R3, P6 ;  /* 0x0000000106147824 */ /* 0x000fe200030e0603 */
[----:B------:R-:W-:Y:S01]  /*6d90*/  ISETP.GE.U32.AND P1, PT, R7, 0x7fffff35, PT ;  /* 0x7fffff350700780c */ /* 0x000fe20003f26070 */
[----:B------:R-:W-:Y:S01]  /*6da0*/  IMAD R7, R14, 0x33, RZ ;  /* 0x000000330e077824 */ /* 0x000fe200078e02ff */
[----:B------:R-:W-:Y:S01]  /*6db0*/  IADD3 R16, P6, PT, R10, R4, RZ ;  /* 0x000000040a107210 */ /* 0x000fe20007fde0ff */
[----:B-1----:R-:W-:Y:S01]  /*6dc0*/  @!P0 IMAD.MOV.U32 R8, RZ, RZ, R11 ;  /* 0x000000ffff088224 */ /* 0x002fe200078e000b */
[----:B------:R0:W-:Y:S01]  /*6dd0*/  STL [R1+0x414], R20 ;  /* 0x0004141401007387 */ /* 0x0001e20000100800 */
[----:B------:R-:W-:-:S03]  /*6de0*/  @!P0 IMAD.MOV.U32 R9, RZ, RZ, R20 ;  /* 0x000000ffff098224 */ /* 0x000fc600078e0014 */
[----:B------:R-:W-:Y:S04]  /*6df0*/  STL [R1+0x420], R16 ;  /* 0x0004201001007387 */ /* 0x000fe80000100800 */
[----:B------:R1:W2:Y:S01]  /*6e00*/  @!P0 LDG.E.U8 R149, desc[UR20][R8.64] ;  /* 0x0000001408958981 */ /* 0x0002a2000c1e1100 */
[----:B0-----:R-:W-:Y:S01]  /*6e10*/  IMAD.X R20, R6, 0x1, R5, P6 ;  /* 0x0000000106147824 */ /* 0x001fe200030e0605 */
[----:B------:R-:W-:Y:S02]  /*6e20*/  SHF.R.S32.HI R6, RZ, 0x1f, R7 ;  /* 0x0000001fff067819 */ /* 0x000fe40000011407 */
[----:B------:R-:W-:Y:S02]  /*6e30*/  IADD3 R11, P6, PT, R7, R2, RZ ;  /* 0x00000002070b7210 */ /* 0x000fe40007fde0ff */
[----:B------:R0:W-:Y:S01]  /*6e40*/  STL [R1+0x41c], R20 ;  /* 0x00041c1401007387 */ /* 0x0001e20000100800 */
[----:B-1----:R-:W-:-:S02]  /*6e50*/  @!P0 IMAD.MOV.U32 R8, RZ, RZ, R16 ;  /* 0x000000ffff088224 */ /* 0x002fc400078e0010 */
[----:B------:R-:W-:Y:S01]  /*6e60*/  @!P0 IMAD.MOV.U32 R9, RZ, RZ, R20 ;  /* 0x000000ffff098224 */ /* 0x000fe200078e0014 */
[----:B------:R-:W-:Y:S01]  /*6e70*/  STL [R1+0x68c], R11 ;  /* 0x00068c0b01007387 */ /* 0x000fe20000100800 */
[----:B0-----:R-:W-:Y:S01]  /*6e80*/  IMAD.X R20, R6, 0x1, R3, P6 ;  /* 0x0000000106147824 */ /* 0x001fe200030e0603 */
[----:B------:R-:W-:Y:S01]  /*6e90*/  IADD3 R16, P6, PT, R7, R4, RZ ;  /* 0x0000000407107210 */ /* 0x000fe20007fde0ff */
[----:B------:R-:W-:Y:S01]  /*6ea0*/  IMAD R7, R14, 0x3b, RZ ;  /* 0x0000003b0e077824 */ /* 0x000fe200078e02ff */
[----:B------:R0:W2:Y:S04]  /*6eb0*/  @!P0 LDG.E.U8 R148, desc[UR20][R8.64] ;  /* 0x0000001408948981 */ /* 0x0000a8000c1e1100 */
[----:B------:R1:W-:Y:S01]  /*6ec0*/  STL [R1+0x688], R20 ;  /* 0x0006881401007387 */ /* 0x0003e20000100800 */
[----:B0-----:R-:W-:-:S02]  /*6ed0*/  @!P3 IMAD.MOV.U32 R8, RZ, RZ, R11 ;  /* 0x000000ffff08b224 */ /* 0x001fc400078e000b */
[----:B------:R-:W-:Y:S02]  /*6ee0*/  @!P3 IMAD.MOV.U32 R9, RZ, RZ, R20 ;  /* 0x000000ffff09b224 */ /* 0x000fe400078e0014 */
[----:B-1----:R-:W-:Y:S01]  /*6ef0*/  IMAD.X R20, R6, 0x1, R5, P6 ;  /* 0x0000000106147824 */ /* 0x002fe200030e0605 */
[----:B------:R-:W-:Y:S02]  /*6f00*/  SHF.R.S32.HI R6, RZ, 0x1f, R7 ;  /* 0x0000001fff067819 */ /* 0x000fe40000011407 */
[----:B------:R-:W-:Y:S01]  /*6f10*/  IADD3 R11, P6, PT, R7, R2, RZ ;  /* 0x00000002070b7210 */ /* 0x000fe20007fde0ff */
[----:B------:R0:W2:Y:S04]  /*6f20*/  @!P3 LDG.E.U8 R147, desc[UR20][R8.64] ;  /* 0x000000140893b981 */ /* 0x0000a8000c1e1100 */
[----:B------:R-:W-:Y:S04]  /*6f30*/  STL [R1+0x694], R16 ;  /* 0x0006941001007387 */ /* 0x000fe80000100800 */
[----:B------:R1:W-:Y:S01]  /*6f40*/  STL [R1+0x690], R20 ;  /* 0x0006901401007387 */ /* 0x0003e20000100800 */
[----:B0-----:R-:W-:-:S02]  /*6f50*/  @!P3 IMAD.MOV.U32 R8, RZ, RZ, R16 ;  /* 0x000000ffff08b224 */ /* 0x001fc400078e0010 */
[----:B------:R-:W-:Y:S01]  /*6f60*/  @!P3 IMAD.MOV.U32 R9, RZ, RZ, R20 ;  /* 0x000000ffff09b224 */ /* 0x000fe200078e0014 */
[----:B------:R-:W-:Y:S04]  /*6f70*/  STL [R1+0x70c], R11 ;  /* 0x00070c0b01007387 */ /* 0x000fe80000100800 */
[----:B------:R0:W2:Y:S01]  /*6f80*/  @!P3 LDG.E.U8 R146, desc[UR20][R8.64] ;  /* 0x000000140892b981 */ /* 0x0000a2000c1e1100 */
[----:B-1----:R-:W-:Y:S01]  /*6f90*/  IMAD.X R20, R6, 0x1, R3, P6 ;  /* 0x0000000106147824 */ /* 0x002fe200030e0603 */
[----:B------:R-:W-:Y:S01]  /*6fa0*/  IADD3 R16, P6, PT, R7, R4, RZ ;  /* 0x0000000407107210 */ /* 0x000fe20007fde0ff */
[----:B------:R-:W-:-:S03]  /*6fb0*/  IMAD R7, R14, 0x43, RZ ;  /* 0x000000430e077824 */ /* 0x000fc600078e02ff */
[----:B------:R1:W-:Y:S01]  /*6fc0*/  STL [R1+0x708], R20 ;  /* 0x0007081401007387 */ /* 0x0003e20000100800 */
[----:B0-----:R-:W-:Y:S02]  /*6fd0*/  @!P4 IMAD.MOV.U32 R8, RZ, RZ, R11 ;  /* 0x000000ffff08c224 */ /* 0x001fe400078e000b */
[----:B------:R-:W-:Y:S02]  /*6fe0*/  @!P4 IMAD.MOV.U32 R9, RZ, RZ, R20 ;  /* 0x000000ffff09c224 */ /* 0x000fe400078e0014 */
[----:B-1----:R-:W-:Y:S01]  /*6ff0*/  IMAD.X R20, R6, 0x1, R5, P6 ;  /* 0x0000000106147824 */ /* 0x002fe200030e0605 */
[----:B------:R-:W-:Y:S02]  /*7000*/  SHF.R.S32.HI R6, RZ, 0x1f, R7 ;  /* 0x0000001fff067819 */ /* 0x000fe40000011407 */
[----:B------:R0:W2:Y:S01]  /*7010*/  @!P4 LDG.E.U8 R145, desc[UR20][R8.64] ;  /* 0x000000140891c981 */ /* 0x0000a2000c1e1100 */
[----:B------:R-:W-:-:S03]  /*7020*/  IADD3 R11, P6, PT, R7, R2, RZ ;  /* 0x00000002070b7210 */ /* 0x000fc60007fde0ff */
[----:B------:R-:W-:Y:S04]  /*7030*/  STL [R1+0x714], R16 ;  /* 0x0007141001007387 */ /* 0x000fe80000100800 */
[----:B------:R1:W-:Y:S01]  /*7040*/  STL [R1+0x710], R20 ;  /* 0x0007101401007387 */ /* 0x0003e20000100800 */
[----:B0-----:R-:W-:Y:S02]  /*7050*/  @!P4 IMAD.MOV.U32 R8, RZ, RZ, R16 ;  /* 0x000000ffff08c224 */ /* 0x001fe400078e0010 */
        /* <DEDUP_REMOVED lines=12> */
[----:B------:R-:W-:Y:S01]  /*7120*/  IADD3 R11, P6, PT, R7, R2, RZ ;  /* 0x00000002070b7210 */ /* 0x000fe20007fde0ff */
[----:B------:R-:W-:-:S02]  /*7130*/  VIADD R10, R144, 0xffffffac ;  /* 0xffffffac900a7836 */ /* 0x000fc40000000000 */
[----:B------:R-:W-:Y:S04]  /*7140*/  STL [R1+0x794], R16 ;  /* 0x0007941001007387 */ /* 0x000fe80000100800 */
[----:B------:R1:W-:Y:S01]  /*7150*/  STL [R1+0x790], R20 ;  /* 0x0007901401007387 */ /* 0x0003e20000100800 */
[----:B0-----:R-:W-:Y:S02]  /*7160*/  @!P2 IMAD.MOV.U32 R8, RZ, RZ, R16 ;  /* 0x000000ffff08a224 */ /* 0x001fe400078e0010 */
[----:B------:R-:W-:Y:S01]  /*7170*/  @!P2 IMAD.MOV.U32 R9, RZ, RZ, R20 ;  /* 0x000000ffff09a224 */ /* 0x000fe200078e0014 */
[----:B------:R-:W-:Y:S01]  /*7180*/  ISETP.GE.U32.AND P0, PT, R10, 0x7fffff2d, PT ;  /* 0x7fffff2d0a00780c */ /* 0x000fe20003f06070 */
[----:B------:R-:W-:Y:S01]  /*7190*/  STL [R1+0x80c], R11 ;  /* 0x00080c0b01007387 */ /* 0x000fe20000100800 */
[----:B-1----:R-:W-:Y:S01]  /*71a0*/  IMAD.X R20, R6, 0x1, R3, P6 ;  /* 0x0000000106147824 */ /* 0x002fe200030e0603 */
        /* <DEDUP_REMOVED lines=9> */
[----:B------:R0:W2:Y:S01]  /*7240*/  @!P1 LDG.E.U8 R140, desc[UR20][R8.64] ;  /* 0x00000014088c9981 */ /* 0x0000a2000c1e1100 */
[----:B------:R-:W-:-:S03]  /*7250*/  VIADD R10, R144, 0xffffffa4 ;  /* 0xffffffa4900a7836 */ /* 0x000fc60000000000 */
        /* <DEDUP_REMOVED lines=98> */
[----:B------:R-:W-:Y:S01]  /*7880*/  IMAD.SHL.U32 R7, R14, 0x4, RZ ;  /* 0x000000040e077824 */ /* 0x000fe200078e00ff */
        /* <DEDUP_REMOVED lines=56> */
[----:B------:R-:W-:Y:S01]  /*7c10*/  PRMT R120, RZ, 0x7610, R120 ;  /* 0x00007610ff787816 */ /* 0x000fe20000000078 */
        /* <DEDUP_REMOVED lines=16> */
[----:B------:R0:W2:Y:S01]  /*7d20*/  @!P2 LDG.E.U8 R120, desc[UR20][R8.64] ;  /* 0x000000140878a981 */ /* 0x0000a2000c1e1100 */
[----:B------:R-:W-:-:S03]  /*7d30*/  PRMT R119, RZ, 0x7610, R119 ;  /* 0x00007610ff777816 */ /* 0x000fc60000000077 */
[----:B------:R1:W-:Y:S01]  /*7d40*/  STL [R1+0x2fc], R20 ;  /* 0x0002fc1401007387 */ /* 0x0003e20000100800 */
[----:B------:R-:W-:Y:S01]  /*7d50*/  PRMT R118, RZ, 0x7610, R118 ;  /* 0x00007610ff767816 */ /* 0x000fe20000000076 */
[----:B0-----:R-:W-:Y:S02]  /*7d60*/  @!P1 IMAD.MOV.U32 R8, RZ, RZ, R11 ;  /* 0x000000ffff089224 */ /* 0x001fe400078e000b */
        /* <DEDUP_REMOVED lines=138> */
[----:B------:R-:W-:Y:S02]  /*8610*/  VIADD R10, R144, 0xffffff9b ;  /* 0xffffff9b900a7836 */ /* 0x000fe40000000000 */
[----:B0-----:R-:W-:Y:S02]  /*8620*/  @!P3 IMAD.MOV.U32 R8, RZ, RZ, R11 ;  /* 0x000000ffff08b224 */ /* 0x001fe400078e000b */
[----:B------:R-:W-:Y:S02]  /*8630*/  @!P3 IMAD.MOV.U32 R9, RZ, RZ, R20 ;  /* 0x000000ffff09b224 */ /* 0x000fe400078e0014 */
[----:B-1----:R-:W-:Y:S01]  /*8640*/  IMAD.X R20, R6, 0x1, R5, P6 ;  /* 0x0000000106147824 */ /* 0x002fe200030e0605 */
[----:B------:R-:W-:Y:S02]  /*8650*/  SHF.R.S32.HI R6, RZ, 0x1f, R7 ;  /* 0x0000001fff067819 */ /* 0x000fe40000011407 */
[----:B------:R-:W-:Y:S01]  /*8660*/  IADD3 R11, P6, PT, R7, R2, RZ ;  /* 0x00000002070b7210 */ /* 0x000fe20007fde0ff */
[----:B------:R0:W2:Y:S01]  /*8670*/  @!P3 LDG.E.U8 R105, desc[UR20][R8.64] ;  /* 0x000000140869b981 */ /* 0x0000a2000c1e1100 */
[----:B------:R-:W-:-:S03]  /*8680*/  PRMT R104, RZ, 0x7610, R104 ;  /* 0x00007610ff687816 */ /* 0x000fc60000000068 */
[----:B------:R-:W-:Y:S04]  /*8690*/  STL [R1+0x8a4], R16 ;  /* 0x0008a41001007387 */ /* 0x000fe80000100800 */
[----:B------:R1:W-:Y:S01]  /*86a0*/  STL [R1+0x8a0], R20 ;  /* 0x0008a01401007387 */ /* 0x0003e20000100800 */
[----:B0-----:R-:W-:Y:S02]  /*86b0*/  @!P3 IMAD.MOV.U32 R8, RZ, RZ, R16 ;  /* 0x000000ffff08b224 */ /* 0x001fe400078e0010 */
[----:B------:R-:W-:Y:S01]  /*86c0*/  @!P3 IMAD.MOV.U32 R9, RZ, RZ, R20 ;  /* 0x000000ffff09b224 */ /* 0x000fe200078e0014 */
[----:B------:R-:W-:Y:S01]  /*86d0*/  ISETP.GE.U32.AND P2, PT, R10, 0x7fffff1c, PT ;  /* 0x7fffff1c0a00780c */ /* 0x000fe20003f46070 */
[----:B------:R-:W-:Y:S01]  /*86e0*/  VIADD R10, R144, 0xffffff93 ;  /* 0xffffff93900a7836 */ /* 0x000fe20000000000 */
[----:B------:R-:W-:Y:S01]  /*86f0*/  STL [R1+0x91c], R11 ;  /* 0x00091c0b01007387 */ /* 0x000fe20000100800 */
[----:B-1----:R-:W-:Y:S01]  /*8700*/  IMAD.X R20, R6, 0x1, R3, P6 ;  /* 0x0000000106147824 */ /* 0x002fe200030e0603 */
[----:B------:R-:W-:Y:S01]  /*8710*/  IADD3 R16, P6, PT, R7, R4, RZ ;  /* 0x0000000407107210 */ /* 0x000fe20007fde0ff */
[----:B------:R-:W-:Y:S01]  /*8720*/  IMAD R7, R14, 0x64, RZ ;  /* 0x000000640e077824 */ /* 0x000fe200078e02ff */
[----:B------:R0:W2:Y:S01]  /*8730*/  @!P3 LDG.E.U8 R104, desc[UR20][R8.64] ;  /* 0x000000140868b981 */ /* 0x0000a2000c1e1100 */
[----:B------:R-:W-:-:S03]  /*8740*/  PRMT R103, RZ, 0x7610, R103 ;  /* 0x00007610ff677816 */ /* 0x000fc60000000067 */
[----:B------:R1:W-:Y:S01]  /*8750*/  STL [R1+0x918], R20 ;  /* 0x0009181401007387 */ /* 0x0003e20000100800 */
[----:B------:R-:W-:Y:S01]  /*8760*/  ISETP.GE.U32.AND P1, PT, R10, 0x7fffff14, PT ;  /* 0x7fffff140a00780c */ /* 0x000fe20003f26070 */
[----:B0-----:R-:W-:Y:S02]  /*8770*/  @!P4 IMAD.MOV.U32 R8, RZ, RZ, R11 ;  /* 0x000000ffff08c224 */ /* 0x001fe400078e000b */
[----:B------:R-:W-:Y:S02]  /*8780*/  @!P4 IMAD.MOV.U32 R9, RZ, RZ, R20 ;  /* 0x000000ffff09c224 */ /* 0x000fe400078e0014 */
[----:B-1----:R-:W-:Y:S01]  /*8790*/  IMAD.X R20, R6, 0x1, R5, P6 ;  /* 0x0000000106147824 */ /* 0x002fe200030e0605 */
[----:B------:R-:W-:Y:S02]  /*87a0*/  SHF.R.S32.HI R6, RZ, 0x1f, R7 ;  /* 0x0000001fff067819 */ /* 0x000fe40000011407 */
[----:B------:R-:W-:Y:S01]  /*87b0*/  IADD3 R11, P6, PT, R7, R2, RZ ;  /* 0x00000002070b7210 */ /* 0x000fe20007fde0ff */
[----:B------:R-:W-:Y:S01]  /*87c0*/  VIADD R10, R144, 0xffffff8b ;  /* 0xffffff8b900a7836 */ /* 0x000fe20000000000 */
        /* <DEDUP_REMOVED lines=24> */
[----:B------:R1:W-:Y:S01]  /*8950*/  STL [R1+0x9a4], R16 ;  /* 0x0009a41001007387 */ /* 0x0003e20000100800 */
[----:B------:R-:W-:-:S03]  /*8960*/  ISETP.GE.U32.AND P4, PT, R10, 0x7fffff7b, PT ;  /* 0x7fffff7b0a00780c */ /* 0x000fc60003f86070 */
[----:B------:R3:W-:Y:S01]  /*8970*/  STL [R1+0x9a0], R20 ;  /* 0x0009a01401007387 */ /* 0x0007e20000100800 */
[----:B0-----:R-:W-:Y:S02]  /*8980*/  @!P2 IMAD.MOV.U32 R8, RZ, RZ, R16 ;  /* 0x000000ffff08a224 */ /* 0x001fe400078e0010 */
[----:B------:R-:W-:Y:S02]  /*8990*/  @!P2 IMAD.MOV.U32 R9, RZ, RZ, R20 ;  /* 0x000000ffff09a224 */ /* 0x000fe400078e0014 */
[----:B-1----:R-:W-:Y:S01]  /*89a0*/  IMAD.X R16, R6, 0x1, R3, P6 ;  /* 0x0000000106107824 */ /* 0x002fe200030e0603 */
[----:B------:R-:W-:Y:S01]  /*89b0*/  PRMT R99, RZ, 0x7610, R99 ;  /* 0x00007610ff637816 */ /* 0x000fe20000000063 */
[----:B------:R-:W-:Y:S01]  /*89c0*/  VIADD R10, R144, 0xfffffff2 ;  /* 0xfffffff2900a7836 */ /* 0x000fe20000000000 */
[----:B------:R0:W2:Y:S01]  /*89d0*/  @!P2 LDG.E.U8 R100, desc[UR20][R8.64] ;  /* 0x000000140864a981 */ /* 0x0000a2000c1e1100 */
[----:B---3--:R-:W-:Y:S01]  /*89e0*/  IADD3 R20, P6, PT, R7, R4, RZ ;  /* 0x0000000407147210 */ /* 0x008fe20007fde0ff */
[----:B------:R-:W-:-:S02]  /*89f0*/  IMAD R7, R14, 0x74, RZ ;  /* 0x000000740e077824 */ /* 0x000fc400078e02ff */
[----:B------:R-:W-:Y:S02]  /*8a00*/  STL [R1+0xa1c], R11 ;  /* 0x000a1c0b01007387 */ /* 0x000fe40000100800 */
[----:B------:R-:W-:Y:S01]  /*8a10*/  IMAD.X R21, R6, 0x1, R5, P6 ;  /* 0x0000000106157824 */ /* 0x000fe200030e0605 */
[----:B------:R-:W-:Y:S01]  /*8a20*/  SHF.R.S32.HI R6, RZ, 0x1f, R7 ;  /* 0x0000001fff067819 */ /* 0x000fe20000011407 */
[----:B------:R1:W-:Y:S01]  /*8a30*/  STL [R1+0xa18], R16 ;  /* 0x000a181001007387 */ /* 0x0003e20000100800 */
[----:B0-----:R-:W-:Y:S02]  /*8a40*/  @!P1 IMAD.MOV.U32 R8, RZ, RZ, R11 ;  /* 0x000000ffff089224 */ /* 0x001fe400078e000b */
[----:B------:R-:W-:Y:S01]  /*8a50*/  @!P1 IMAD.MOV.U32 R9, RZ, RZ, R16 ;  /* 0x000000ffff099224 */ /* 0x000fe200078e0010 */
[----:B------:R-:W-:Y:S01]  /*8a60*/  ISETP.GE.U32.AND P2, PT, R10, 0x7fffff73, PT ;  /* 0x7fffff730a00780c */ /* 0x000fe20003f46070 */
[----:B------:R-:W-:Y:S01]  /*8a70*/  STL [R1+0xa24], R20 ;  /* 0x000a241401007387 */ /* 0x000fe20000100800 */
[----:B------:R-:W-:-:S02]  /*8a80*/  PRMT R10, RZ, 0x7610, R10 ;  /* 0x00007610ff0a7816 */ /* 0x000fc4000000000a */
[C---:B-1----:R-:W-:Y:S01]  /*8a90*/  IADD3 R16, P6, PT, R7.reuse, R2, RZ ;  /* 0x0000000207107210 */ /* 0x042fe20007fde0ff */
[----:B------:R0:W3:Y:S04]  /*8aa0*/  @!P1 LDG.E.U8 R99, desc[UR20][R8.64] ;  /* 0x0000001408639981 */ /* 0x0000e8000c1e1100 */
[----:B------:R1:W-:Y:S01]  /*8ab0*/  STL [R1+0xa20], R21 ;  /* 0x000a201501007387 */ /* 0x0003e20000100800 */
[----:B------:R-:W-:Y:S01]  /*8ac0*/  PRMT R98, RZ, 0x7610, R98 ;  /* 0x00007610ff627816 */ /* 0x000fe20000000062 */
[----:B0-----:R-:W-:Y:S02]  /*8ad0*/  @!P1 IMAD.MOV.U32 R8, RZ, RZ, R20 ;  /* 0x000000ffff089224 */ /* 0x001fe400078e0014 */
[----:B------:R-:W-:Y:S02]  /*8ae0*/  @!P1 IMAD.MOV.U32 R9, RZ, RZ, R21 ;  /* 0x000000ffff099224 */ /* 0x000fe400078e0015 */
[----:B-1----:R-:W-:Y:S01]  /*8af0*/  IMAD.X R21, R6, 0x1, R3, P6 ;  /* 0x0000000106157824 */ /* 0x002fe200030e0603 */
[----:B------:R-:W-:Y:S01]  /*8b00*/  IADD3 R20, P6, PT, R7, R4, RZ ;  /* 0x0000000407147210 */ /* 0x000fe20007fde0ff */
[----:B------:R-:W-:Y:S01]  /*8b10*/  IMAD R7, R14, 0x7c, RZ ;  /* 0x0000007c0e077824 */ /* 0x000fe200078e02ff */
[----:B------:R0:W2:Y:S04]  /*8b20*/  @!P1 LDG.E.U8 R10, desc[UR20][R8.64] ;  /* 0x00000014080a9981 */ /* 0x0000a8000c1e1100 */
[----:B------:R-:W-:Y:S04]  /*8b30*/  STL [R1+0xa9c], R16 ;  /* 0x000a9c1001007387 */ /* 0x000fe80000100800 */
[----:B------:R1:W-:Y:S01]  /*8b40*/  STL [R1+0xa98], R21 ;  /* 0x000a981501007387 */ /* 0x0003e20000100800 */
[----:B0-----:R-:W-:-:S02]  /*8b50*/  @!P0 IMAD.MOV.U32 R8, RZ, RZ, R16 ;  /* 0x000000ffff088224 */ /* 0x001fc400078e0010 */
[----:B------:R-:W-:Y:S01]  /*8b60*/  @!P0 IMAD.MOV.U32 R9, RZ, RZ, R21 ;  /* 0x000000ffff098224 */ /* 0x000fe200078e0015 */
[----:B------:R-:W-:Y:S01]  /*8b70*/  STL [R1+0xaa4], R20 ;  /* 0x000aa41401007387 */ /* 0x000fe20000100800 */
[----:B------:R-:W-:Y:S01]  /*8b80*/  VIADD R11, R144, 0xffffffea ;  /* 0xffffffea900b7836 */ /* 0x000fe20000000000 */
[----:B------:R-:W-:Y:S02]  /*8b90*/  PRMT R49, RZ, 0x7610, R49 ;  /* 0x00007610ff317816 */ /* 0x000fe40000000031 */
[----:B------:R0:W2:Y:S01]  /*8ba0*/  @!P0 LDG.E.U8 R98, desc[UR20][R8.64] ;  /* 0x0000001408628981 */ /* 0x0000a2000c1e1100 */
[----:B-1----:R-:W-:Y:S01]  /*8bb0*/  IMAD.X R21, R6, 0x1, R5, P6 ;  /* 0x0000000106157824 */ /* 0x002fe200030e0605 */
[----:B------:R-:W-:Y:S02]  /*8bc0*/  SHF.R.S32.HI R6, RZ, 0x1f, R7 ;  /* 0x0000001fff067819 */ /* 0x000fe40000011407 */
[----:B------:R-:W-:Y:S02]  /*8bd0*/  IADD3 R16, P6, PT, R7, R2, RZ ;  /* 0x0000000207107210 */ /* 0x000fe40007fde0ff */
[----:B------:R1:W-:Y:S01]  /*8be0*/  STL [R1+0xaa0], R21 ;  /* 0x000aa01501007387 */ /* 0x0003e20000100800 */
[----:B0-----:R-:W-:-:S02]  /*8bf0*/  @!P0 IMAD.MOV.U32 R8, RZ, RZ, R20 ;  /* 0x000000ffff088224 */ /* 0x001fc400078e0014 */
[----:B------:R-:W-:Y:S01]  /*8c00*/  @!P0 IMAD.MOV.U32 R9, RZ, RZ, R21 ;  /* 0x000000ffff098224 */ /* 0x000fe200078e0015 */
[----:B------:R-:W-:Y:S01]  /*8c10*/  ISETP.GE.U32.AND P1, PT, R11, 0x7fffff6b, PT ;  /* 0x7fffff6b0b00780c */ /* 0x000fe20003f26070 */
[----:B-1----:R-:W-:Y:S01]  /*8c20*/  IMAD.X R21, R6, 0x1, R3, P6 ;  /* 0x0000000106157824 */ /* 0x002fe200030e0603 */
[----:B------:R-:W-:Y:S01]  /*8c30*/  IADD3 R20, P6, PT, R7, R4, RZ ;  /* 0x0000000407147210 */ /* 0x000fe20007fde0ff */
[----:B------:R-:W-:Y:S01]  /*8c40*/  IMAD R7, R14, 0x5, RZ ;  /* 0x000000050e077824 */ /* 0x000fe200078e02ff */
[----:B------:R0:W2:Y:S01]  /*8c50*/  @!P0 LDG.E.U8 R49, desc[UR20][R8.64] ;  /* 0x0000001408318981 */ /* 0x0000a2000c1e1100 */
[----:B------:R-:W-:Y:S01]  /*8c60*/  VIADD R11, R144, 0xffffffe2 ;  /* 0xffffffe2900b7836 */ /* 0x000fe20000000000 */
[----:B------:R-:W-:Y:S01]  /*8c70*/  PRMT R48, RZ, 0x7610, R48 ;  /* 0x00007610ff307816 */ /* 0x000fe20000000030 */
[----:B------:R-:W-:Y:S01]  /*8c80*/  IMAD.X R22, R6, 0x1, R5, P6 ;  /* 0x0000000106167824 */ /* 0x000fe200030e0605 */
[----:B------:R-:W-:Y:S01]  /*8c90*/  STL [R1+0xb1c], R16 ;  /* 0x000b1c1001007387 */ /* 0x000fe20000100800 */
[----:B------:R-:W-:-:S03]  /*8ca0*/  SHF.R.S32.HI R6, RZ, 0x1f, R7 ;  /* 0x0000001fff067819 */ /* 0x000fc60000011407 */
[----:B------:R1:W-:Y:S01]  /*8cb0*/  STL [R1+0xb18], R21 ;  /* 0x000b181501007387 */ /* 0x0003e20000100800 */
[----:B0-----:R-:W-:Y:S02]  /*8cc0*/  @!P3 IMAD.MOV.U32 R8, RZ, RZ, R16 ;  /* 0x000000ffff08b224 */ /* 0x001fe400078e0010 */
[----:B------:R-:W-:Y:S01]  /*8cd0*/  @!P3 IMAD.MOV.U32 R9, RZ, RZ, R21 ;  /* 0x000000ffff09b224 */ /* 0x000fe200078e0015 */
[----:B------:R-:W-:Y:S01]  /*8ce0*/  ISETP.GE.U32.AND P0, PT, R11, 0x7fffff63, PT ;  /* 0x7fffff630b00780c */ /* 0x000fe20003f06070 */
[----:B------:R-:W-:Y:S01]  /*8cf0*/  STL [R1+0xb24], R20 ;  /* 0x000b241401007387 */ /* 0x000fe20000100800 */
[----:B------:R-:W-:Y:S02]  /*8d00*/  PRMT R11, RZ, 0x7610, R11 ;  /* 0x00007610ff0b7816 */ /* 0x000fe4000000000b */
[----:B-1----:R-:W-:Y:S01]  /*8d10*/  IADD3 R21, P6, PT, R7, R2, RZ ;  /* 0x0000000207157210 */ /* 0x002fe20007fde0ff */
[----:B------:R0:W2:Y:S04]  /*8d20*/  @!P3 LDG.E.U8 R48, desc[UR20][R8.64] ;  /* 0x000000140830b981 */ /* 0x0000a8000c1e1100 */
[----:B------:R1:W-:Y:S01]  /*8d30*/  STL [R1+0xb20], R22 ;  /* 0x000b201601007387 */ /* 0x0003e20000100800 */
[----:B------:R-:W-:Y:S01]  /*8d40*/  PRMT R97, RZ, 0x7610, R97 ;  /* 0x00007610ff617816 */ /* 0x000fe20000000061 */
[----:B0-----:R-:W-:-:S02]  /*8d50*/  @!P3 IMAD.MOV.U32 R8, RZ, RZ, R20 ;  /* 0x000000ffff08b224 */ /* 0x001fc400078e0014 */
        /* <DEDUP_REMOVED lines=10> */
[----:B------:R-:W-:-:S03]  /*8e00*/  PRMT R96, RZ, 0x7610, R96 ;  /* 0x00007610ff607816 */ /* 0x000fc60000000060 */
[----:B------:R0:W2:Y:S01]  /*8e10*/  @!P4 LDG.E.U8 R97, desc[UR20][R8.64] ;  /* 0x000000140861c981 */ /* 0x0000a2000c1e1100 */
[----:B-1----:R-:W-:Y:S01]  /*8e20*/  IMAD.X R22, R6, 0x1, R5, P6 ;  /* 0x0000000106167824 */ /* 0x002fe200030e0605 */
[----:B------:R-:W-:Y:S02]  /*8e30*/  SHF.R.S32.HI R6, RZ, 0x1f, R7 ;  /* 0x0000001fff067819 */ /* 0x000fe40000011407 */
[C---:B------:R-:W-:Y:S02]  /*8e40*/  IADD3 R21, P6, PT, R7.reuse, R2, RZ ;  /* 0x0000000207157210 */ /* 0x040fe40007fde0ff */
[----:B------:R1:W-:Y:S01]  /*8e50*/  STL [R1+0x188], R22 ;  /* 0x0001881601007387 */ /* 0x0003e20000100800 */
[----:B0-----:R-:W-:Y:S02]  /*8e60*/  @!P4 IMAD.MOV.U32 R8, RZ, RZ, R20 ;  /* 0x000000ffff08c224 */ /* 0x001fe400078e0014 */
[----:B------:R-:W-:Y:S02]  /*8e70*/  @!P4 IMAD.MOV.U32 R9, RZ, RZ, R22 ;  /* 0x000000ffff09c224 */ /* 0x000fe400078e0016 */
[----:B-1----:R-:W-:Y:S01]  /*8e80*/  IMAD.X R22, R6, 0x1, R3, P6 ;  /* 0x0000000106167824 */ /* 0x002fe200030e0603 */
[----:B------:R-:W-:Y:S01]  /*8e90*/  IADD3 R20, P6, PT, R7, R4, RZ ;  /* 0x0000000407147210 */ /* 0x000fe20007fde0ff */
[----:B------:R-:W-:Y:S01]  /*8ea0*/  IMAD R7, R14, 0x15, RZ ;  /* 0x000000150e077824 */ /* 0x000fe200078e02ff */
[----:B------:R0:W2:Y:S01]  /*8eb0*/  @!P4 LDG.E.U8 R96, desc[UR20][R8.64] ;  /* 0x000000140860c981 */ /* 0x0000a2000c1e1100 */
[----:B------:R-:W-:-:S03]  /*8ec0*/  PRMT R95, RZ, 0x7610, R95 ;  /* 0x00007610ff5f7816 */ /* 0x000fc6000000005f */
[----:B------:R-:W-:Y:S04]  /*8ed0*/  STL [R1+0x210], R21 ;  /* 0x0002101501007387 */ /* 0x000fe80000100800 */
[----:B------:R1:W-:Y:S01]  /*8ee0*/  STL [R1+0x20c], R22 ;  /* 0x00020c1601007387 */ /* 0x0003e20000100800 */
[----:B0-----:R-:W-:Y:S02]  /*8ef0*/  @!P2 IMAD.MOV.U32 R8, RZ, RZ, R21 ;  /* 0x000000ffff08a224 */ /* 0x001fe400078e0015 */
        /* <DEDUP_REMOVED lines=20> */
[----:B------:R-:W-:Y:S01]  /*9040*/  PRMT R92, RZ, 0x7610, R92 ;  /* 0x00007610ff5c7816 */ /* 0x000fe2000000005c */
[----:B------:R-:W-:-:S02]  /*9050*/  VIADD R16, R144, 0xffffffda ;  /* 0xffffffda90107836 */ /* 0x000fc40000000000 */
        /* <DEDUP_REMOVED lines=10> */
[----:B------:R-:W-:Y:S01]  /*9100*/  ISETP.GE.U32.AND P3, PT, R16, 0x7fffff5b, PT ;  /* 0x7fffff5b1000780c */ /* 0x000fe20003f66070 */
        /* <DEDUP_REMOVED lines=91> */
[----:B------:R-:W-:Y:S02]  /*96c0*/  IADD3 R21, P6, PT, R7, R2, RZ ;  /* 0x0000000207157210 */ /* 0x000fe40007fde0ff */
[----:B------:R1:W-:Y:S01]  /*96d0*/  STL [R1+0x730], R22 ;  /* 0x0007301601007387 */ /* 0x0003e20000100800 */
[----:B------:R-:W-:Y:S02]  /*96e0*/  VIADD R16, R144, 0xffffffb2 ;  /* 0xffffffb290107836 */ /* 0x000fe40000000000 */
[----:B0-----:R-:W-:Y:S02]  /*96f0*/  @!P1 IMAD.MOV.U32 R8, RZ, RZ, R20 ;  /* 0x000000ffff089224 */ /* 0x001fe400078e0014 */
[----:B------:R-:W-:-:S02]  /*9700*/  @!P1 IMAD.MOV.U32 R9, RZ, RZ, R22 ;  /* 0x000000ffff099224 */ /* 0x000fc400078e0016 */
[----:B-1----:R-:W-:Y:S01]  /*9710*/  IMAD.X R22, R6, 0x1, R3, P6 ;  /* 0x0000000106167824 */ /* 0x002fe200030e0603 */
[----:B------:R-:W-:Y:S01]  /*9720*/  IADD3 R20, P6, PT, R7, R4, RZ ;  /* 0x0000000407147210 */ /* 0x000fe20007fde0ff */
[----:B------:R-:W-:Y:S01]  /*9730*/  IMAD R7, R14, 0x4d, RZ ;  /* 0x0000004d0e077824 */ /* 0x000fe200078e02ff */
[----:B------:R0:W2:Y:S01]  /*9740*/  @!P1 LDG.E.U8 R82, desc[UR20][R8.64] ;  /* 0x0000001408529981 */ /* 0x0000a2000c1e1100 */
[----:B------:R-:W-:-:S03]  /*9750*/  PRMT R81, RZ, 0x7610, R81 ;  /* 0x00007610ff517816 */ /* 0x000fc60000000051 */
[----:B------:R-:W-:Y:S01]  /*9760*/  STL [R1+0x7ac], R21 ;  /* 0x0007ac1501007387 */ /* 0x000fe20000100800 */
[----:B------:R-:W-:Y:S01]  /*9770*/  ISETP.GE.U32.AND P3, PT, R16, 0x7fffff33, PT ;  /* 0x7fffff331000780c */ /* 0x000fe20003f66070 */
[----:B------:R-:W-:Y:S02]  /*9780*/  VIADD R16, R144, 0xffffffaa ;  /* 0xffffffaa90107836 */ /* 0x000fe40000000000 */
[----:B------:R1:W-:Y:S01]  /*9790*/  STL [R1+0x7a8], R22 ;  /* 0x0007a81601007387 */ /* 0x0003e20000100800 */
[----:B0-----:R-:W-:Y:S02]  /*97a0*/  @!P0 IMAD.MOV.U32 R8, RZ, RZ, R21 ;  /* 0x000000ffff088224 */ /* 0x001fe400078e0015 */
[----:B------:R-:W-:Y:S01]  /*97b0*/  @!P0 IMAD.MOV.U32 R9, RZ, RZ, R22 ;  /* 0x000000ffff098224 */ /* 0x000fe200078e0016 */
[----:B------:R-:W-:Y:S01]  /*97c0*/  STL [R1+0x7b4], R20 ;  /* 0x0007b41401007387 */ /* 0x000fe20000100800 */
[----:B------:R-:W-:-:S03]  /*97d0*/  ISETP.GE.U32.AND P4, PT, R16, 0x7fffff2b, PT ;  /* 0x7fffff2b1000780c */ /* 0x000fc60003f86070 */
[----:B------:R0:W2:Y:S01]  /*97e0*/  @!P0 LDG.E.U8 R81, desc[UR20][R8.64] ;  /* 0x0000001408518981 */ /* 0x0000a2000c1e1100 */
[----:B-1----:R-:W-:Y:S01]  /*97f0*/  IMAD.X R22, R6, 0x1, R5, P6 ;  /* 0x0000000106167824 */ /* 0x002fe200030e0605 */
[----:B------:R-:W-:Y:S02]  /*9800*/  SHF.R.S32.HI R6, RZ, 0x1f, R7 ;  /* 0x0000001fff067819 */ /* 0x000fe40000011407 */
[----:B------:R-:W-:Y:S02]  /*9810*/  IADD3 R21, P6, PT, R7, R2, RZ ;  /* 0x0000000207157210 */ /* 0x000fe40007fde0ff */
[----:B------:R1:W-:Y:S01]  /*9820*/  STL [R1+0x7b0], R22 ;  /* 0x0007b01601007387 */ /* 0x0003e20000100800 */
[----:B------:R-:W-:Y:S01]  /*9830*/  PRMT R80, RZ, 0x7610, R80 ;  /* 0x00007610ff507816 */ /* 0x000fe20000000050 */
[----:B------:R-:W-:Y:S02]  /*9840*/  VIADD R16, R144, 0xffffffa2 ;  /* 0xffffffa290107836 */ /* 0x000fe40000000000 */
[----:B0-----:R-:W-:-:S02]  /*9850*/  @!P0 IMAD.MOV.U32 R9, RZ, RZ, R22 ;  /* 0x000000ffff098224 */ /* 0x001fc400078e0016 */
[----:B------:R-:W-:Y:S02]  /*9860*/  @!P0 IMAD.MOV.U32 R8, RZ, RZ, R20 ;  /* 0x000000ffff088224 */ /* 0x000fe400078e0014 */
[----:B------:R-:W-:Y:S02]  /*9870*/  IMAD.MOV.U32 R62, RZ, RZ, R19 ;  /* 0x000000ffff3e7224 */ /* 0x000fe400078e0013 */
[----:B-1----:R-:W-:Y:S01]  /*9880*/  IMAD.X R22, R6, 0x1, R3, P6 ;  /* 0x0000000106167824 */ /* 0x002fe200030e0603 */
[----:B------:R-:W-:Y:S01]  /*9890*/  IADD3 R60, P6, PT, R7, R4, RZ ;  /* 0x00000004073c7210 */ /* 0x000fe20007fde0ff */
[----:B------:R-:W-:Y:S01]  /*98a0*/  IMAD R19, R14, 0x55, RZ ;  /* 0x000000550e137824 */ /* 0x000fe200078e02ff */
[----:B------:R-:W-:Y:S01]  /*98b0*/  ISETP.GE.U32.AND P2, PT, R16, 0x7fffff23, PT ;  /* 0x7fffff231000780c */ /* 0x000fe20003f46070 */
[----:B------:R-:W-:Y:S01]  /*98c0*/  IMAD.MOV.U32 R63, RZ, RZ, R18 ;  /* 0x000000ffff3f7224 */ /* 0x000fe200078e0012 */
[----:B------:R0:W2:Y:S01]  /*98d0*/  @!P0 LDG.E.U8 R80, desc[UR20][R8.64] ;  /* 0x0000001408508981 */ /* 0x0000a2000c1e1100 */
[----:B------:R-:W-:Y:S01]  /*98e0*/  IMAD.X R64, R6, 0x1, R5, P6 ;  /* 0x0000000106407824 */ /* 0x000fe200030e0605 */
[----:B------:R-:W-:Y:S01]  /*98f0*/  IADD3 R18, P6, PT, R19, R2, RZ ;  /* 0x0000000213127210 */ /* 0x000fe20007fde0ff */
[----:B------:R-:W-:Y:S01]  /*9900*/  VIADD R16, R144, 0xffffff9a ;  /* 0xffffff9a90107836 */ /* 0x000fe20000000000 */
[----:B------:R-:W-:Y:S01]  /*9910*/  PRMT R59, RZ, 0x7610, R59 ;  /* 0x00007610ff3b7816 */ /* 0x000fe2000000003b */
[----:B------:R-:W-:-:S02]  /*9920*/  IMAD R20, R14, 0x5d, RZ ;  /* 0x0000005d0e147824 */ /* 0x000fc400078e02ff */
[----:B------:R-:W-:Y:S01]  /*9930*/  @!P3 IMAD.MOV.U32 R6, RZ, RZ, R21 ;  /* 0x000000ffff06b224 */ /* 0x000fe200078e0015 */
[----:B0-----:R-:W-:Y:S01]  /*9940*/  SHF.R.S32.HI R8, RZ, 0x1f, R19 ;  /* 0x0000001fff087819 */ /* 0x001fe20000011413 */
[----:B------:R-:W-:Y:S01]  /*9950*/  @!P3 IMAD.MOV.U32 R7, RZ, RZ, R22 ;  /* 0x000000ffff07b224 */ /* 0x000fe200078e0016 */
[----:B------:R-:W-:Y:S01]  /*9960*/  ISETP.GE.U32.AND P1, PT, R16, 0x7fffff1b, PT ;  /* 0x7fffff1b1000780c */ /* 0x000fe20003f26070 */
[----:B------:R-:W-:Y:S01]  /*9970*/  VIADD R16, R144, 0xffffff92 ;  /* 0xffffff9290107836 */ /* 0x000fe20000000000 */
[----:B------:R0:W-:Y:S01]  /*9980*/  STL [R1+0x82c], R21 ;  /* 0x00082c1501007387 */ /* 0x0001e20000100800 */
[----:B------:R-:W-:Y:S01]  /*9990*/  IMAD.X R61, R8, 0x1, R3, P6 ;  /* 0x00000001083d7824 */ /* 0x000fe200030e0603 */
[----:B------:R-:W-:Y:S02]  /*99a0*/  SHF.R.S32.HI R9, RZ, 0x1f, R20 ;  /* 0x0000001fff097819 */ /* 0x000fe40000011414 */
[----:B------:R-:W-:Y:S01]  /*99b0*/  IADD3 R65, P6, PT, R20, R2, RZ ;  /* 0x0000000214417210 */ /* 0x000fe20007fde0ff */
[----:B------:R1:W2:Y:S01]  /*99c0*/  @!P3 LDG.E.U8 R59, desc[UR20][R6.64] ;  /* 0x00000014063bb981 */ /* 0x0002a2000c1e1100 */
[----:B------:R-:W-:Y:S01]  /*99d0*/  PRMT R57, RZ, 0x7610, R57 ;  /* 0x00007610ff397816 */ /* 0x000fe20000000039 */
[----:B0-----:R-:W-:Y:S01]  /*99e0*/  IMAD R21, R14, 0x65, RZ ;  /* 0x000000650e157824 */ /* 0x001fe200078e02ff */
[----:B------:R-:W-:Y:S01]  /*99f0*/  ISETP.GE.U32.AND P0, PT, R16, 0x7fffff13, PT ;  /* 0x7fffff131000780c */ /* 0x000fe20003f06070 */
[----:B------:R-:W-:-:S02]  /*9a00*/  IMAD.X R68, R9, 0x1, R3, P6 ;  /* 0x0000000109447824 */ /* 0x000fc400030e0603 */
[----:B-1----:R-:W-:Y:S02]  /*9a10*/  @!P4 IMAD.MOV.U32 R6, RZ, RZ, R18 ;  /* 0x000000ffff06c224 */ /* 0x002fe400078e0012 */
[----:B------:R-:W-:Y:S01]  /*9a20*/  @!P4 IMAD.MOV.U32 R7, RZ, RZ, R61 ;  /* 0x000000ffff07c224 */ /* 0x000fe200078e003d */
[----:B------:R0:W-:Y:S01]  /*9a30*/  STL [R1+0x828], R22 ;  /* 0x0008281601007387 */ /* 0x0001e20000100800 */
[----:B------:R-:W-:Y:S02]  /*9a40*/  SHF.R.S32.HI R16, RZ, 0x1f, R21 ;  /* 0x0000001fff107819 */ /* 0x000fe40000011415 */
[----:B------:R-:W-:Y:S01]  /*9a50*/  IADD3 R66, P6, PT, R21, R2, RZ ;  /* 0x0000000215427210 */ /* 0x000fe20007fde0ff */
[----:B------:R-:W-:Y:S01]  /*9a60*/  STL [R1+0x834], R60 ;  /* 0x0008343c01007387 */ /* 0x000fe20000100800 */
[----:B------:R-:W-:-:S03]  /*9a70*/  PRMT R55, RZ, 0x7610, R55 ;  /* 0x00007610ff377816 */ /* 0x000fc60000000037 */
[----:B------:R1:W2:Y:S01]  /*9a80*/  @!P4 LDG.E.U8 R57, desc[UR20][R6.64] ;  /* 0x000000140639c981 */ /* 0x0002a2000c1e1100 */
[----:B0-----:R-:W-:-:S03]  /*9a90*/  IMAD R22, R14, 0x6d, RZ ;  /* 0x0000006d0e167824 */ /* 0x001fc600078e02ff */
[----:B------:R-:W-:Y:S01]  /*9aa0*/  STL [R1+0x830], R64 ;  /* 0x0008304001007387 */ /* 0x000fe20000100800 */
[----:B------:R-:W-:-:S03]  /*9ab0*/  IMAD.X R67, R16, 0x1, R3, P6 ;  /* 0x0000000110437824 */ /* 0x000fc600030e0603 */
[----:B------:R0:W-:Y:S01]  /*9ac0*/  STL [R1+0x8ac], R18 ;  /* 0x0008ac1201007387 */ /* 0x0001e20000100800 */
[----:B-1----:R-:W-:Y:S02]  /*9ad0*/  @!P2 IMAD.MOV.U32 R6, RZ, RZ, R65 ;  /* 0x000000ffff06a224 */ /* 0x002fe400078e0041 */
[----:B------:R-:W-:Y:S01]  /*9ae0*/  @!P2 IMAD.MOV.U32 R7, RZ, RZ, R68 ;  /* 0x000000ffff07a224 */ /* 0x000fe200078e0044 */
[----:B------:R1:W-:Y:S01]  /*9af0*/  STL [R1+0x8a8], R61 ;  /* 0x0008a83d01007387 */ /* 0x0003e20000100800 */
[----:B------:R-:W-:-:S03]  /*9b00*/  PRMT R53, RZ, 0x7610, R53 ;  /* 0x00007610ff357816 */ /* 0x000fc60000000035 */
[----:B------:R3:W2:Y:S01]  /*9b10*/  @!P2 LDG.E.U8 R55, desc[UR20][R6.64] ;  /* 0x000000140637a981 */ /* 0x0006a2000c1e1100 */
[----:B0-----:R-:W-:Y:S02]  /*9b20*/  SHF.R.S32.HI R18, RZ, 0x1f, R22 ;  /* 0x0000001fff127819 */ /* 0x001fe40000011416 */
[----:B-1----:R-:W-:Y:S01]  /*9b30*/  IADD3 R61, P6, PT, R22, R2, RZ ;  /* 0x00000002163d7210 */ /* 0x002fe20007fde0ff */
[----:B------:R0:W-:Y:S01]  /*9b40*/  STL [R1+0x92c], R65 ;  /* 0x00092c4101007387 */ /* 0x0001e20000100800 */
[----:B---3--:R-:W-:Y:S02]  /*9b50*/  @!P1 IMAD.MOV.U32 R6, RZ, RZ, R66 ;  /* 0x000000ffff069224 */ /* 0x008fe400078e0042 */
[----:B------:R-:W-:Y:S01]  /*9b60*/  @!P1 IMAD.MOV.U32 R7, RZ, RZ, R67 ;  /* 0x000000ffff079224 */ /* 0x000fe200078e0043 */
[----:B------:R-:W-:Y:S01]  /*9b70*/  PRMT R51, RZ, 0x7610, R51 ;  /* 0x00007610ff337816 */ /* 0x000fe20000000033 */
[----:B0-----:R-:W-:-:S03]  /*9b80*/  IMAD.X R65, R18, 0x1, R3, P6 ;  /* 0x0000000112417824 */ /* 0x001fc600030e0603 */
[----:B------:R0:W3:Y:S01]  /*9b90*/  @!P1 LDG.E.U8 R53, desc[UR20][R6.64] ;  /* 0x0000001406359981 */ /* 0x0000e2000c1e1100 */
[----:B------:R-:W-:-:S03]  /*9ba0*/  PRMT R58, RZ, 0x7610, R58 ;  /* 0x00007610ff3a7816 */ /* 0x000fc6000000003a */
[----:B------:R-:W-:Y:S01]  /*9bb0*/  STL [R1+0x928], R68 ;  /* 0x0009284401007387 */ /* 0x000fe20000100800 */
[----:B0-----:R-:W-:Y:S02]  /*9bc0*/  @!P0 IMAD.MOV.U32 R6, RZ, RZ, R61 ;  /* 0x000000ffff068224 */ /* 0x001fe400078e003d */
[----:B------:R-:W-:Y:S01]  /*9bd0*/  @!P0 IMAD.MOV.U32 R7, RZ, RZ, R65 ;  /* 0x000000ffff078224 */ /* 0x000fe200078e0041 */
[----:B------:R-:W-:Y:S04]  /*9be0*/  STL [R1+0x9ac], R66 ;  /* 0x0009ac4201007387 */ /* 0x000fe80000100800 */
[----:B------:R-:W-:Y:S04]  /*9bf0*/  STL [R1+0x9a8], R67 ;  /* 0x0009a84301007387 */ /* 0x000fe80000100800 */
[----:B------:R0:W-:Y:S04]  /*9c00*/  STL [R1+0xa2c], R61 ;  /* 0x000a2c3d01007387 */ /* 0x0001e80000100800 */
[----:B------:R1:W2:Y:S01]  /*9c10*/  @!P0 LDG.E.U8 R51, desc[UR20][R6.64] ;  /* 0x0000001406338981 */ /* 0x0002a2000c1e1100 */
[----:B0-----:R-:W-:Y:S01]  /*9c20*/  IADD3 R61, P6, PT, R19, R4, RZ ;  /* 0x00000004133d7210 */ /* 0x001fe20007fde0ff */
[----:B-1----:R-:W-:-:S02]  /*9c30*/  @!P3 IMAD.MOV.U32 R6, RZ, RZ, R60 ;  /* 0x000000ffff06b224 */ /* 0x002fc400078e003c */
[----:B------:R-:W-:Y:S02]  /*9c40*/  @!P3 IMAD.MOV.U32 R7, RZ, RZ, R64 ;  /* 0x000000ffff07b224 */ /* 0x000fe400078e0040 */
[----:B------:R-:W-:-:S03]  /*9c50*/  IMAD.X R64, R8, 0x1, R5, P6 ;  /* 0x0000000108407824 */ /* 0x000fc600030e0605 */
[----:B------:R0:W2:Y:S01]  /*9c60*/  @!P3 LDG.E.U8 R58, desc[UR20][R6.64] ;  /* 0x00000014063ab981 */ /* 0x0000a2000c1e1100 */
[----:B------:R-:W-:Y:S02]  /*9c70*/  IADD3 R60, P3, PT, R20, R4, RZ ;  /* 0x00000004143c7210 */ /* 0x000fe40007f7e0ff */
[----:B------:R-:W-:-:S03]  /*9c80*/  PRMT R56, RZ, 0x7610, R56 ;  /* 0x00007610ff387816 */ /* 0x000fc60000000038 */
[----:B------:R-:W-:Y:S02]  /*9c90*/  IMAD.X R8, R9, 0x1, R5, P3 ;  /* 0x0000000109087824 */ /* 0x000fe400018e0605 */
[----:B0-----:R-:W-:Y:S02]  /*9ca0*/  @!P4 IMAD.MOV.U32 R6, RZ, RZ, R61 ;  /* 0x000000ffff06c224 */ /* 0x001fe400078e003d */
[----:B------:R-:W-:Y:S01]  /*9cb0*/  @!P4 IMAD.MOV.U32 R7, RZ, RZ, R64 ;  /* 0x000000ffff07c224 */ /* 0x000fe200078e0040 */
[----:B------:R-:W-:Y:S02]  /*9cc0*/  PRMT R54, RZ, 0x7610, R54 ;  /* 0x00007610ff367816 */ /* 0x000fe40000000036 */
[----:B------:R-:W-:Y:S02]  /*9cd0*/  IADD3 R20, P3, PT, R21, R4, RZ ;  /* 0x0000000415147210 */ /* 0x000fe40007f7e0ff */
[----:B------:R0:W2:Y:S01]  /*9ce0*/  @!P4 LDG.E.U8 R56, desc[UR20][R6.64] ;  /* 0x000000140638c981 */ /* 0x0000a2000c1e1100 */
[----:B------:R-:W-:-:S02]  /*9cf0*/  VIADD R19, R0, 0x14 ;  /* 0x0000001400137836 */ /* 0x000fc40000000000 */
[----:B------:R-:W-:Y:S02]  /*9d00*/  IMAD.X R16, R16, 0x1, R5, P3 ;  /* 0x0000000110107824 */ /* 0x000fe400018e0605 */
[----:B0-----:R-:W-:Y:S02]  /*9d10*/  @!P2 IMAD.MOV.U32 R6, RZ, RZ, R60 ;  /* 0x000000ffff06a224 */ /* 0x001fe400078e003c */
[----:B------:R-:W-:Y:S01]  /*9d20*/  @!P2 IMAD.MOV.U32 R7, RZ, RZ, R8 ;  /* 0x000000ffff07a224 */ /* 0x000fe200078e0008 */
[----:B------:R-:W-:Y:S04]  /*9d30*/  STL [R1+0xa28], R65 ;  /* 0x000a284101007387 */ /* 0x000fe80000100800 */
[----:B------:R0:W2:Y:S01]  /*9d40*/  @!P2 LDG.E.U8 R54, desc[UR20][R6.64] ;  /* 0x000000140636a981 */ /* 0x0000a2000c1e1100 */
[----:B------:R-:W-:-:S02]  /*9d50*/  IADD3 R9, P2, PT, R22, R4, RZ ;  /* 0x0000000416097210 */ /* 0x000fc40007f5e0ff */
[----:B------:R-:W-:Y:S01]  /*9d60*/  PRMT R52, RZ, 0x7610, R52 ;  /* 0x00007610ff347816 */ /* 0x000fe20000000034 */
[----:B------:R-:W-:Y:S02]  /*9d70*/  STL [R1+0x8b4], R61 ;  /* 0x0008b43d01007387 */ /* 0x000fe40000100800 */
[----:B------:R-:W-:Y:S02]  /*9d80*/  IMAD.X R18, R18, 0x1, R5, P2 ;  /* 0x0000000112127824 */ /* 0x000fe400010e0605 */
[----:B------:R-:W-:Y:S01]  /*9d90*/  STL [R1+0xf4], R19 ;  /* 0x0000f41301007387 */ /* 0x000fe20000100800 */
[----:B0-----:R-:W-:-:S03]  /*9da0*/  @!P1 IMAD.MOV.U32 R6, RZ, RZ, R20 ;  /* 0x000000ffff069224 */ /* 0x001fc600078e0014 */
[----:B------:R-:W-:Y:S01]  /*9db0*/  STL [R1+0x934], R60 ;  /* 0x0009343c01007387 */ /* 0x000fe20000100800 */
[----:B------:R-:W-:-:S03]  /*9dc0*/  @!P1 IMAD.MOV.U32 R7, RZ, RZ, R16 ;  /* 0x000000ffff079224 */ /* 0x000fc600078e0010 */
[----:B------:R-:W-:Y:S04]  /*9dd0*/  STL [R1+0x8b0], R64 ;  /* 0x0008b04001007387 */ /* 0x000fe80000100800 */
[----:B------:R-:W-:Y:S04]  /*9de0*/  STL [R1+0x930], R8 ;  /* 0x0009300801007387 */ /* 0x000fe80000100800 */
[----:B------:R-:W-:Y:S04]  /*9df0*/  STL [R1+0x9b4], R20 ;  /* 0x0009b41401007387 */ /* 0x000fe80000100800 */
[----:B------:R-:W-:Y:S04]  /*9e00*/  STL [R1+0xa34], R9 ;  /* 0x000a340901007387 */ /* 0x000fe80000100800 */
[----:B------:R-:W-:Y:S04]  /*9e10*/  STL [R1+0x9b0], R16 ;  /* 0x0009b01001007387 */ /* 0x000fe80000100800 */
[----:B------:R0:W2:Y:S04]  /*9e20*/  @!P1 LDG.E.U8 R52, desc[UR20][R6.64] ;  /* 0x0000001406349981 */ /* 0x0000a8000c1e1100 */
[----:B------:R1:W-:Y:S01]  /*9e30*/  STL [R1+0xa30], R18 ;  /* 0x000a301201007387 */ /* 0x0003e20000100800 */
[----:B------:R-:W-:Y:S01]  /*9e40*/  PRMT R50, RZ, 0x7610, R50 ;  /* 0x00007610ff327816 */ /* 0x000fe20000000032 */
[----:B0-----:R-:W-:-:S02]  /*9e50*/  @!P0 IMAD.MOV.U32 R7, RZ, RZ, R18 ;  /* 0x000000ffff078224 */ /* 0x001fc400078e0012 */
[----:B-1----:R-:W-:Y:S02]  /*9e60*/  VIADD R18, R0, 0x15 ;  /* 0x0000001500127836 */ /* 0x002fe40000000000 */
[----:B------:R-:W-:-:S03]  /*9e70*/  @!P0 IMAD.MOV.U32 R6, RZ, RZ, R9 ;  /* 0x000000ffff068224 */ /* 0x000fc600078e0009 */
[----:B------:R0:W-:Y:S01]  /*9e80*/  STL [R1+0xd4], R18 ;  /* 0x0000d41201007387 */ /* 0x0001e20000100800 */
[C---:B------:R-:W-:Y:S02]  /*9e90*/  VIADD R16, R0.reuse, 0x16 ;  /* 0x0000001600107836 */ /* 0x040fe40000000000 */
[C---:B------:R-:W-:Y:S01]  /*9ea0*/  VIADD R20, R0.reuse, 0x18 ;  /* 0x0000001800147836 */ /* 0x040fe20000000000 */
[----:B------:R1:W2:Y:S01]  /*9eb0*/  @!P0 LDG.E.U8 R50, desc[UR20][R6.64] ;  /* 0x0000001406328981 */ /* 0x0002a2000c1e1100 */
[----:B------:R-:W-:Y:S01]  /*9ec0*/  VIADD R9, R0, 0x17 ;  /* 0x0000001700097836 */ /* 0x000fe20000000000 */
[----:B0-----:R-:W-:Y:S01]  /*9ed0*/  IABS R18, R18 ;  /* 0x0000001200127213 */ /* 0x001fe20000000000 */
[----:B------:R-:W-:-:S04]  /*9ee0*/  IMAD.MOV.U32 R60, RZ, RZ, R63 ;  /* 0x000000ffff3c7224 */ /* 0x000fc800078e003f */
[----:B-1----:R-:W-:Y:S01]  /*9ef0*/  IMAD.HI.U32 R6, R13, R18, RZ ;  /* 0x000000120d067227 */ /* 0x002fe200078e00ff */
[----:B------:R-:W-:Y:S01]  /*9f00*/  IABS R19, R19 ;  /* 0x0000001300137213 */ /* 0x000fe20000000000 */
[----:B------:R0:W-:Y:S02]  /*9f10*/  STL [R1+0xe0], R16 ;  /* 0x0000e01001007387 */ /* 0x0001e40000100800 */
[----:B------:R-:W-:Y:S02]  /*9f20*/  IMAD.MOV.U32 R69, RZ, RZ, R62 ;  /* 0x000000ffff457224 */ /* 0x000fe400078e003e */
[----:B------:R-:W-:Y:S01]  /*9f30*/  IMAD.MOV.U32 R61, RZ, RZ, R25 ;  /* 0x000000ffff3d7224 */ /* 0x000fe200078e0019 */
[----:B------:R-:W-:Y:S01]  /*9f40*/  IABS R25, R16 ;  /* 0x0000001000197213 */ /* 0x000fe20000000000 */
[----:B------:R-:W-:Y:S01]  /*9f50*/  IMAD.MOV.U32 R63, RZ, RZ, R23 ;  /* 0x000000ffff3f7224 */ /* 0x000fe200078e0017 */
[----:B------:R-:W-:Y:S01]  /*9f60*/  IABS R23, R20 ;  /* 0x0000001400177213 */ /* 0x000fe20000000000 */
[----:B------:R-:W-:Y:S01]  /*9f70*/  IMAD.MOV.U32 R62, RZ, RZ, R24 ;  /* 0x000000ffff3e7224 */ /* 0x000fe200078e0018 */
[----:B------:R1:W-:Y:S01]  /*9f80*/  STL [R1+0xdc], R9 ;  /* 0x0000dc0901007387 */ /* 0x0003e20000100800 */
[----:B------:R-:W-:Y:S01]  /*9f90*/  IMAD.MOV R6, RZ, RZ, -R6 ;  /* 0x000000ffff067224 */ /* 0x000fe200078e0a06 */
[----:B------:R-:W-:Y:S01]  /*9fa0*/  IABS R24, R9 ;  /* 0x0000000900187213 */ /* 0x000fe20000000000 */
[----:B0-----:R-:W-:Y:S01]  /*9fb0*/  VIADD R16, R0, 0x19 ;  /* 0x0000001900107836 */ /* 0x001fe20000000000 */
[----:B------:R0:W-:Y:S01]  /*9fc0*/  STL [R1+0xa8], R20 ;  /* 0x0000a81401007387 */ /* 0x0001e20000100800 */
[----:B------:R-:W-:-:S02]  /*9fd0*/  IMAD R18, R12, R6, R18 ;  /* 0x000000060c127224 */ /* 0x000fc400078e0212 */
[----:B------:R-:W-:-:S04]  /*9fe0*/  IMAD.HI.U32 R8, R13, R19, RZ ;  /* 0x000000130d087227 */ /* 0x000fc800078e00ff */
[C---:B-1----:R-:W-:Y:S02]  /*9ff0*/  VIADD R9, R0.reuse, 0x1a ;  /* 0x0000001a00097836 */ /* 0x042fe40000000000 */
[----:B0-----:R-:W-:Y:S01]  /*a000*/  VIADD R20, R0, 0x1b ;  /* 0x0000001b00147836 */ /* 0x001fe20000000000 */
[----:B------:R-:W-:Y:S01]  /*a010*/  STL [R1+0xa4], R16 ;  /* 0x0000a41001007387 */ /* 0x000fe20000100800 */
[----:B------:R-:W-:-:S03]  /*a020*/  IMAD.HI.U32 R6, R13, R23, RZ ;  /* 0x000000170d067227 */ /* 0x000fc600078e00ff */
[----:B------:R-:W-:Y:S01]  /*a030*/  STL [R1+0xd0], R9 ;  /* 0x0000d00901007387 */ /* 0x000fe20000100800 */
[----:B------:R-:W-:Y:S02]  /*a040*/  IMAD.MOV R8, RZ, RZ, -R8 ;  /* 0x000000ffff087224 */ /* 0x000fe400078e0a08 */
[----:B------:R-:W-:Y:S01]  /*a050*/  IMAD.MOV R6, RZ, RZ, -R6 ;  /* 0x000000ffff067224 */ /* 0x000fe200078e0a06 */
[----:B------:R0:W-:Y:S01]  /*a060*/  STL [R1+0xac], R20 ;  /* 0x0000ac1401007387 */ /* 0x0001e20000100800 */
[----:B------:R-:W-:Y:S01]  /*a070*/  IMAD.MOV.U32 R67, RZ, RZ, R61 ;  /* 0x000000ffff437224 */ /* 0x000fe200078e003d */
[----:B------:R-:W-:Y:S01]  /*a080*/  IABS R22, R16 ;  /* 0x0000001000167213 */ /* 0x000fe20000000000 */
[----:B------:R-:W-:Y:S01]  /*a090*/  IMAD.MOV.U32 R61, RZ, RZ, R27 ;  /* 0x000000ffff3d7224 */ /* 0x000fe200078e001b */
[----:B------:R-:W-:Y:S01]  /*a0a0*/  IABS R21, R9 ;  /* 0x0000000900157213 */ /* 0x000fe20000000000 */
[C---:B------:R-:W-:Y:S01]  /*a0b0*/  IMAD R19, R12.reuse, R8, R19 ;  /* 0x000000080c137224 */ /* 0x040fe200078e0213 */
[----:B0-----:R-:W-:Y:S01]  /*a0c0*/  IABS R20, R20 ;  /* 0x0000001400147213 */ /* 0x001fe20000000000 */
[----:B------:R-:W-:-:S02]  /*a0d0*/  IMAD R23, R12, R6, R23 ;  /* 0x000000060c177224 */ /* 0x000fc400078e0217 */
[C---:B------:R-:W-:Y:S02]  /*a0e0*/  VIADD R16, R0.reuse, 0x1c ;  /* 0x0000001c00107836 */ /* 0x040fe40000000000 */
[----:B------:R-:W-:Y:S02]  /*a0f0*/  VIADD R27, R0, 0x1e ;  /* 0x0000001e001b7836 */ /* 0x000fe40000000000 */
[----:B------:R-:W-:-:S04]  /*a100*/  IMAD.HI.U32 R8, R13, R24, RZ ;  /* 0x000000180d087227 */ /* 0x000fc800078e00ff */
[----:B------:R-:W-:Y:S02]  /*a110*/  IMAD.MOV.U32 R65, RZ, RZ, R69 ;  /* 0x000000ffff417224 */ /* 0x000fe400078e0045 */
[----:B------:R-:W-:Y:S02]  /*a120*/  VIADD R9, R0, 0x1d ;  /* 0x0000001d00097836 */ /* 0x000fe40000000000 */
[----:B------:R-:W-:Y:S01]  /*a130*/  IMAD.HI.U32 R6, R13, R20, RZ ;  /* 0x000000140d067227 */ /* 0x000fe200078e00ff */
[----:B------:R0:W-:Y:S03]  /*a140*/  STL [R1+0xc0], R16 ;  /* 0x0000c01001007387 */ /* 0x0001e60000100800 */
[----:B------:R-:W-:Y:S02]  /*a150*/  IMAD.MOV.U32 R69, RZ, RZ, R62 ;  /* 0x000000ffff457224 */ /* 0x000fe400078e003e */
[----:B------:R-:W-:-:S02]  /*a160*/  IMAD.MOV.U32 R62, RZ, RZ, R63 ;  /* 0x000000ffff3e7224 */ /* 0x000fc400078e003f */
[----:B------:R-:W-:Y:S01]  /*a170*/  IMAD.HI.U32 R7, R13, R25, RZ ;  /* 0x000000190d077227 */ /* 0x000fe200078e00ff */
[----:B------:R1:W-:Y:S03]  /*a180*/  STL [R1+0xbc], R9 ;  /* 0x0000bc0901007387 */ /* 0x0003e60000100800 */
[----:B------:R-:W-:Y:S01]  /*a190*/  IMAD.MOV.U32 R68, RZ, RZ, R31 ;  /* 0x000000ffff447224 */ /* 0x000fe200078e001f */
[----:B------:R-:W-:Y:S01]  /*a1a0*/  IABS R31, R16 ;  /* 0x00000010001f7213 */ /* 0x000fe20000000000 */
[----:B------:R-:W-:Y:S01]  /*a1b0*/  IMAD.MOV.U32 R63, RZ, RZ, R29 ;  /* 0x000000ffff3f7224 */ /* 0x000fe200078e001d */
[----:B------:R-:W-:Y:S01]  /*a1c0*/  IABS R29, R27 ;  /* 0x0000001b001d7213 */ /* 0x000fe20000000000 */
[----:B------:R-:W-:Y:S02]  /*a1d0*/  IMAD.MOV R8, RZ, RZ, -R8 ;  /* 0x000000ffff087224 */ /* 0x000fe400078e0a08 */
[----:B------:R-:W-:Y:S01]  /*a1e0*/  IMAD.MOV.U32 R64, RZ, RZ, R30 ;  /* 0x000000ffff407224 */ /* 0x000fe200078e001e */
[----:B------:R-:W-:Y:S01]  /*a1f0*/  IABS R30, R9 ;  /* 0x00000009001e7213 */ /* 0x000fe20000000000 */
[----:B------:R-:W-:-:S02]  /*a200*/  IMAD.MOV R6, RZ, RZ, -R6 ;  /* 0x000000ffff067224 */ /* 0x000fc400078e0a06 */
[C---:B0-----:R-:W-:Y:S02]  /*a210*/  VIADD R16, R0.reuse, 0x1f ;  /* 0x0000001f00107836 */ /* 0x041fe40000000000 */
[C---:B-1----:R-:W-:Y:S02]  /*a220*/  VIADD R9, R0.reuse, 0x20 ;  /* 0x0000002000097836 */ /* 0x042fe40000000000 */
[----:B------:R-:W-:Y:S02]  /*a230*/  IMAD.MOV.U32 R74, RZ, RZ, R26 ;  /* 0x000000ffff4a7224 */ /* 0x000fe400078e001a */
[----:B------:R-:W-:Y:S02]  /*a240*/  IMAD.MOV R7, RZ, RZ, -R7 ;  /* 0x000000ffff077224 */ /* 0x000fe400078e0a07 */
[----:B------:R-:W-:Y:S01]  /*a250*/  VIADD R26, R0, 0x21 ;  /* 0x00000021001a7836 */ /* 0x000fe20000000000 */
[----:B------:R-:W-:Y:S01]  /*a260*/  STL [R1+0x84], R27 ;  /* 0x0000841b01007387 */ /* 0x000fe20000100800 */
[----:B------:R-:W-:-:S02]  /*a270*/  IMAD R24, R12, R8, R24 ;  /* 0x000000080c187224 */ /* 0x000fc400078e0218 */
[----:B------:R-:W-:Y:S02]  /*a280*/  IMAD.MOV.U32 R66, RZ, RZ, R60 ;  /* 0x000000ffff427224 */ /* 0x000fe400078e003c */
[C---:B------:R-:W-:Y:S01]  /*a290*/  IMAD R20, R12.reuse, R6, R20 ;  /* 0x000000060c147224 */ /* 0x040fe200078e0214 */
[----:B------:R0:W-:Y:S01]  /*a2a0*/  STL [R1+0x80], R16 ;  /* 0x0000801001007387 */ /* 0x0001e20000100800 */
[----:B------:R-:W-:Y:S01]  /*a2b0*/  IMAD.MOV.U32 R60, RZ, RZ, R28 ;  /* 0x000000ffff3c7224 */ /* 0x000fe200078e001c */
[----:B------:R-:W-:Y:S01]  /*a2c0*/  IABS R28, R16 ;  /* 0x00000010001c7213 */ /* 0x000fe20000000000 */
[C---:B------:R-:W-:Y:S01]  /*a2d0*/  IMAD.HI.U32 R8, R13.reuse, R21, RZ ;  /* 0x000000150d087227 */ /* 0x040fe200078e00ff */
[----:B------:R-:W-:Y:S03]  /*a2e0*/  STL [R1+0xb0], R9 ;  /* 0x0000b00901007387 */ /* 0x000fe60000100800 */
[----:B------:R-:W-:Y:S01]  /*a2f0*/  IMAD.HI.U32 R6, R13, R29, RZ ;  /* 0x0000001d0d067227 */ /* 0x000fe200078e00ff */
[----:B------:R1:W-:Y:S03]  /*a300*/  STL [R1+0x8c], R26 ;  /* 0x00008c1a01007387 */ /* 0x0003e60000100800 */
[----:B------:R-:W-:-:S02]  /*a310*/  IMAD R25, R12, R7, R25 ;  /* 0x000000070c197224 */ /* 0x000fc400078e0219 */
[----:B0-----:R-:W-:Y:S02]  /*a320*/  VIADD R16, R0, 0x22 ;  /* 0x0000002200107836 */ /* 0x001fe40000000000 */
[----:B------:R-:W-:Y:S01]  /*a330*/  IMAD.HI.U32 R7, R13, R22, RZ ;  /* 0x000000160d077227 */ /* 0x000fe200078e00ff */
[----:B-1----:R-:W-:-:S03]  /*a340*/  IABS R26, R26 ;  /* 0x0000001a001a7213 */ /* 0x002fc60000000000 */
[----:B------:R-:W-:Y:S02]  /*a350*/  IMAD.MOV R8, RZ, RZ, -R8 ;  /* 0x000000ffff087224 */ /* 0x000fe400078e0a08 */
[----:B------:R-:W-:Y:S01]  /*a360*/  IMAD.MOV R6, RZ, RZ, -R6 ;  /* 0x000000ffff067224 */ /* 0x000fe200078e0a06 */
[----:B------:R0:W-:Y:S01]  /*a370*/  STL [R1+0x98], R16 ;  /* 0x0000981001007387 */ /* 0x0001e20000100800 */
[----:B------:R-:W-:Y:S01]  /*a380*/  IMAD.MOV.U32 R73, RZ, RZ, R37 ;  /* 0x000000ffff497224 */ /* 0x000fe200078e0025 */
[----:B------:R-:W-:Y:S01]  /*a390*/  IABS R37, R16 ;  /* 0x0000001000257213 */ /* 0x000fe20000000000 */
[----:B------:R-:W-:Y:S02]  /*a3a0*/  IMAD.MOV R7, RZ, RZ, -R7 ;  /* 0x000000ffff077224 */ /* 0x000fe400078e0a07 */
[C---:B------:R-:W-:Y:S02]  /*a3b0*/  IMAD R21, R12.reuse, R8, R21 ;  /* 0x000000080c157224 */ /* 0x040fe400078e0215 */
[----:B------:R-:W-:-:S02]  /*a3c0*/  IMAD R29, R12, R6, R29 ;  /* 0x000000060c1d7224 */ /* 0x000fc400078e021d */
[----:B------:R-:W-:-:S04]  /*a3d0*/  IMAD.HI.U32 R8, R13, R30, RZ ;  /* 0x0000001e0d087227 */ /* 0x000fc800078e00ff */
[----:B0-----:R-:W-:Y:S02]  /*a3e0*/  VIADD R16, R0, 0x24 ;  /* 0x0000002400107836 */ /* 0x001fe40000000000 */
[----:B------:R-:W-:Y:S01]  /*a3f0*/  IMAD.HI.U32 R6, R13, R26, RZ ;  /* 0x0000001a0d067227 */ /* 0x000fe200078e00ff */
[----:B------:R-:W-:-:S03]  /*a400*/  IABS R27, R9 ;  /* 0x00000009001b7213 */ /* 0x000fc60000000000 */
[----:B------:R-:W-:Y:S02]  /*a410*/  IMAD R22, R12, R7, R22 ;  /* 0x000000070c167224 */ /* 0x000fe400078e0216 */
[----:B------:R-:W-:Y:S02]  /*a420*/  IMAD.MOV.U32 R70, RZ, RZ, R73 ;  /* 0x000000ffff467224 */ /* 0x000fe400078e0049 */
[----:B------:R-:W-:-:S04]  /*a430*/  IMAD.HI.U32 R7, R13, R31, RZ ;  /* 0x0000001f0d077227 */ /* 0x000fc800078e00ff */
[----:B------:R-:W-:Y:S01]  /*a440*/  IMAD.MOV.U32 R73, RZ, RZ, R35 ;  /* 0x000000ffff497224 */ /* 0x000fe200078e0023 */
[----:B------:R-:W-:Y:S01]  /*a450*/  IABS R35, R16 ;  /* 0x0000001000237213 */ /* 0x000fe20000000000 */
[----:B------:R-:W-:Y:S02]  /*a460*/  IMAD.MOV R8, RZ, RZ, -R8 ;  /* 0x000000ffff087224 */ /* 0x000fe400078e0a08 */
[----:B------:R-:W-:Y:S02]  /*a470*/  IMAD.MOV R6, RZ, RZ, -R6 ;  /* 0x000000ffff067224 */ /* 0x000fe400078e0a06 */
[----:B------:R-:W-:Y:S02]  /*a480*/  IMAD.MOV R7, RZ, RZ, -R7 ;  /* 0x000000ffff077224 */ /* 0x000fe400078e0a07 */
[----:B------:R-:W-:Y:S02]  /*a490*/  IMAD R30, R12, R8, R30 ;  /* 0x000000080c1e7224 */ /* 0x000fe400078e021e */
[----:B------:R-:W-:-:S02]  /*a4a0*/  VIADD R9, R0, 0x23 ;  /* 0x0000002300097836 */ /* 0x000fc40000000000 */
[----:B------:R-:W-:Y:S02]  /*a4b0*/  IMAD R26, R12, R6, R26 ;  /* 0x000000060c1a7224 */ /* 0x000fe400078e021a */
[----:B------:R-:W-:-:S04]  /*a4c0*/  IMAD.HI.U32 R8, R13, R27, RZ ;  /* 0x0000001b0d087227 */ /* 0x000fc800078e00ff */
[----:B------:R-:W-:-:S04]  /*a4d0*/  IMAD.HI.U32 R6, R13, R35, RZ ;  /* 0x000000230d067227 */ /* 0x000fc800078e00ff */
[----:B------:R-:W-:Y:S02]  /*a4e0*/  IMAD R31, R12, R7, R31 ;  /* 0x000000070c1f7224 */ /* 0x000fe400078e021f */
[----:B------:R-:W-:Y:S01]  /*a4f0*/  IMAD.MOV.U32 R75, RZ, RZ, R36 ;  /* 0x000000ffff4b7224 */ /* 0x000fe200078e0024 */
[----:B------:R-:W-:Y:S01]  /*a500*/  IABS R36, R9 ;  /* 0x0000000900247213 */ /* 0x000fe20000000000 */
[----:B------:R-:W-:-:S04]  /*a510*/  IMAD.HI.U32 R7, R13, R28, RZ ;  /* 0x0000001c0d077227 */ /* 0x000fc800078e00ff */
[----:B------:R-:W-:Y:S02]  /*a520*/  IMAD.MOV R8, RZ, RZ, -R8 ;  /* 0x000000ffff087224 */ /* 0x000fe400078e0a08 */
[----:B------:R-:W-:Y:S02]  /*a530*/  IMAD.MOV R6, RZ, RZ, -R6 ;  /* 0x000000ffff067224 */ /* 0x000fe400078e0a06 */
[----:B------:R-:W-:Y:S02]  /*a540*/  IMAD.MOV R7, RZ, RZ, -R7 ;  /* 0x000000ffff077224 */ /* 0x000fe400078e0a07 */
[----:B------:R-:W-:Y:S02]  /*a550*/  IMAD.MOV.U32 R71, RZ, RZ, R17 ;  /* 0x000000ffff477224 */ /* 0x000fe400078e0011 */
[----:B------:R-:W-:Y:S02]  /*a560*/  IMAD R27, R12, R8, R27 ;  /* 0x000000080c1b7224 */ /* 0x000fe400078e021b */
[----:B------:R-:W-:-:S02]  /*a570*/  VIADD R17, R0, 0x26 ;  /* 0x0000002600117836 */ /* 0x000fc40000000000 */
[----:B------:R-:W-:Y:S01]  /*a580*/  IMAD R35, R12, R6, R35 ;  /* 0x000000060c237224 */ /* 0x000fe200078e0223 */
[----:B------:R0:W-:Y:S01]  /*a590*/  STL [R1+0x94], R9 ;  /* 0x0000940901007387 */ /* 0x0001e20000100800 */
[----:B------:R-:W-:-:S04]  /*a5a0*/  IMAD.HI.U32 R8, R13, R36, RZ ;  /* 0x000000240d087227 */ /* 0x000fc800078e00ff */
[----:B------:R-:W-:Y:S01]  /*a5b0*/  VIADD R6, R144, 0xffffff8a ;  /* 0xffffff8a90067836 */ /* 0x000fe20000000000 */
[----:B------:R1:W-:Y:S01]  /*a5c0*/  STL [R1+0x70], R16 ;  /* 0x0000701001007387 */ /* 0x0003e20000100800 */
[----:B------:R-:W-:Y:S02]  /*a5d0*/  IMAD R28, R12, R7, R28 ;  /* 0x000000070c1c7224 */ /* 0x000fe400078e021c */
[----:B------:R-:W-:Y:S01]  /*a5e0*/  IMAD.HI.U32 R7, R13, R37, RZ ;  /* 0x000000250d077227 */ /* 0x000fe200078e00ff */
[----:B------:R-:W-:-:S03]  /*a5f0*/  ISETP.GE.U32.AND P0, PT, R6, 0x7fffff0b, PT ;  /* 0x7fffff0b0600780c */ /* 0x000fc60003f06070 */
[----:B0-----:R-:W-:Y:S02]  /*a600*/  VIADD R9, R0, 0x25 ;  /* 0x0000002500097836 */ /* 0x001fe40000000000 */
[----:B------:R-:W-:Y:S01]  /*a610*/  IMAD.MOV.U32 R79, RZ, RZ, R33 ;  /* 0x000000ffff4f7224 */ /* 0x000fe200078e0021 */
[----:B------:R-:W-:Y:S01]  /*a620*/  IABS R33, R17 ;  /* 0x0000001100217213 */ /* 0x000fe20000000000 */
[----:B------:R-:W-:Y:S02]  /*a630*/  IMAD.MOV R8, RZ, RZ, -R8 ;  /* 0x000000ffff087224 */ /* 0x000fe400078e0a08 */
[----:B-1----:R-:W-:Y:S02]  /*a640*/  IMAD R16, R14, 0x75, RZ ;  /* 0x000000750e107824 */ /* 0x002fe400078e02ff */
[----:B------:R-:W-:Y:S01]  /*a650*/  IMAD.MOV.U32 R72, RZ, RZ, R34 ;  /* 0x000000ffff487224 */ /* 0x000fe200078e0022 */
[----:B------:R-:W-:Y:S01]  /*a660*/  IABS R34, R9 ;  /* 0x0000000900227213 */ /* 0x000fe20000000000 */
[----:B------:R-:W-:Y:S01]  /*a670*/  IMAD.MOV R7, RZ, RZ, -R7 ;  /* 0x000000ffff077224 */ /* 0x000fe200078e0a07 */
[----:B------:R0:W-:Y:S01]  /*a680*/  STL [R1+0x6c], R9 ;  /* 0x00006c0901007387 */ /* 0x0001e20000100800 */
[----:B------:R-:W-:Y:S01]  /*a690*/  IMAD R36, R12, R8, R36 ;  /* 0x000000080c247224 */ /* 0x000fe200078e0224 */
[----:B------:R-:W-:Y:S01]  /*a6a0*/  SHF.R.S32.HI R6, RZ, 0x1f, R16 ;  /* 0x0000001fff067819 */ /* 0x000fe20000011410 */
[----:B------:R-:W-:-:S02]  /*a6b0*/  IMAD.MOV.U32 R77, RZ, RZ, R71 ;  /* 0x000000ffff4d7224 */ /* 0x000fc400078e0047 */
[----:B------:R-:W-:-:S04]  /*a6c0*/  IMAD.HI.U32 R8, R13, R33, RZ ;  /* 0x000000210d087227 */ /* 0x000fc800078e00ff */
[----:B------:R-:W-:Y:S01]  /*a6d0*/  IMAD.MOV.U32 R71, RZ, RZ, R15 ;  /* 0x000000ffff477224 */ /* 0x000fe200078e000f */
[----:B0-----:R-:W-:Y:S01]  /*a6e0*/  IADD3 R9, P1, PT, R16, R2, RZ ;  /* 0x0000000210097210 */ /* 0x001fe20007f3e0ff */
[----:B------:R-:W-:Y:S02]  /*a6f0*/  IMAD R37, R12, R7, R37 ;  /* 0x000000070c257224 */ /* 0x000fe400078e0225 */
[----:B------:R-:W-:Y:S02]  /*a700*/  VIADD R15, R0, 0x27 ;  /* 0x00000027000f7836 */ /* 0x000fe40000000000 */
[----:B------:R-:W-:Y:S02]  /*a710*/  IMAD.MOV.U32 R78, RZ, RZ, R61 ;  /* 0x000000ffff4e7224 */ /* 0x000fe400078e003d */
[----:B------:R-:W-:-:S04]  /*a720*/  IMAD.HI.U32 R7, R13, R34, RZ ;  /* 0x000000220d077227 */ /* 0x000fc800078e00ff */
[----:B------:R-:W-:Y:S02]  /*a730*/  IMAD.MOV.U32 R61, RZ, RZ, R160 ;  /* 0x000000ffff3d7224 */ /* 0x000fe400078e00a0 */
[----:B------:R-:W-:Y:S01]  /*a740*/  IMAD.MOV R8, RZ, RZ, -R8 ;  /* 0x000000ffff087224 */ /* 0x000fe200078e0a08 */
[----:B------:R-:W0:Y:S01]  /*a750*/  S2R R160, SR_TID.X ;  /* 0x0000000000a07919 */ /* 0x000e220000002100 */
[----:B------:R-:W-:Y:S02]  /*a760*/  IMAD.MOV.U32 R76, RZ, RZ, R70 ;  /* 0x000000ffff4c7224 */ /* 0x000fe400078e0046 */
[----:B------:R-:W-:Y:S02]  /*a770*/  IMAD.X R159, R6, 0x1, R3, P1 ;  /* 0x00000001069f7824 */ /* 0x000fe400008e0603 */
[----:B------:R-:W-:Y:S01]  /*a780*/  IMAD.MOV.U32 R70, RZ, RZ, R32 ;  /* 0x000000ffff467224 */ /* 0x000fe200078e0020 */
[----:B------:R-:W-:Y:S01]  /*a790*/  IABS R32, R15 ;  /* 0x0000000f00207213 */ /* 0x000fe20000000000 */
[----:B------:R-:W-:Y:S01]  /*a7a0*/  IMAD.MOV R7, RZ, RZ, -R7 ;  /* 0x000000ffff077224 */ /* 0x000fe200078e0a07 */
[----:B------:R1:W-:Y:S01]  /*a7b0*/  STL [R1+0xaac], R9 ;  /* 0x000aac0901007387 */ /* 0x0003e20000100800 */
[----:B------:R-:W-:-:S02]  /*a7c0*/  IMAD R33, R12, R8, R33 ;  /* 0x000000080c217224 */ /* 0x000fc400078e0221 */
[----:B------:R-:W-:Y:S01]  /*a7d0*/  @!P0 IMAD.MOV.U32 R8, RZ, RZ, R9 ;  /* 0x000000ffff088224 */ /* 0x000fe200078e0009 */
[----:B------:R3:W-:Y:S01]  /*a7e0*/  STL [R1+0xaa8], R159 ;  /* 0x000aa89f01007387 */ /* 0x0007e20000100800 */
[----:B------:R-:W-:Y:S02]  /*a7f0*/  IMAD R34, R12, R7, R34 ;  /* 0x000000070c227224 */ /* 0x000fe400078e0222 */
[----:B------:R-:W-:-:S04]  /*a800*/  IMAD.HI.U32 R7, R13, R32, RZ ;  /* 0x000000200d077227 */ /* 0x000fc800078e00ff */
[----:B-1----:R-:W-:Y:S01]  /*a810*/  @!P0 IMAD.MOV.U32 R9, RZ, RZ, R159 ;  /* 0x000000ffff098224 */ /* 0x002fe200078e009f */
[----:B---3--:R-:W-:Y:S01]  /*a820*/  IADD3 R159, P1, PT, R16, R4, RZ ;  /* 0x00000004109f7210 */ /* 0x008fe20007f3e0ff */
[----:B------:R-:W-:-:S04]  /*a830*/  IMAD.MOV R7, RZ, RZ, -R7 ;  /* 0x000000ffff077224 */ /* 0x000fc800078e0a07 */
[----:B------:R-:W-:Y:S01]  /*a840*/  IMAD.X R6, R6, 0x1, R5, P1 ;  /* 0x0000000106067824 */ /* 0x000fe200008e0605 */
[----:B------:R-:W-:Y:S01]  /*a850*/  STL [R1+0xab4], R159 ;  /* 0x000ab49f01007387 */ /* 0x000fe20000100800 */
[----:B------:R-:W-:Y:S01]  /*a860*/  IMAD R32, R12, R7, R32 ;  /* 0x000000070c207224 */ /* 0x000fe200078e0220 */
[----:B------:R-:W-:Y:S01]  /*a870*/  PRMT R39, RZ, 0x7610, R39 ;  /* 0x00007610ff277816 */ /* 0x000fe20000000027 */
[----:B------:R-:W-:Y:S01]  /*a880*/  @!P0 IMAD.MOV.U32 R7, RZ, RZ, R6 ;  /* 0x000000ffff078224 */ /* 0x000fe200078e0006 */
[----:B------:R1:W-:Y:S01]  /*a890*/  STL [R1+0xab0], R6 ;  /* 0x000ab00601007387 */ /* 0x0003e20000100800 */
[----:B------:R-:W-:Y:S01]  /*a8a0*/  PRMT R45, RZ, 0x7610, R45 ;  /* 0x00007610ff2d7816 */ /* 0x000fe2000000002d */
[----:B------:R-:W-:-:S04]  /*a8b0*/  @!UP1 UIADD3 UR4, UPT, UPT, -UR6, 0x100000, URZ ;  /* 0x0010000006049890 */ /* 0x000fc8000fffe1ff */
[----:B------:R-:W-:Y:S02]  /*a8c0*/  @!UP1 USHF.L.U32 UR5, UR4, 0xb, URZ ;  /* 0x0000000b04059899 */ /* 0x000fe400080006ff */
[----:B------:R-:W-:Y:S01]  /*a8d0*/  @!UP1 USHF.L.U32 UR4, UR4, 0x1, URZ ;  /* 0x0000000104049899 */ /* 0x000fe200080006ff */
[----:B------:R-:W3:Y:S01]  /*a8e0*/  @!P0 LDG.E.U8 R45, desc[UR20][R8.64] ;  /* 0x00000014082d8981 */ /* 0x000ee2000c1e1100 */
[----:B-1----:R-:W-:Y:S01]  /*a8f0*/  @!P0 IMAD.MOV.U32 R6, RZ, RZ, R159 ;  /* 0x000000ffff068224 */ /* 0x002fe200078e009f */
[----:B0-----:R-:W-:Y:S01]  /*a900*/  LOP3.LUT R160, R160, 0x7f, RZ, 0xc0, !PT ;  /* 0x0000007fa0a07812 */ /* 0x001fe200078ec0ff */
[----:B------:R-:W0:Y:S03]  /*a910*/  LDCU UR6, c[0x0][0x3b0] ;  /* 0x00007600ff0677ac */ /* 0x000e260008000800 */
[----:B------:R1:W2:Y:S01]  /*a920*/  @!P0 LDG.E.U8 R39, desc[UR20][R6.64] ;  /* 0x0000001406278981 */ /* 0x0002a2000c1e1100 */
[----:B------:R-:W-:-:S05]  /*a930*/  VOTEU.ALL UP1, P5 ;  /* 0x0000000000ff7886 */ /* 0x000fca0002820000 */
[----:B------:R0:W2:Y:S01]  /*a940*/  @!UP1 SYNCS.EXCH.64 URZ, [UR9+0x14008], UR4 ;  /* 0x0140080409ff95b2 */ /* 0x0000a20008000100 */
[----:B-1----:R-:W-:Y:S02]  /*a950*/  VIADD R6, R144, 0xffffff82 ;  /* 0xffffff8290067836 */ /* 0x002fe40000000000 */
[----:B------:R-:W-:-:S03]  /*a960*/  IMAD R7, R14, 0x7d, RZ ;  /* 0x0000007d0e077824 */ /* 0x000fc600078e02ff */
[----:B------:R-:W-:Y:S02]  /*a970*/  ISETP.GE.U32.AND P0, PT, R6, 0x7fffff03, PT ;  /* 0x7fffff030600780c */ /* 0x000fe40003f06070 */
[----:B------:R-:W-:Y:S01]  /*a980*/  SHF.R.S32.HI R6, RZ, 0x1f, R7 ;  /* 0x0000001fff067819 */ /* 0x000fe20000011407 */
[----:B0-----:R-:W0:Y:S01]  /*a990*/  LDCU UR4, c[0x0][0x3b0] ;  /* 0x00007600ff0477ac */ /* 0x001e220008000800 */
[C---:B------:R-:W-:Y:S01]  /*a9a0*/  IADD3 R8, P1, PT, R7.reuse, R2, RZ ;  /* 0x0000000207087210 */ /* 0x040fe20007f3e0ff */
[----:B------:R-:W-:Y:S01]  /*a9b0*/  STS.U8 [R160+UR9], R43 ;  /* 0x0000002ba0007988 */ /* 0x000fe20008000009 */
[----:B------:R-:W-:Y:S01]  /*a9c0*/  PRMT R16, RZ, 0x7610, R16 ;  /* 0x00007610ff107816 */ /* 0x000fe20000000010 */
[----:B------:R-:W1:Y:S02]  /*a9d0*/  LDCU UR5, c[0x0][0x3b0] ;  /* 0x00007600ff0577ac */ /* 0x000e640008000800 */
[C---:B------:R-:W-:Y:S01]  /*a9e0*/  IMAD.X R9, R6.reuse, 0x1, R3, P1 ;  /* 0x0000000106097824 */ /* 0x040fe200008e0603 */
[----:B------:R-:W-:Y:S01]  /*a9f0*/  IADD3 R7, P1, PT, R7, R4, RZ ;  /* 0x0000000407077210 */ /* 0x000fe20007f3e0ff */
[----:B------:R-:W-:Y:S04]  /*aa00*/  STS.U8 [R160+UR9+0x4000], R42 ;  /* 0x0040002aa0007988 */ /* 0x000fe80008000009 */
[----:B------:R-:W-:Y:S01]  /*aa10*/  STS.U8 [R160+UR9+0x400], R41 ;  /* 0x00040029a0007988 */ /* 0x000fe20008000009 */
[----:B------:R-:W-:-:S03]  /*aa20*/  IMAD.X R6, R6, 0x1, R5, P1 ;  /* 0x0000000106067824 */ /* 0x000fc600008e0605 */
[----:B------:R-:W-:Y:S04]  /*aa30*/  STS.U8 [R160+UR9+0x4400], R40 ;  /* 0x00440028a0007988 */ /* 0x000fe80008000009 */
[----:B------:R-:W-:Y:S04]  /*aa40*/  STS.U8 [R160+UR9+0x800], R38 ;  /* 0x00080026a0007988 */ /* 0x000fe80008000009 */
[----:B------:R-:W-:Y:S04]  /*aa50*/  STL [R1+0xb2c], R8 ;  /* 0x000b2c0801007387 */ /* 0x000fe80000100800 */
[----:B------:R-:W-:Y:S04]  /*aa60*/  STS.U8 [R160+UR9+0x4800], R44 ;  /* 0x0048002ca0007988 */ /* 0x000fe80008000009 */
[----:B------:R-:W-:Y:S04]  /*aa70*/  STL [R1+0xb28], R9 ;  /* 0x000b280901007387 */ /* 0x000fe80000100800 */
[----:B------:R-:W-:Y:S04]  /*aa80*/  STS.U8 [R160+UR9+0xc00], R76 ;  /* 0x000c004ca0007988 */ /* 0x000fe80008000009 */
[----:B------:R-:W-:Y:S04]  /*aa90*/  STL [R1+0xb34], R7 ;  /* 0x000b340701007387 */ /* 0x000fe80000100800 */
[----:B------:R0:W-:Y:S04]  /*aaa0*/  STS.U8 [R160+UR9+0x4c00], R65 ;  /* 0x004c0041a0007988 */ /* 0x0001e80008000009 */
[----:B------:R1:W-:Y:S01]  /*aab0*/  STL [R1+0xb30], R6 ;  /* 0x000b300601007387 */ /* 0x0003e20000100800 */
[----:B0-----:R-:W-:-:S03]  /*aac0*/  IMAD.MOV.U32 R65, RZ, RZ, R67 ;  /* 0x000000ffff417224 */ /* 0x001fc600078e0043 */
[----:B------:R-:W2:Y:S01]  /*aad0*/  LDL.LU R67, [R1+0xe8] ;  /* 0x0000e80001437983 */ /* 0x000ea20000300800 */
[----:B------:R-:W-:-:S04]  /*aae0*/  @!P0 LOP3.LUT R7, R7, R6, RZ, 0x3c, !PT ;  /* 0x0000000607078212 */ /* 0x000fc800078e3cff */
[----:B-1----:R-:W-:-:S04]  /*aaf0*/  @!P0 LOP3.LUT R6, R7, R6, RZ, 0x3c, !PT ;  /* 0x0000000607068212 */ /* 0x002fc800078e3cff */
[----:B------:R-:W-:Y:S02]  /*ab00*/  @!P0 LOP3.LUT R7, R7, R6, RZ, 0x3c, !PT ;  /* 0x0000000607078212 */ /* 0x000fe400078e3cff */
[----:B------:R-:W-:-:S03]  /*ab10*/  PRMT R38, RZ, 0x7610, R38 ;  /* 0x00007610ff267816 */ /* 0x000fc60000000026 */
[----:B------:R0:W3:Y:S01]  /*ab20*/  @!P0 LDG.E.U8 R16, desc[UR20][R6.64] ;  /* 0x0000001406108981 */ /* 0x0000e2000c1e1100 */
[----:B------:R-:W-:-:S03]  /*ab30*/  IMAD.MOV.U32 R76, RZ, RZ, R77 ;  /* 0x000000ffff4c7224 */ /* 0x000fc600078e004d */
[----:B------:R1:W3:Y:S01]  /*ab40*/  @!P0 LDG.E.U8 R38, desc[UR20][R8.64] ;  /* 0x0000001408268981 */ /* 0x0002e2000c1e1100 */
[----:B0-----:R-:W-:Y:S02]  /*ab50*/  IMAD R7, R14, 0x6, RZ ;  /* 0x000000060e077824 */ /* 0x001fe400078e02ff */
[----:B------:R-:W-:-:S03]  /*ab60*/  IMAD.MOV.U32 R77, RZ, RZ, R78 ;  /* 0x000000ffff4d7224 */ /* 0x000fc600078e004e */
[----:B------:R-:W-:Y:S02]  /*ab70*/  SHF.R.S32.HI R6, RZ, 0x1f, R7 ;  /* 0x0000001fff067819 */ /* 0x000fe40000011407 */
[C---:B-1----:R-:W-:Y:S01]  /*ab80*/  IADD3 R9, P1, PT, R7.reuse, R2, RZ ;  /* 0x0000000207097210 */ /* 0x042fe20007f3e0ff */
[----:B------:R-:W-:Y:S02]  /*ab90*/  IMAD.MOV.U32 R78, RZ, RZ, R79 ;  /* 0x000000ffff4e7224 */ /* 0x000fe400078e004f */
[----:B------:R-:W-:Y:S02]  /*aba0*/  IMAD.MOV.U32 R79, RZ, RZ, R70 ;  /* 0x000000ffff4f7224 */ /* 0x000fe400078e0046 */
[----:B------:R-:W-:Y:S01]  /*abb0*/  IMAD.X R159, R6, 0x1, R3, P1 ;  /* 0x00000001069f7824 */ /* 0x000fe200008e0603 */
[----:B------:R-:W3:Y:S01]  /*abc0*/  LDL.LU R70, [R1+0xfc] ;  /* 0x0000fc0001467983 */ /* 0x000ee20000300800 */
[----:B------:R-:W-:-:S03]  /*abd0*/  IADD3 R7, P1, PT, R7, R4, RZ ;  /* 0x0000000407077210 */ /* 0x000fc60007f3e0ff */
[----:B------:R-:W-:Y:S02]  /*abe0*/  STS.U8 [R160+UR9+0x1000], R124 ;  /* 0x0010007ca0007988 */ /* 0x000fe40008000009 */
[----:B------:R-:W-:Y:S02]  /*abf0*/  IMAD.X R6, R6, 0x1, R5, P1 ;  /* 0x0000000106067824 */ /* 0x000fe400008e0605 */
[----:B------:R-:W-:Y:S04]  /*ac00*/  STS.U8 [R160+UR9+0x5000], R47 ;  /* 0x0050002fa0007988 */ /* 0x000fe80008000009 */
[----:B------:R-:W-:Y:S04]  /*ac10*/  STL [R1+0x194], R9 ;  /* 0x0001940901007387 */ /* 0x000fe80000100800 */
[----:B------:R-:W-:Y:S04]  /*ac20*/  STS.U8 [R160+UR9+0x1400], R46 ;  /* 0x0014002ea0007988 */ /* 0x000fe80008000009 */
[----:B------:R-:W-:Y:S04]  /*ac30*/  STL [R1+0x190], R159 ;  /* 0x0001909f01007387 */ /* 0x000fe80000100800 */
[----:B------:R-:W-:Y:S04]  /*ac40*/  STL [R1+0x19c], R7 ;  /* 0x00019c0701007387 */ /* 0x000fe80000100800 */
[----:B------:R-:W-:Y:S04]  /*ac50*/  STL [R1+0x198], R6 ;  /* 0x0001980601007387 */ /* 0x000fe80000100800 */
[----:B--2---:R0:W-:Y:S02]  /*ac60*/  STS.U8 [R160+UR9+0x5400], R67 ;  /* 0x00540043a0007988 */ /* 0x0041e40008000009 */
[----:B0-----:R-:W-:-:S02]  /*ac70*/  IMAD.MOV.U32 R67, RZ, RZ, R69 ;  /* 0x000000ffff437224 */ /* 0x001fc400078e0045 */
[----:B------:R-:W2:Y:S01]  /*ac80*/  LDL.LU R69, [R1+0x17c] ;  /* 0x00017c0001457983 */ /* 0x000ea20000300800 */
[----:B------:R-:W-:-:S05]  /*ac90*/  VIADD R8, R144, 0xfffffff9 ;  /* 0xfffffff990087836 */ /* 0x000fca0000000000 */
[----:B------:R-:W-:Y:S02]  /*aca0*/  ISETP.GE.U32.AND P0, PT, R8, 0x7fffff7a, PT ;  /* 0x7fffff7a0800780c */ /* 0x000fe40003f06070 */
[----:B------:R-:W-:-:S11]  /*acb0*/  PRMT R43, RZ, 0x7610, R43 ;  /* 0x00007610ff2b7816 */ /* 0x000fd6000000002b */
[----:B------:R-:W-:-:S04]  /*acc0*/  @!P0 LOP3.LUT R7, R7, R6, RZ, 0x3c, !PT ;  /* 0x0000000607078212 */ /* 0x000fc800078e3cff */
[----:B------:R-:W-:-:S04]  /*acd0*/  @!P0 LOP3.LUT R6, R7, R6, RZ, 0x3c, !PT ;  /* 0x0000000607068212 */ /* 0x000fc800078e3cff */
[----:B------:R-:W-:Y:S01]  /*ace0*/  @!P0 LOP3.LUT R7, R7, R6, RZ, 0x3c, !PT ;  /* 0x0000000607078212 */ /* 0x000fe200078e3cff */
[----:B------:R-:W-:Y:S01]  /*acf0*/  @!P0 IMAD.MOV.U32 R8, RZ, RZ, R9 ;  /* 0x000000ffff088224 */ /* 0x000fe200078e0009 */
[----:B------:R-:W-:Y:S01]  /*ad00*/  PRMT R44, RZ, 0x7610, R44 ;  /* 0x00007610ff2c7816 */ /* 0x000fe2000000002c */
[----:B------:R-:W-:Y:S02]  /*ad10*/  @!P0 IMAD.MOV.U32 R9, RZ, RZ, R159 ;  /* 0x000000ffff098224 */ /* 0x000fe400078e009f */
[----:B------:R0:W4:Y:S04]  /*ad20*/  @!P0 LDG.E.U8 R43, desc[UR20][R6.64] ;  /* 0x00000014062b8981 */ /* 0x000128000c1e1100 */
[----:B------:R-:W-:Y:S04]  /*ad30*/  STS.U8 [R160+UR9+0x1800], R76 ;  /* 0x0018004ca0007988 */ /* 0x000fe80008000009 */
[----:B------:R-:W-:Y:S01]  /*ad40*/  STS.U8 [R160+UR9+0x5800], R77 ;  /* 0x0058004da0007988 */ /* 0x000fe20008000009 */
[----:B0-----:R-:W-:-:S02]  /*ad50*/  VIADD R6, R144, 0xfffffff1 ;  /* 0xfffffff190067836 */ /* 0x001fc40000000000 */
[----:B------:R-:W-:Y:S01]  /*ad60*/  IMAD R7, R14, 0xe, RZ ;  /* 0x0000000e0e077824 */ /* 0x000fe200078e02ff */
[----:B------:R-:W-:Y:S04]  /*ad70*/  STS.U8 [R160+UR9+0x1c00], R78 ;  /* 0x001c004ea0007988 */ /* 0x000fe80008000009 */
[----:B------:R0:W4:Y:S01]  /*ad80*/  @!P0 LDG.E.U8 R44, desc[UR20][R8.64] ;  /* 0x00000014082c8981 */ /* 0x000122000c1e1100 */
[----:B------:R-:W-:-:S03]  /*ad90*/  ISETP.GE.U32.AND P0, PT, R6, 0x7fffff72, PT ;  /* 0x7fffff720600780c */ /* 0x000fc60003f06070 */
[----:B------:R-:W-:Y:S01]  /*ada0*/  STS.U8 [R160+UR9+0x5c00], R79 ;  /* 0x005c004fa0007988 */ /* 0x000fe20008000009 */
[----:B------:R-:W-:-:S03]  /*adb0*/  SHF.R.S32.HI R6, RZ, 0x1f, R7 ;  /* 0x0000001fff067819 */ /* 0x000fc60000011407 */
[----:B---3--:R1:W-:Y:S01]  /*adc0*/  STS.U8 [R160+UR9+0x2000], R70 ;  /* 0x00200046a0007988 */ /* 0x0083e20008000009 */
[----:B0-----:R-:W-:Y:S01]  /*add0*/  IADD3 R8, P1, PT, R7, R2, RZ ;  /* 0x0000000207087210 */ /* 0x001fe20007f3e0ff */
[----:B-1----:R-:W-:Y:S02]  /*ade0*/  IMAD.MOV.U32 R70, RZ, RZ, R71 ;  /* 0x000000ffff467224 */ /* 0x002fe400078e0047 */
[----:B------:R-:W-:Y:S02]  /*adf0*/  IMAD.MOV.U32 R71, RZ, RZ, R72 ;  /* 0x000000ffff477224 */ /* 0x000fe400078e0048 */
[----:B------:R-:W-:Y:S02]  /*ae00*/  IMAD.MOV.U32 R72, RZ, RZ, R73 ;  /* 0x000000ffff487224 */ /* 0x000fe400078e0049 */
[----:B------:R-:W-:Y:S02]  /*ae10*/  IMAD.MOV.U32 R73, RZ, RZ, R74 ;  /* 0x000000ffff497224 */ /* 0x000fe400078e004a */
[----:B------:R-:W-:-:S02]  /*ae20*/  IMAD.MOV.U32 R74, RZ, RZ, R75 ;  /* 0x000000ffff4a7224 */ /* 0x000fc400078e004b */
[----:B------:R-:W-:Y:S02]  /*ae30*/  IMAD.MOV.U32 R75, RZ, RZ, R64 ;  /* 0x000000ffff4b7224 */ /* 0x000fe400078e0040 */
[----:B------:R-:W-:Y:S02]  /*ae40*/  IMAD.X R9, R6, 0x1, R3, P1 ;  /* 0x0000000106097824 */ /* 0x000fe400008e0603 */
[----:B------:R-:W-:Y:S02]  /*ae50*/  IMAD.MOV.U32 R64, RZ, RZ, R65 ;  /* 0x000000ffff407224 */ /* 0x000fe400078e0041 */
[----:B------:R-:W-:Y:S02]  /*ae60*/  IMAD.MOV.U32 R65, RZ, RZ, R66 ;  /* 0x000000ffff417224 */ /* 0x000fe400078e0042 */
[----:B------:R-:W3:Y:S04]  /*ae70*/  LDL.LU R66, [R1+0x120] ;  /* 0x0001200001427983 */ /* 0x000ee80000300800 */
[----:B------:R-:W-:Y:S04]  /*ae80*/  STL [R1+0x220], R8 ;  /* 0x0002200801007387 */ /* 0x000fe80000100800 */
[----:B------:R-:W-:Y:S01]  /*ae90*/  STL [R1+0x21c], R9 ;  /* 0x00021c0901007387 */ /* 0x000fe20000100800 */
[----:B------:R-:W-:-:S05]  /*aea0*/  IADD3 R7, P1, PT, R7, R4, RZ ;  /* 0x0000000407077210 */ /* 0x000fca0007f3e0ff */
[----:B------:R-:W-:Y:S01]  /*aeb0*/  IMAD.X R6, R6, 0x1, R5, P1 ;  /* 0x0000000106067824 */ /* 0x000fe200008e0605 */
[----:B--2---:R0:W-:Y:S04]  /*aec0*/  STS.U8 [R160+UR9+0x6000], R69 ;  /* 0x00600045a0007988 */ /* 0x0041e80008000009 */
[----:B0-----:R-:W2:Y:S04]  /*aed0*/  LDL.LU R69, [R1+0x13c] ;  /* 0x00013c0001457983 */ /* 0x001ea80000300800 */
[----:B------:R-:W-:Y:S04]  /*aee0*/  STS.U8 [R160+UR9+0x2400], R70 ;  /* 0x00240046a0007988 */ /* 0x000fe80008000009 */
[----:B------:R-:W-:Y:S04]  /*aef0*/  STS.U8 [R160+UR9+0x6400], R71 ;  /* 0x00640047a0007988 */ /* 0x000fe80008000009 */
[----:B------:R-:W-:Y:S04]  /*af00*/  STL [R1+0x228], R7 ;  /* 0x0002280701007387 */ /* 0x000fe80000100800 */
[----:B------:R0:W-:Y:S04]  /*af10*/  STS.U8 [R160+UR9+0x2800], R72 ;  /* 0x00280048a0007988 */ /* 0x0001e80008000009 */
[----:B------:R1:W-:Y:S01]  /*af20*/  STL [R1+0x224], R6 ;  /* 0x0002240601007387 */ /* 0x0003e20000100800 */
[----:B0-----:R-:W-:-:S03]  /*af30*/  IMAD.MOV.U32 R72, RZ, RZ, R75 ;  /* 0x000000ffff487224 */ /* 0x001fc600078e004b */
[----:B------:R-:W4:Y:S01]  /*af40*/  LDL.LU R75, [R1+0x118] ;  /* 0x00011800014b7983 */ /* 0x000f220000300800 */
[----:B------:R-:W-:-:S04]  /*af50*/  @!P0 LOP3.LUT R7, R7, R6, RZ, 0x3c, !PT ;  /* 0x0000000607078212 */ /* 0x000fc800078e3cff */
[C---:B-1----:R-:W-:Y:S02]  /*af60*/  @!P0 LOP3.LUT R6, R7.reuse, R6, RZ, 0x3c, !PT ;  /* 0x0000000607068212 */ /* 0x042fe400078e3cff */
[----:B------:R-:W-:Y:S02]  /*af70*/  PRMT R41, RZ, 0x7610, R41 ;  /* 0x00007610ff297816 */ /* 0x000fe40000000029 */
[----:B------:R-:W-:Y:S02]  /*af80*/  @!P0 LOP3.LUT R7, R7, R6, RZ, 0x3c, !PT ;  /* 0x0000000607078212 */ /* 0x000fe400078e3cff */
[----:B------:R-:W-:-:S03]  /*af90*/  PRMT R42, RZ, 0x7610, R42 ;  /* 0x00007610ff2a7816 */ /* 0x000fc6000000002a */
[----:B------:R0:W4:Y:S04]  /*afa0*/  @!P0 LDG.E.U8 R41, desc[UR20][R6.64] ;  /* 0x0000001406298981 */ /* 0x000128000c1e1100 */
[----:B------:R1:W4:Y:S01]  /*afb0*/  @!P0 LDG.E.U8 R42, desc[UR20][R8.64] ;  /* 0x00000014082a8981 */ /* 0x000322000c1e1100 */
[----:B0-----:R-:W-:Y:S02]  /*afc0*/  VIADD R6, R144, 0xffffffe9 ;  /* 0xffffffe990067836 */ /* 0x001fe40000000000 */
[----:B------:R-:W-:-:S03]  /*afd0*/  IMAD R7, R14, 0x16, RZ ;  /* 0x000000160e077824 */ /* 0x000fc600078e02ff */
[----:B------:R-:W-:Y:S02]  /*afe0*/  ISETP.GE.U32.AND P0, PT, R6, 0x7fffff6a, PT ;  /* 0x7fffff6a0600780c */ /* 0x000fe40003f06070 */
[----:B------:R-:W-:Y:S02]  /*aff0*/  SHF.R.S32.HI R6, RZ, 0x1f, R7 ;  /* 0x0000001fff067819 */ /* 0x000fe40000011407 */
[----:B-1----:R-:W-:-:S05]  /*b000*/  IADD3 R8, P1, PT, R7, R2, RZ ;  /* 0x0000000207087210 */ /* 0x002fca0007f3e0ff */
[C---:B------:R-:W-:Y:S01]  /*b010*/  IMAD.X R9, R6.reuse, 0x1, R3, P1 ;  /* 0x0000000106097824 */ /* 0x040fe200008e0603 */
[----:B------:R-:W-:Y:S01]  /*b020*/  IADD3 R7, P1, PT, R7, R4, RZ ;  /* 0x0000000407077210 */ /* 0x000fe20007f3e0ff */
[----:B------:R-:W-:Y:S01]  /*b030*/  IMAD.MOV.U32 R71, RZ, RZ, R74 ;  /* 0x000000ffff477224 */ /* 0x000fe200078e004a */
[----:B------:R-:W-:Y:S01]  /*b040*/  STL [R1+0x2a0], R8 ;  /* 0x0002a00801007387 */ /* 0x000fe20000100800 */
[----:B------:R-:W-:Y:S02]  /*b050*/  IMAD.MOV.U32 R74, RZ, RZ, R65 ;  /* 0x000000ffff4a7224 */ /* 0x000fe400078e0041 */
[----:B------:R-:W-:Y:S01]  /*b060*/  IMAD.X R6, R6, 0x1, R5, P1 ;  /* 0x0000000106067824 */ /* 0x000fe200008e0605 */
[----:B------:R0:W-:Y:S01]  /*b070*/  STS.U8 [R160+UR9+0x6800], R73 ;  /* 0x00680049a0007988 */ /* 0x0001e20008000009 */
[----:B------:R-:W-:-:S03]  /*b080*/  IMAD.MOV.U32 R65, RZ, RZ, R68 ;  /* 0x000000ffff417224 */ /* 0x000fc600078e0044 */
[----:B------:R-:W-:Y:S04]  /*b090*/  STL [R1+0x29c], R9 ;  /* 0x00029c0901007387 */ /* 0x000fe80000100800 */
[----:B---3--:R1:W-:Y:S01]  /*b0a0*/  STS.U8 [R160+UR9+0x2c00], R66 ;  /* 0x002c0042a0007988 */ /* 0x0083e20008000009 */
[----:B0-----:R-:W-:-:S03]  /*b0b0*/  IMAD.MOV.U32 R73, RZ, RZ, R64 ;  /* 0x000000ffff497224 */ /* 0x001fc600078e0040 */
[----:B------:R0:W-:Y:S01]  /*b0c0*/  STL [R1+0x2a8], R7 ;  /* 0x0002a80701007387 */ /* 0x0001e20000100800 */
[----:B------:R-:W-:-:S03]  /*b0d0*/  IMAD.MOV.U32 R64, RZ, RZ, R67 ;  /* 0x000000ffff407224 */ /* 0x000fc600078e0043 */
[----:B------:R-:W3:Y:S01]  /*b0e0*/  LDL.LU R68, [R1+0xf0] ;  /* 0x0000f00001447983 */ /* 0x000ee20000300800 */
[----:B------:R-:W-:Y:S02]  /*b0f0*/  IMAD.MOV.U32 R67, RZ, RZ, R61 ;  /* 0x000000ffff437224 */ /* 0x000fe400078e003d */
[----:B-1----:R-:W-:Y:S01]  /*b100*/  IMAD.MOV.U32 R66, RZ, RZ, R60 ;  /* 0x000000ffff427224 */ /* 0x002fe200078e003c */
[----:B0-----:R-:W-:Y:S02]  /*b110*/  @!P0 LOP3.LUT R7, R7, R6, RZ, 0x3c, !PT ;  /* 0x0000000607078212 */ /* 0x001fe400078e3cff */
[----:B------:R-:W-:Y:S02]  /*b120*/  PRMT R47, RZ, 0x7610, R47 ;  /* 0x00007610ff2f7816 */ /* 0x000fe4000000002f */
[----:B------:R-:W-:-:S06]  /*b130*/  PRMT R40, RZ, 0x7610, R40 ;  /* 0x00007610ff287816 */ /* 0x000fcc0000000028 */
[----:B------:R-:W3:Y:S01]  /*b140*/  @!P0 LDG.E.U8 R40, desc[UR20][R8.64] ;  /* 0x0000001408288981 */ /* 0x000ee2000c1e1100 */
[----:B------:R-:W-:-:S03]  /*b150*/  PRMT R46, RZ, 0x7610, R46 ;  /* 0x00007610ff2e7816 */ /* 0x000fc6000000002e */
[----:B--2---:R0:W-:Y:S04]  /*b160*/  STS.U8 [R160+UR9+0x6c00], R69 ;  /* 0x006c0045a0007988 */ /* 0x0041e80008000009 */
[----:B0-----:R-:W2:Y:S04]  /*b170*/  LDL.LU R69, [R1+0xec] ;  /* 0x0000ec0001457983 */ /* 0x001ea80000300800 */
[----:B------:R-:W2:Y:S04]  /*b180*/  LDL.LU R60, [R1+0xe4] ;  /* 0x0000e400013c7983 */ /* 0x000ea80000300800 */
[----:B------:R-:W2:Y:S04]  /*b190*/  LDL.LU R61, [R1+0xd8] ;  /* 0x0000d800013d7983 */ /* 0x000ea80000300800 */
[----:B------:R0:W-:Y:S02]  /*b1a0*/  STL [R1+0x2a4], R6 ;  /* 0x0002a40601007387 */ /* 0x0001e40000100800 */
[----:B0-----:R-:W-:-:S04]  /*b1b0*/  @!P0 LOP3.LUT R6, R7, R6, RZ, 0x3c, !PT ;  /* 0x0000000607068212 */ /* 0x001fc800078e3cff */
[----:B------:R-:W-:-:S05]  /*b1c0*/  @!P0 LOP3.LUT R7, R7, R6, RZ, 0x3c, !PT ;  /* 0x0000000607078212 */ /* 0x000fca00078e3cff */
[----:B------:R0:W2:Y:S02]  /*b1d0*/  @!P0 LDG.E.U8 R47, desc[UR20][R6.64] ;  /* 0x00000014062f8981 */ /* 0x0000a4000c1e1100 */
[----:B0-----:R-:W-:Y:S02]  /*b1e0*/  VIADD R6, R144, 0xffffffe1 ;  /* 0xffffffe190067836 */ /* 0x001fe40000000000 */
[----:B------:R-:W-:-:S03]  /*b1f0*/  IMAD R7, R14, 0x1e, RZ ;  /* 0x0000001e0e077824 */ /* 0x000fc600078e02ff */
[----:B------:R-:W-:Y:S02]  /*b200*/  ISETP.GE.U32.AND P0, PT, R6, 0x7fffff62, PT ;  /* 0x7fffff620600780c */ /* 0x000fe40003f06070 */
[----:B------:R-:W-:Y:S02]  /*b210*/  SHF.R.S32.HI R124, RZ, 0x1f, R7 ;  /* 0x0000001fff7c7819 */ /* 0x000fe40000011407 */
[----:B------:R-:W-:Y:S01]  /*b220*/  IADD3 R6, P1, PT, R7, R2, RZ ;  /* 0x0000000207067210 */ /* 0x000fe20007f3e0ff */
[----:B------:R-:W-:Y:S04]  /*b230*/  STS.U8 [R160+UR9+0x3000], R71 ;  /* 0x00300047a0007988 */ /* 0x000fe80008000009 */
[----:B------:R-:W-:Y:S01]  /*b240*/  IMAD.X R7, R124, 0x1, R3, P1 ;  /* 0x000000017c077824 */ /* 0x000fe200008e0603 */
[----:B------:R-:W-:Y:S04]  /*b250*/  STS.U8 [R160+UR9+0x7000], R72 ;  /* 0x00700048a0007988 */ /* 0x000fe80008000009 */
[----:B------:R-:W-:Y:S04]  /*b260*/  STS.U8 [R160+UR9+0x3400], R73 ;  /* 0x00340049a0007988 */ /* 0x000fe80008000009 */
[----:B------:R0:W-:Y:S04]  /*b270*/  STL [R1+0x320], R6 ;  /* 0x0003200601007387 */ /* 0x0001e80000100800 */
[----:B------:R0:W2:Y:S04]  /*b280*/  @!P0 LDG.E.U8 R46, desc[UR20][R6.64] ;  /* 0x00000014062e8981 */ /* 0x0000a8000c1e1100 */
[----:B------:R-:W-:Y:S04]  /*b290*/  STS.U8 [R160+UR9+0x7400], R74 ;  /* 0x0074004aa0007988 */ /* 0x000fe80008000009 */
[----:B----4-:R-:W-:Y:S01]  /*b2a0*/  STS.U8 [R160+UR9+0x3800], R75 ;  /* 0x0038004ba0007988 */ /* 0x010fe20008000009 */
[----:B0-----:R-:W-:-:S03]  /*b2b0*/  LOP3.LUT R6, R160, 0x10, RZ, 0x3c, !PT ;  /* 0x00000010a0067812 */ /* 0x001fc600078e3cff */
[----:B------:R-:W-:Y:S04]  /*b2c0*/  STS.U8 [R160+UR9+0x7800], R64 ;  /* 0x00780040a0007988 */ /* 0x000fe80008000009 */
[----:B------:R-:W-:Y:S04]  /*b2d0*/  STS.U8 [R160+UR9+0x3c00], R65 ;  /* 0x003c0041a0007988 */ /* 0x000fe80008000009 */
[----:B------:R-:W-:Y:S04]  /*b2e0*/  STL [R1+0x31c], R7 ;  /* 0x00031c0701007387 */ /* 0x000fe80000100800 */
[----:B------:R0:W-:Y:S04]  /*b2f0*/  STS.U8 [R160+UR9+0x7c00], R62 ;  /* 0x007c003ea0007988 */ /* 0x0001e80008000009 */
[----:B------:R1:W-:Y:S04]  /*b300*/  STS.U8 [R6+UR9+0x80], R63 ;  /* 0x0000803f06007988 */ /* 0x0003e80008000009 */
[----:B0-----:R-:W4:Y:S04]  /*b310*/  LDL.LU R62, [R1+0xcc] ;  /* 0x0000cc00013e7983 */ /* 0x001f280000300800 */
[----:B-1----:R-:W4:Y:S04]  /*b320*/  LDL.LU R63, [R1+0xc4] ;  /* 0x0000c400013f7983 */ /* 0x002f280000300800 */
[----:B------:R-:W4:Y:S04]  /*b330*/  LDL.LU R159, [R1+0xb4] ;  /* 0x0000b400019f7983 */ /* 0x000f280000300800 */
        /* <DEDUP_REMOVED lines=16> */
[----:B------:R0:W-:Y:S04]  /*b440*/  STS.U8 [R6+UR9+0x4080], R66 ;  /* 0x0040804206007988 */ /* 0x0001e80008000009 */
[----:B------:R-:W4:Y:S04]  /*b450*/  LDL.LU R65, [R1+0x3c] ;  /* 0x00003c0001417983 */ /* 0x000f280000300800 */
[----:B------:R1:W-:Y:S04]  /*b460*/  STS.U8 [R6+UR9+0x480], R67 ;  /* 0x0004804306007988 */ /* 0x0003e80008000009 */
[----:B0-----:R-:W4:Y:S04]  /*b470*/  LDL.LU R66, [R1+0x38] ;  /* 0x0000380001427983 */ /* 0x001f280000300800 */
[----:B---3--:R0:W-:Y:S04]  /*b480*/  STS.U8 [R6+UR9+0x4480], R68 ;  /* 0x0044804406007988 */ /* 0x0081e80008000009 */
[----:B-1----:R-:W3:Y:S04]  /*b490*/  LDL.LU R67, [R1+0x34] ;  /* 0x0000340001437983 */ /* 0x002ee80000300800 */
[----:B0-----:R-:W3:Y:S04]  /*b4a0*/  LDL.LU R68, [R1+0x30] ;  /* 0x0000300001447983 */ /* 0x001ee80000300800 */
[----:B--2---:R0:W-:Y:S04]  /*b4b0*/  STS.U8 [R6+UR9+0x880], R69 ;  /* 0x0008804506007988 */ /* 0x0041e80008000009 */
[----:B------:R1:W-:Y:S04]  /*b4c0*/  STS.U8 [R6+UR9+0x4880], R60 ;  /* 0x0048803c06007988 */ /* 0x0003e80008000009 */
[----:B0-----:R-:W2:Y:S04]  /*b4d0*/  LDL.LU R69, [R1+0x2c] ;  /* 0x00002c0001457983 */ /* 0x001ea80000300800 */
[----:B------:R-:W2:Y:S04]  /*b4e0*/  LDL.LU R7, [R1+0x28] ;  /* 0x0000280001077983 */ /* 0x000ea80000300800 */
[----:B------:R0:W-:Y:S04]  /*b4f0*/  STS.U8 [R6+UR9+0xc80], R61 ;  /* 0x000c803d06007988 */ /* 0x0001e80008000009 */
[----:B-1----:R-:W2:Y:S04]  /*b500*/  LDL.LU R60, [R1+0x24] ;  /* 0x00002400013c7983 */ /* 0x002ea80000300800 */
[----:B0-----:R-:W2:Y:S04]  /*b510*/  LDL.LU R61, [R1+0x20] ;  /* 0x00002000013d7983 */ /* 0x001ea80000300800 */
[----:B----4-:R0:W-:Y:S04]  /*b520*/  STS.U8 [R6+UR9+0x4c80], R62 ;  /* 0x004c803e06007988 */ /* 0x0101e80008000009 */
[----:B------:R1:W-:Y:S04]  /*b530*/  STS.U8 [R6+UR9+0x1080], R63 ;  /* 0x0010803f06007988 */ /* 0x0003e80008000009 */
[----:B0-----:R-:W4:Y:S04]  /*b540*/  LDL.LU R62, [R1+0x1c] ;  /* 0x00001c00013e7983 */ /* 0x001f280000300800 */
[----:B-1----:R-:W4:Y:S04]  /*b550*/  LDL.LU R63, [R1+0x18] ;  /* 0x00001800013f7983 */ /* 0x002f280000300800 */
[----:B------:R-:W4:Y:S04]  /*b560*/  LDL.LU R8, [R1+0x10] ;  /* 0x0000100001087983 */ /* 0x000f280000300800 */
[----:B------:R-:W4:Y:S04]  /*b570*/  LDL.LU R9, [R1+0xc] ;  /* 0x00000c0001097983 */ /* 0x000f280000300800 */
[----:B------:R0:W-:Y:S04]  /*b580*/  STS.U8 [R6+UR9+0x5080], R159 ;  /* 0x0050809f06007988 */ /* 0x0001e80008000009 */
[----:B------:R1:W-:Y:S04]  /*b590*/  STS.U8 [R6+UR9+0x1480], R161 ;  /* 0x001480a106007988 */ /* 0x0003e80008000009 */
[----:B------:R1:W-:Y:S04]  /*b5a0*/  STS.U8 [R6+UR9+0x5480], R162 ;  /* 0x005480a206007988 */ /* 0x0003e80008000009 */
[----:B0-----:R-:W4:Y:S04]  /*b5b0*/  LDL.LU R159, [R1+0xc64] ;  /* 0x000c6400019f7983 */ /* 0x001f280000300800 */
[----:B-1----:R-:W4:Y:S04]  /*b5c0*/  LDL.LU R161, [R1+0xc60] ;  /* 0x000c600001a17983 */ /* 0x002f280000300800 */
        /* <DEDUP_REMOVED lines=18> */
[----:B---3--:R-:W3:Y:S04]  /*b6f0*/  LDL.LU R71, [R1+0xc38] ;  /* 0x000c380001477983 */ /* 0x008ee80000300800 */
[----:B------:R0:W-:Y:S04]  /*b700*/  STS.U8 [R6+UR9+0x6880], R72 ;  /* 0x0068804806007988 */ /* 0x0001e80008000009 */
[----:B------:R1:W-:Y:S04]  /*b710*/  STS.U8 [R6+UR9+0x2c80], R73 ;  /* 0x002c804906007988 */ /* 0x0003e80008000009 */
[----:B------:R1:W-:Y:S04]  /*b720*/  STS.U8 [R6+UR9+0x6c80], R74 ;  /* 0x006c804a06007988 */ /* 0x0003e80008000009 */
[----:B0-----:R-:W3:Y:S04]  /*b730*/  LDL.LU R72, [R1+0xc34] ;  /* 0x000c340001487983 */ /* 0x001ee80000300800 */
[----:B-1----:R-:W3:Y:S04]  /*b740*/  LDL.LU R73, [R1+0xc30] ;  /* 0x000c300001497983 */ /* 0x002ee80000300800 */
[----:B------:R-:W3:Y:S04]  /*b750*/  LDL.LU R74, [R1+0xc2c] ;  /* 0x000c2c00014a7983 */ /* 0x000ee80000300800 */
        /* <DEDUP_REMOVED lines=12> */
[----:B--2---:R0:W-:Y:S04]  /*b820*/  STS.U8 [R6+UR9+0x3c80], R69 ;  /* 0x003c804506007988 */ /* 0x0041e80008000009 */
[----:B------:R1:W-:Y:S04]  /*b830*/  STS.U8 [R6+UR9+0x7c80], R7 ;  /* 0x007c800706007988 */ /* 0x0003e80008000009 */
[----:B0-----:R-:W2:Y:S01]  /*b840*/  LDL.LU R69, [R1+0xc10] ;  /* 0x000c100001457983 */ /* 0x001ea20000300800 */
[----:B-1----:R-:W-:-:S03]  /*b850*/  LOP3.LUT R7, R160, 0x20, RZ, 0x3c, !PT ;  /* 0x00000020a0077812 */ /* 0x002fc600078e3cff */
[----:B------:R-:W2:Y:S04]  /*b860*/  LDL.LU R6, [R1+0x14] ;  /* 0x0000140001067983 */ /* 0x000ea80000300800 */
[----:B------:R0:W-:Y:S04]  /*b870*/  STS.U8 [R7+UR9+0x100], R60 ;  /* 0x0001003c07007988 */ /* 0x0001e80008000009 */
[----:B------:R1:W-:Y:S04]  /*b880*/  STS.U8 [R7+UR9+0x4100], R61 ;  /* 0x0041003d07007988 */ /* 0x0003e80008000009 */
[----:B0-----:R-:W2:Y:S04]  /*b890*/  LDL.LU R60, [R1+0xc0c] ;  /* 0x000c0c00013c7983 */ /* 0x001ea80000300800 */
[----:B-1----:R-:W2:Y:S04]  /*b8a0*/  LDL.LU R61, [R1+0xc08] ;  /* 0x000c0800013d7983 */ /* 0x002ea80000300800 */
[----:B----4-:R0:W-:Y:S04]  /*b8b0*/  STS.U8 [R7+UR9+0x500], R62 ;  /* 0x0005003e07007988 */ /* 0x0101e80008000009 */
[----:B------:R1:W-:Y:S04]  /*b8c0*/  STS.U8 [R7+UR9+0x4500], R63 ;  /* 0x0045003f07007988 */ /* 0x0003e80008000009 */
[----:B0-----:R-:W4:Y:S04]  /*b8d0*/  LDL.LU R62, [R1+0xc04] ;  /* 0x000c0400013e7983 */ /* 0x001f280000300800 */
[----:B-1----:R-:W4:Y:S04]  /*b8e0*/  LDL.LU R63, [R1+0xc00] ;  /* 0x000c0000013f7983 */ /* 0x002f280000300800 */
[----:B------:R0:W-:Y:S04]  /*b8f0*/  STS.U8 [R7+UR9+0x4900], R8 ;  /* 0x0049000807007988 */ /* 0x0001e80008000009 */
[----:B------:R1:W-:Y:S01]  /*b900*/  STS.U8 [R7+UR9+0xd00], R9 ;  /* 0x000d000907007988 */ /* 0x0003e20008000009 */
[----:B0-----:R-:W-:-:S02]  /*b910*/  VIADD R8, R144, 0xffffff81 ;  /* 0xffffff8190087836 */ /* 0x001fc40000000000 */
[----:B-1----:R-:W-:-:S03]  /*b920*/  VIADD R9, R144, 0xffffff88 ;  /* 0xffffff8890097836 */ /* 0x002fc60000000000 */
[----:B------:R-:W-:Y:S01]  /*b930*/  ISETP.GE.U32.AND P1, PT, R8, 0x7fffff02, PT ;  /* 0x7fffff020800780c */ /* 0x000fe20003f26070 */
[C---:B------:R-:W-:Y:S01]  /*b940*/  VIADD R8, R144.reuse, 0xffffff89 ;  /* 0xffffff8990087836 */ /* 0x040fe20000000000 */
[----:B------:R-:W-:Y:S01]  /*b950*/  ISETP.GE.U32.AND P2, PT, R9, 0x7fffff09, PT ;  /* 0x7fffff090900780c */ /* 0x000fe20003f46070 */
[----:B------:R-:W-:-:S03]  /*b960*/  VIADD R9, R144, 0xffffff90 ;  /* 0xffffff9090097836 */ /* 0x000fc60000000000 */
[----:B------:R-:W-:Y:S02]  /*b970*/  ISETP.GE.U32.AND P3, PT, R8, 0x7fffff0a, PT ;  /* 0x7fffff0a0800780c */ /* 0x000fe40003f66070 */
[C---:B------:R-:W-:Y:S02]  /*b980*/  LOP3.LUT R8, R160.reuse, 0x30, RZ, 0x3c, !PT ;  /* 0x00000030a0087812 */ /* 0x040fe400078e3cff */
[----:B------:R-:W-:Y:S02]  /*b990*/  ISETP.GE.U32.AND P4, PT, R9, 0x7fffff11, PT ;  /* 0x7fffff110900780c */ /* 0x000fe40003f86070 */
[----:B------:R-:W-:Y:S01]  /*b9a0*/  LOP3.LUT R9, R160, 0x40, RZ, 0x3c, !PT ;  /* 0x00000040a0097812 */ /* 0x000fe200078e3cff */
[----:B------:R-:W-:Y:S04]  /*b9b0*/  STS.U8 [R7+UR9+0x3d00], R162 ;  /* 0x003d00a207007988 */ /* 0x000fe80008000009 */
        /* <DEDUP_REMOVED lines=9> */
[----:B---3--:R-:W-:Y:S04]  /*ba50*/  STS.U8 [R7+UR9+0x6900], R71 ;  /* 0x0069004707007988 */ /* 0x008fe80008000009 */
        /* <DEDUP_REMOVED lines=8> */
[----:B--2---:R-:W-:Y:S04]  /*bae0*/  STS.U8 [R7+UR9+0x5500], R69 ;  /* 0x0055004507007988 */ /* 0x004fe80008000009 */
[----:B------:R-:W-:Y:S04]  /*baf0*/  STS.U8 [R7+UR9+0x1500], R60 ;  /* 0x0015003c07007988 */ /* 0x000fe80008000009 */
[----:B------:R-:W-:Y:S04]  /*bb00*/  STS.U8 [R7+UR9+0x5100], R61 ;  /* 0x0051003d07007988 */ /* 0x000fe80008000009 */
[----:B------:R-:W-:Y:S04]  /*bb10*/  STS.U8 [R7+UR9+0x2900], R72 ;  /* 0x0029004807007988 */ /* 0x000fe80008000009 */
[----:B------:R0:W-:Y:S02]  /*bb20*/  STS.U8 [R7+UR9+0x900], R6 ;  /* 0x0009000607007988 */ /* 0x0001e40008000009 */
[----:B0-----:R-:W-:-:S02]  /*bb30*/  IMAD R6, R14, 0x1e, RZ ;  /* 0x0000001e0e067824 */ /* 0x001fc400078e02ff */
[----:B----4-:R-:W-:Y:S04]  /*bb40*/  STS.U8 [R7+UR9+0x1100], R62 ;  /* 0x0011003e07007988 */ /* 0x010fe80008000009 */
[----:B------:R0:W-:Y:S04]  /*bb50*/  STS.U8 [R7+UR9+0x4d00], R63 ;  /* 0x004d003f07007988 */ /* 0x0001e80008000009 */
[----:B0-----:R-:W2:Y:S04]  /*bb60*/  LDL.LU R63, [R1+0xbfc] ;  /* 0x000bfc00013f7983 */ /* 0x001ea80000300800 */
[----:B------:R-:W3:Y:S04]  /*bb70*/  LDL.LU R62, [R1+0xbf8] ;  /* 0x000bf800013e7983 */ /* 0x000ee80000300800 */
[----:B------:R-:W4:Y:S04]  /*bb80*/  LDL.LU R61, [R1+0xbf4] ;  /* 0x000bf400013d7983 */ /* 0x000f280000300800 */
[----:B------:R-:W2:Y:S04]  /*bb90*/  LDL.LU R60, [R1+0xbf0] ;  /* 0x000bf000013c7983 */ /* 0x000ea80000300800 */
        /* <DEDUP_REMOVED lines=45> */
[----:B------:R0:W-:Y:S04]  /*be70*/  STS.U8 [R9+UR9+0x7600], R10 ;  /* 0x0076000a09007988 */ /* 0x0001e80008000009 */
[----:B------:R-:W2:Y:S04]  /*be80*/  LDL.LU R78, [R1+0xbb8] ;  /* 0x000bb800014e7983 */ /* 0x000ea80000300800 */
[----:B------:R1:W-:Y:S01]  /*be90*/  STS.U8 [R9+UR9+0x7e00], R11 ;  /* 0x007e000b09007988 */ /* 0x0003e20008000009 */
[----:B0-----:R-:W-:-:S03]  /*bea0*/  LOP3.LUT R10, R160, 0x50, RZ, 0x3c, !PT ;  /* 0x00000050a00a7812 */ /* 0x001fc600078e3cff */
[----:B------:R-:W2:Y:S04]  /*beb0*/  LDL.LU R77, [R1+0xbb4] ;  /* 0x000bb400014d7983 */ /* 0x000ea80000300800 */
[----:B------:R-:W2:Y:S01]  /*bec0*/  LDL.LU R76, [R1+0xbb0] ;  /* 0x000bb000014c7983 */ /* 0x000ea20000300800 */
[----:B-1----:R-:W-:-:S03]  /*bed0*/  LOP3.LUT R11, R160, 0x60, RZ, 0x3c, !PT ;  /* 0x00000060a00b7812 */ /* 0x002fc600078e3cff */
[----:B------:R-:W-:Y:S01]  /*bee0*/  STS.U8 [R9+UR9+0x200], R126 ;  /* 0x0002007e09007988 */ /* 0x000fe20008000009 */
[----:B------:R-:W-:-:S03]  /*bef0*/  IADD3 R6, P6, PT, R6, R4, RZ ;  /* 0x0000000406067210 */ /* 0x000fc60007fde0ff */
        /* <DEDUP_REMOVED lines=61> */
[----:B------:R0:W-:Y:S01]  /*c2d0*/  STS.U8 [R11+UR9+0xb00], R40 ;  /* 0x000b00280b007988 */ /* 0x0001e20008000009 */
[----:B------:R-:W-:Y:S01]  /*c2e0*/  IMAD.X R8, R124, 0x1, R5, P6 ;  /* 0x000000017c087824 */ /* 0x000fe200030e0605 */
[----:B------:R-:W-:Y:S01]  /*c2f0*/  PRMT R155, RZ, 0x7610, R155 ;  /* 0x00007610ff9b7816 */ /* 0x000fe2000000009b */
[----:B0-----:R-:W-:Y:S01]  /*c300*/  IMAD R40, R14, 0x7e, RZ ;  /* 0x0000007e0e287824 */ /* 0x001fe200078e02ff */
[----:B------:R-:W-:Y:S01]  /*c310*/  STL [R1+0x328], R6 ;  /* 0x0003280601007387 */ /* 0x000fe20000100800 */
[----:B------:R-:W-:-:S03]  /*c320*/  @!P0 IMAD.MOV.U32 R38, RZ, RZ, R6 ;  /* 0x000000ffff268224 */ /* 0x000fc600078e0006 */
[----:B------:R-:W-:Y:S02]  /*c330*/  SHF.R.S32.HI R16, RZ, 0x1f, R40 ;  /* 0x0000001fff107819 */ /* 0x000fe40000011428 */
[----:B------:R-:W-:Y:S01]  /*c340*/  IADD3 R7, P6, PT, R40, R2, RZ ;  /* 0x0000000228077210 */ /* 0x000fe20007fde0ff */
[----:B------:R-:W-:Y:S01]  /*c350*/  @!P0 IMAD.MOV.U32 R39, RZ, RZ, R8 ;  /* 0x000000ffff278224 */ /* 0x000fe200078e0008 */
[----:B------:R0:W-:Y:S01]  /*c360*/  STL [R1+0x324], R8 ;  /* 0x0003240801007387 */ /* 0x0001e20000100800 */
[----:B------:R-:W-:-:S03]  /*c370*/  PRMT R154, RZ, 0x7610, R154 ;  /* 0x00007610ff9a7816 */ /* 0x000fc6000000009a */
        /* <DEDUP_REMOVED lines=8> */
[----:B------:R-:W-:-:S03]  /*c400*/  PRMT R153, RZ, 0x7610, R153 ;  /* 0x00007610ff997816 */ /* 0x000fc60000000099 */
[----:B------:R1:W2:Y:S01]  /*c410*/  @!P1 LDG.E.U8 R154, desc[UR20][R38.64] ;  /* 0x00000014269a9981 */ /* 0x0002a2000c1e1100 */
[----:B0-----:R-:W-:Y:S01]  /*c420*/  IMAD.X R8, R16, 0x1, R5, P6 ;  /* 0x0000000110087824 */ /* 0x001fe200030e0605 */
[----:B------:R-:W-:Y:S02]  /*c430*/  SHF.R.S32.HI R16, RZ, 0x1f, R40 ;  /* 0x0000001fff107819 */ /* 0x000fe40000011428 */
[----:B------:R-:W-:Y:S01]  /*c440*/  IADD3 R7, P6, PT, R40, R2, RZ ;  /* 0x0000000228077210 */ /* 0x000fe20007fde0ff */
[----:B------:R-:W-:Y:S01]  /*c450*/  STL [R1+0xb44], R6 ;  /* 0x000b440601007387 */ /* 0x000fe20000100800 */
[----:B-1----:R-:W-:Y:S02]  /*c460*/  @!P1 IMAD.MOV.U32 R38, RZ, RZ, R6 ;  /* 0x000000ffff269224 */ /* 0x002fe400078e0006 */
        /* <DEDUP_REMOVED lines=30> */
[----:B------:R1:W-:Y:S04]  /*c650*/  STS.U8 [R11+UR9+0x4700], R41 ;  /* 0x004700290b007988 */ /* 0x0003e80008000009 */
[----:B------:R3:W2:Y:S01]  /*c660*/  @!P3 LDG.E.U8 R152, desc[UR20][R38.64] ;  /* 0x000000142698b981 */ /* 0x0006a2000c1e1100 */
[----:B0-----:R-:W-:Y:S01]  /*c670*/  IMAD.X R8, R16, 0x1, R5, P6 ;  /* 0x0000000110087824 */ /* 0x001fe200030e0605 */
[----:B------:R-:W-:Y:S02]  /*c680*/  SHF.R.S32.HI R16, RZ, 0x1f, R40 ;  /* 0x0000001fff107819 */ /* 0x000fe40000011428 */
[----:B------:R-:W-:Y:S01]  /*c690*/  IADD3 R7, P6, PT, R40, R2, RZ ;  /* 0x0000000228077210 */ /* 0x000fe20007fde0ff */
[----:B-1----:R-:W-:Y:S01]  /*c6a0*/  VIADD R41, R144, 0xffffff91 ;  /* 0xffffff9190297836 */ /* 0x002fe20000000000 */
[----:B------:R-:W-:Y:S01]  /*c6b0*/  STL [R1+0xac4], R6 ;  /* 0x000ac40601007387 */ /* 0x000fe20000100800 */
[----:B---3--:R-:W-:-:S03]  /*c6c0*/  @!P3 IMAD.MOV.U32 R38, RZ, RZ, R6 ;  /* 0x000000ffff26b224 */ /* 0x008fc600078e0006 */
[----:B------:R0:W-:Y:S01]  /*c6d0*/  STL [R1+0xac0], R8 ;  /* 0x000ac00801007387 */ /* 0x0001e20000100800 */
[----:B------:R-:W-:Y:S01]  /*c6e0*/  @!P3 IMAD.MOV.U32 R39, RZ, RZ, R8 ;  /* 0x000000ffff27b224 */ /* 0x000fe200078e0008 */
[----:B------:R-:W-:Y:S02]  /*c6f0*/  ISETP.GE.U32.AND P0, PT, R41, 0x7fffff12, PT ;  /* 0x7fffff122900780c */ /* 0x000fe40003f06070 */
[----:B------:R-:W-:Y:S01]  /*c700*/  PRMT R157, RZ, 0x7610, R157 ;  /* 0x00007610ff9d7816 */ /* 0x000fe2000000009d */
[----:B------:R-:W-:Y:S04]  /*c710*/  STL [R1+0xa4c], R7 ;  /* 0x000a4c0701007387 */ /* 0x000fe80000100800 */
[----:B------:R1:W3:Y:S01]  /*c720*/  @!P3 LDG.E.U8 R149, desc[UR20][R38.64] ;  /* 0x000000142695b981 */ /* 0x0002e2000c1e1100 */
[----:B0-----:R-:W-:Y:S01]  /*c730*/  IMAD.X R8, R16, 0x1, R3, P6 ;  /* 0x0000000110087824 */ /* 0x001fe200030e0603 */
[----:B------:R-:W-:Y:S01]  /*c740*/  IADD3 R6, P6, PT, R40, R4, RZ ;  /* 0x0000000428067210 */ /* 0x000fe20007fde0ff */
[----:B------:R-:W-:-:S03]  /*c750*/  IMAD R40, R14, 0x6e, RZ ;  /* 0x0000006e0e287824 */ /* 0x000fc600078e02ff */
[----:B------:R0:W-:Y:S01]  /*c760*/  STL [R1+0xa48], R8 ;  /* 0x000a480801007387 */ /* 0x0001e20000100800 */
[----:B-1----:R-:W-:Y:S02]  /*c770*/  @!P4 IMAD.MOV.U32 R38, RZ, RZ, R7 ;  /* 0x000000ffff26c224 */ /* 0x002fe400078e0007 */
[----:B------:R-:W-:Y:S01]  /*c780*/  @!P4 IMAD.MOV.U32 R39, RZ, RZ, R8 ;  /* 0x000000ffff27c224 */ /* 0x000fe200078e0008 */
[----:B------:R-:W-:Y:S01]  /*c790*/  PRMT R156, RZ, 0x7610, R156 ;  /* 0x00007610ff9c7816 */ /* 0x000fe2000000009c */
[----:B0-----:R-:W-:Y:S01]  /*c7a0*/  IMAD.X R8, R16, 0x1, R5, P6 ;  /* 0x0000000110087824 */ /* 0x001fe200030e0605 */
        /* <DEDUP_REMOVED lines=10> */
[----:B------:R-:W-:Y:S01]  /*c850*/  PRMT R148, RZ, 0x7610, R148 ;  /* 0x00007610ff947816 */ /* 0x000fe20000000094 */
        /* <DEDUP_REMOVED lines=131> */
[----:B------:R0:W3:Y:S01]  /*d090*/  @!P1 LDG.E.U8 R125, desc[UR20][R38.64] ;  /* 0x00000014267d9981 */ /* 0x0000e2000c1e1100 */
        /* <DEDUP_REMOVED lines=11> */
[----:B------:R0:W3:Y:S04]  /*d150*/  @!P1 LDG.E.U8 R124, desc[UR20][R38.64] ;  /* 0x00000014267c9981 */ /* 0x0000e8000c1e1100 */
        /* <DEDUP_REMOVED lines=13> */
[----:B------:R-:W-:Y:S01]  /*d230*/  PRMT R127, RZ, 0x7610, R127 ;  /* 0x00007610ff7f7816 */ /* 0x000fe2000000007f */
[----:B------:R0:W-:Y:S01]  /*d240*/  STL [R1+0x83c], R7 ;  /* 0x00083c0701007387 */ /* 0x0001e20000100800 */
[----:B-1----:R-:W-:Y:S01]  /*d250*/  IMAD.X R8, R16, 0x1, R3, P6 ;  /* 0x0000000110087824 */ /* 0x002fe200030e0603 */
[----:B------:R-:W-:-:S02]  /*d260*/  IADD3 R6, P6, PT, R40, R4, RZ ;  /* 0x0000000428067210 */ /* 0x000fc40007fde0ff */
[----:B------:R1:W3:Y:S01]  /*d270*/  @!P2 LDG.E.U8 R133, desc[UR20][R38.64] ;  /* 0x000000142685a981 */ /* 0x0002e2000c1e1100 */
[----:B------:R-:W-:Y:S01]  /*d280*/  IMAD R40, R14, 0x47, RZ ;  /* 0x000000470e287824 */ /* 0x000fe200078e02ff */
[----:B------:R-:W-:Y:S02]  /*d290*/  ISETP.GE.U32.AND P4, PT, R41, 0x7fffff39, PT ;  /* 0x7fffff392900780c */ /* 0x000fe40003f86070 */
[----:B------:R0:W-:Y:S01]  /*d2a0*/  STL [R1+0x838], R8 ;  /* 0x0008380801007387 */ /* 0x0001e20000100800 */
[----:B------:R-:W-:Y:S01]  /*d2b0*/  PRMT R126, RZ, 0x7610, R126 ;  /* 0x00007610ff7e7816 */ /* 0x000fe2000000007e */
[----:B-1----:R-:W-:Y:S02]  /*d2c0*/  @!P3 IMAD.MOV.U32 R38, RZ, RZ, R7 ;  /* 0x000000ffff26b224 */ /* 0x002fe400078e0007 */
[----:B------:R-:W-:Y:S02]  /*d2d0*/  @!P3 IMAD.MOV.U32 R39, RZ, RZ, R8 ;  /* 0x000000ffff27b224 */ /* 0x000fe400078e0008 */
[----:B0-----:R-:W-:Y:S01]  /*d2e0*/  IMAD.X R7, R16, 0x1, R5, P6 ;  /* 0x0000000110077824 */ /* 0x001fe200030e0605 */
[----:B------:R-:W-:-:S02]  /*d2f0*/  SHF.R.S32.HI R16, RZ, 0x1f, R40 ;  /* 0x0000001fff107819 */ /* 0x000fc40000011428 */
[----:B------:R0:W3:Y:S01]  /*d300*/  @!P3 LDG.E.U8 R127, desc[UR20][R38.64] ;  /* 0x00000014267fb981 */ /* 0x0000e2000c1e1100 */
[----:B------:R-:W-:Y:S01]  /*d310*/  IADD3 R8, P6, PT, R40, R2, RZ ;  /* 0x0000000228087210 */ /* 0x000fe20007fde0ff */
[----:B------:R-:W-:Y:S02]  /*d320*/  VIADD R41, R144, 0xffffffb9 ;  /* 0xffffffb990297836 */ /* 0x000fe40000000000 */
[----:B------:R1:W-:Y:S01]  /*d330*/  STL [R1+0x844], R6 ;  /* 0x0008440601007387 */ /* 0x0003e20000100800 */
[----:B0-----:R-:W-:Y:S02]  /*d340*/  @!P3 IMAD.MOV.U32 R38, RZ, RZ, R6 ;  /* 0x000000ffff26b224 */ /* 0x001fe400078e0006 */
[----:B------:R-:W-:Y:S02]  /*d350*/  @!P3 IMAD.MOV.U32 R39, RZ, RZ, R7 ;  /* 0x000000ffff27b224 */ /* 0x000fe400078e0007 */
[----:B------:R-:W-:Y:S01]  /*d360*/  IMAD.X R9, R16, 0x1, R3, P6 ;  /* 0x0000000110097824 */ /* 0x000fe200030e0603 */
[----:B------:R-:W-:-:S02]  /*d370*/  ISETP.GE.U32.AND P0, PT, R41, 0x7fffff3a, PT ;  /* 0x7fffff3a2900780c */ /* 0x000fc40003f06070 */
[----:B------:R0:W3:Y:S01]  /*d380*/  @!P3 LDG.E.U8 R126, desc[UR20][R38.64] ;  /* 0x00000014267eb981 */ /* 0x0000e2000c1e1100 */
[----:B-1----:R-:W-:Y:S01]  /*d390*/  IADD3 R6, P3, PT, R40, R4, RZ ;  /* 0x0000000428067210 */ /* 0x002fe20007f7e0ff */
[----:B------:R-:W-:Y:S01]  /*d3a0*/  VIADD R41, R144, 0xffffffc0 ;  /* 0xffffffc090297836 */ /* 0x000fe20000000000 */
[----:B------:R-:W-:Y:S01]  /*d3b0*/  PRMT R135, RZ, 0x7610, R135 ;  /* 0x00007610ff877816 */ /* 0x000fe20000000087 */
[----:B------:R1:W-:Y:S01]  /*d3c0*/  STL [R1+0x840], R7 ;  /* 0x0008400701007387 */ /* 0x0003e20000100800 */
[----:B------:R-:W-:Y:S02]  /*d3d0*/  IMAD R40, R14, 0x46, RZ ;  /* 0x000000460e287824 */ /* 0x000fe400078e02ff */
[----:B0-----:R-:W-:Y:S02]  /*d3e0*/  @!P4 IMAD.MOV.U32 R38, RZ, RZ, R8 ;  /* 0x000000ffff26c224 */ /* 0x001fe400078e0008 */
[----:B------:R-:W-:Y:S02]  /*d3f0*/  @!P4 IMAD.MOV.U32 R39, RZ, RZ, R9 ;  /* 0x000000ffff27c224 */ /* 0x000fe400078e0009 */
[----:B-1----:R-:W-:Y:S01]  /*d400*/  IMAD.X R7, R16, 0x1, R5, P3 ;  /* 0x0000000110077824 */ /* 0x002fe200018e0605 */
[----:B------:R-:W-:Y:S01]  /*d410*/  ISETP.GE.U32.AND P1, PT, R41, 0x7fffff41, PT ;  /* 0x7fffff412900780c */ /* 0x000fe20003f26070 */
[----:B------:R-:W-:Y:S01]  /*d420*/  VIADD R41, R144, 0xffffffc1 ;  /* 0xffffffc190297836 */ /* 0x000fe20000000000 */
[----:B------:R-:W-:Y:S01]  /*d430*/  PRMT R132, RZ, 0x7610, R132 ;  /* 0x00007610ff847816 */ /* 0x000fe20000000084 */
[----:B------:R0:W3:Y:S01]  /*d440*/  @!P4 LDG.E.U8 R135, desc[UR20][R38.64] ;  /* 0x000000142687c981 */ /* 0x0000e2000c1e1100 */
[----:B------:R-:W-:-:S03]  /*d450*/  SHF.R.S32.HI R16, RZ, 0x1f, R40 ;  /* 0x0000001fff107819 */ /* 0x000fc60000011428 */
[----:B------:R1:W-:Y:S01]  /*d460*/  STL [R1+0x7cc], R8 ;  /* 0x0007cc0801007387 */ /* 0x0003e20000100800 */
[----:B------:R-:W-:Y:S01]  /*d470*/  ISETP.GE.U32.AND P2, PT, R41, 0x7fffff42, PT ;  /* 0x7fffff422900780c */ /* 0x000fe20003f46070 */
[----:B0-----:R-:W-:Y:S02]  /*d480*/  @!P4 IMAD.MOV.U32 R38, RZ, RZ, R6 ;  /* 0x000000ffff26c224 */ /* 0x001fe400078e0006 */
[----:B------:R-:W-:Y:S01]  /*d490*/  @!P4 IMAD.MOV.U32 R39, RZ, RZ, R7 ;  /* 0x000000ffff27c224 */ /* 0x000fe200078e0007 */
[----:B-1----:R-:W-:Y:S01]  /*d4a0*/  IADD3 R8, P3, PT, R40, R2, RZ ;  /* 0x0000000228087210 */ /* 0x002fe20007f7e0ff */
[----:B------:R-:W-:Y:S01]  /*d4b0*/  VIADD R41, R144, 0xffffffc8 ;  /* 0xffffffc890297836 */ /* 0x000fe20000000000 */
[----:B------:R0:W-:Y:S04]  /*d4c0*/  STL [R1+0x7d4], R6 ;  /* 0x0007d40601007387 */ /* 0x0001e80000100800 */
[----:B------:R1:W3:Y:S01]  /*d4d0*/  @!P4 LDG.E.U8 R132, desc[UR20][R38.64] ;  /* 0x000000142684c981 */ /* 0x0002e2000c1e1100 */
[----:B------:R-:W-:Y:S01]  /*d4e0*/  IMAD.X R10, R16, 0x1, R3, P3 ;  /* 0x00000001100a7824 */ /* 0x000fe200018e0603 */
[----:B------:R-:W-:-:S02]  /*d4f0*/  ISETP.GE.U32.AND P6, PT, R41, 0x7fffff49, PT ;  /* 0x7fffff492900780c */ /* 0x000fc40003fc6070 */
[----:B0-----:R-:W-:Y:S01]  /*d500*/  IADD3 R6, P4, PT, R40, R4, RZ ;  /* 0x0000000428067210 */ /* 0x001fe20007f9e0ff */
[----:B-1----:R-:W-:Y:S02]  /*d510*/  VIADD R38, R144, 0xffffffc9 ;  /* 0xffffffc990267836 */ /* 0x002fe40000000000 */
[----:B------:R-:W-:Y:S01]  /*d520*/  IMAD R39, R14, 0x3f, RZ ;  /* 0x0000003f0e277824 */ /* 0x000fe200078e02ff */
[----:B------:R0:W-:Y:S01]  /*d530*/  STL [R1+0x7c8], R9 ;  /* 0x0007c80901007387 */ /* 0x0001e20000100800 */
[----:B------:R-:W-:Y:S01]  /*d540*/  PRMT R123, RZ, 0x7610, R123 ;  /* 0x00007610ff7b7816 */ /* 0x000fe2000000007b */
[----:B------:R-:W-:Y:S01]  /*d550*/  @!P0 IMAD.MOV.U32 R40, RZ, RZ, R8 ;  /* 0x000000ffff288224 */ /* 0x000fe200078e0008 */
[----:B------:R-:W-:Y:S01]  /*d560*/  ISETP.GE.U32.AND P3, PT, R38, 0x7fffff4a, PT ;  /* 0x7fffff4a2600780c */ /* 0x000fe20003f66070 */
[----:B------:R1:W-:Y:S01]  /*d570*/  STL [R1+0x7d0], R7 ;  /* 0x0007d00701007387 */ /* 0x0003e20000100800 */
[----:B------:R-:W-:Y:S01]  /*d580*/  @!P0 IMAD.MOV.U32 R41, RZ, RZ, R10 ;  /* 0x000000ffff298224 */ /* 0x000fe200078e000a */
[----:B------:R-:W-:Y:S01]  /*d590*/  SHF.R.S32.HI R38, RZ, 0x1f, R39 ;  /* 0x0000001fff267819 */ /* 0x000fe20000011427 */
[----:B0-----:R-:W-:Y:S01]  /*d5a0*/  IMAD.X R9, R16, 0x1, R5, P4 ;  /* 0x0000000110097824 */ /* 0x001fe200020e0605 */
[----:B------:R0:W-:Y:S01]  /*d5b0*/  STL [R1+0x7bc], R8 ;  /* 0x0007bc0801007387 */ /* 0x0001e20000100800 */
[----:B-1----:R-:W-:-:S03]  /*d5c0*/  IADD3 R7, P4, PT, R39, R2, RZ ;  /* 0x0000000227077210 */ /* 0x002fc60007f9e0ff */
[----:B------:R1:W3:Y:S01]  /*d5d0*/  @!P0 LDG.E.U8 R123, desc[UR20][R40.64] ;  /* 0x00000014287b8981 */ /* 0x0002e2000c1e1100 */
[----:B------:R-:W-:-:S03]  /*d5e0*/  PRMT R118, RZ, 0x7610, R118 ;  /* 0x00007610ff767816 */ /* 0x000fc60000000076 */
[----:B------:R4:W-:Y:S01]  /*d5f0*/  STL [R1+0x7c4], R6 ;  /* 0x0007c40601007387 */ /* 0x0009e20000100800 */
[----:B0-----:R-:W-:Y:S02]  /*d600*/  IMAD.X R8, R38, 0x1, R3, P4 ;  /* 0x0000000126087824 */ /* 0x001fe400020e0603 */
[----:B-1----:R-:W-:Y:S01]  /*d610*/  @!P0 IMAD.MOV.U32 R40, RZ, RZ, R6 ;  /* 0x000000ffff288224 */ /* 0x002fe200078e0006 */
[----:B------:R-:W-:Y:S01]  /*d620*/  STL [R1+0x7b8], R10 ;  /* 0x0007b80a01007387 */ /* 0x000fe20000100800 */
[----:B----4-:R-:W-:Y:S01]  /*d630*/  IADD3 R6, P4, PT, R39, R4, RZ ;  /* 0x0000000427067210 */ /* 0x010fe20007f9e0ff */
[----:B------:R-:W-:Y:S02]  /*d640*/  @!P0 IMAD.MOV.U32 R41, RZ, RZ, R9 ;  /* 0x000000ffff298224 */ /* 0x000fe400078e0009 */
[----:B------:R0:W-:Y:S04]  /*d650*/  STS.U8 [R11+UR9+0x700], R42 ;  /* 0x0007002a0b007988 */ /* 0x0001e80008000009 */
[----:B------:R1:W-:Y:S01]  /*d660*/  STL [R1+0x7c0], R9 ;  /* 0x0007c00901007387 */ /* 0x0003e20000100800 */
[----:B------:R-:W-:-:S02]  /*d670*/  PRMT R129, RZ, 0x7610, R129 ;  /* 0x00007610ff817816 */ /* 0x000fc40000000081 */
[----:B------:R-:W-:Y:S01]  /*d680*/  PRMT R128, RZ, 0x7610, R128 ;  /* 0x00007610ff807816 */ /* 0x000fe20000000080 */
[----:B------:R4:W3:Y:S01]  /*d690*/  @!P0 LDG.E.U8 R118, desc[UR20][R40.64] ;  /* 0x0000001428768981 */ /* 0x0008e2000c1e1100 */
[----:B0-----:R-:W-:Y:S02]  /*d6a0*/  IMAD R42, R14, 0x3e, RZ ;  /* 0x0000003e0e2a7824 */ /* 0x001fe400078e02ff */
[----:B-1----:R-:W-:Y:S01]  /*d6b0*/  IMAD.X R9, R38, 0x1, R5, P4 ;  /* 0x0000000126097824 */ /* 0x002fe200020e0605 */
[----:B------:R0:W-:Y:S01]  /*d6c0*/  STL [R1+0x74c], R7 ;  /* 0x00074c0701007387 */ /* 0x0001e20000100800 */
[----:B------:R-:W-:Y:S01]  /*d6d0*/  @!P1 IMAD.MOV.U32 R38, RZ, RZ, R6 ;  /* 0x000000ffff269224 */ /* 0x000fe200078e0006 */
[----:B------:R-:W-:Y:S01]  /*d6e0*/  SHF.R.S32.HI R16, RZ, 0x1f, R42 ;  /* 0x0000001fff107819 */ /* 0x000fe2000001142a */
[----:B----4-:R-:W-:Y:S02]  /*d6f0*/  @!P1 IMAD.MOV.U32 R40, RZ, RZ, R7 ;  /* 0x000000ffff289224 */ /* 0x010fe400078e0007 */
[----:B------:R-:W-:-:S02]  /*d700*/  @!P1 IMAD.MOV.U32 R41, RZ, RZ, R8 ;  /* 0x000000ffff299224 */ /* 0x000fc400078e0008 */
[----:B------:R-:W-:Y:S01]  /*d710*/  @!P1 IMAD.MOV.U32 R39, RZ, RZ, R9 ;  /* 0x000000ffff279224 */ /* 0x000fe200078e0009 */
[----:B0-----:R-:W-:Y:S01]  /*d720*/  IADD3 R7, P0, PT, R42, R2, RZ ;  /* 0x000000022a077210 */ /* 0x001fe20007f1e0ff */
[----:B------:R0:W-:Y:S04]  /*d730*/  STL [R1+0x748], R8 ;  /* 0x0007480801007387 */ /* 0x0001e80000100800 */
[----:B------:R-:W4:Y:S04]  /*d740*/  @!P1 LDG.E.U8 R129, desc[UR20][R40.64] ;  /* 0x0000001428819981 */ /* 0x000f28000c1e1100 */
[----:B------:R1:W-:Y:S01]  /*d750*/  STL [R1+0x754], R6 ;  /* 0x0007540601007387 */ /* 0x0003e20000100800 */
[----:B0-----:R-:W-:-:S03]  /*d760*/  IMAD.X R8, R16, 0x1, R3, P0 ;  /* 0x0000000110087824 */ /* 0x001fc600000e0603 */
[----:B------:R0:W3:Y:S01]  /*d770*/  @!P1 LDG.E.U8 R128, desc[UR20][R38.64] ;  /* 0x0000001426809981 */ /* 0x0000e2000c1e1100 */
[----:B------:R-:W-:Y:S02]  /*d780*/  PRMT R120, RZ, 0x7610, R120 ;  /* 0x00007610ff787816 */ /* 0x000fe40000000078 */
[----:B-1----:R-:W-:Y:S01]  /*d790*/  IADD3 R6, P1, PT, R42, R4, RZ ;  /* 0x000000042a067210 */ /* 0x002fe20007f3e0ff */
[----:B------:R1:W-:Y:S01]  /*d7a0*/  STS.U8 [R11+UR9+0x4300], R43 ;  /* 0x0043002b0b007988 */ /* 0x0003e20008000009 */
[----:B0-----:R-:W-:-:S03]  /*d7b0*/  @!P2 IMAD.MOV.U32 R38, RZ, RZ, R7 ;  /* 0x000000ffff26a224 */ /* 0x001fc600078e0007 */
[----:B------:R-:W-:Y:S01]  /*d7c0*/  STL [R1+0x73c], R7 ;  /* 0x00073c0701007387 */ /* 0x000fe20000100800 */
[----:B------:R-:W-:-:S03]  /*d7d0*/  @!P2 IMAD.MOV.U32 R39, RZ, RZ, R8 ;  /* 0x000000ffff27a224 */ /* 0x000fc600078e0008 */
[----:B------:R0:W-:Y:S01]  /*d7e0*/  STL [R1+0x750], R9 ;  /* 0x0007500901007387 */ /* 0x0001e20000100800 */
[----:B-1----:R-:W-:Y:S01]  /*d7f0*/  IMAD R43, R14, 0x37, RZ ;  /* 0x000000370e2b7824 */ /* 0x002fe200078e02ff */
[----:B------:R-:W-:Y:S02]  /*d800*/  PRMT R119, RZ, 0x7610, R119 ;  /* 0x00007610ff777816 */ /* 0x000fe40000000077 */
[----:B------:R-:W-:Y:S01]  /*d810*/  STL [R1+0x738], R8 ;  /* 0x0007380801007387 */ /* 0x000fe20000100800 */
[----:B------:R-:W-:-:S03]  /*d820*/  @!P2 IMAD.MOV.U32 R40, RZ, RZ, R6 ;  /* 0x000000ffff28a224 */ /* 0x000fc600078e0006 */
[----:B------:R1:W3:Y:S01]  /*d830*/  @!P2 LDG.E.U8 R120, desc[UR20][R38.64] ;  /* 0x000000142678a981 */ /* 0x0002e2000c1e1100 */
[----:B0-----:R-:W-:Y:S01]  /*d840*/  IMAD.X R9, R16, 0x1, R5, P1 ;  /* 0x0000000110097824 */ /* 0x001fe200008e0605 */
[C---:B------:R-:W-:Y:S02]  /*d850*/  IADD3 R7, P0, PT, R43.reuse, R2, RZ ;  /* 0x000000022b077210 */ /* 0x040fe40007f1e0ff */
[----:B------:R0:W-:Y:S01]  /*d860*/  STL [R1+0x744], R6 ;  /* 0x0007440601007387 */ /* 0x0001e20000100800 */
[----:B------:R-:W-:Y:S02]  /*d870*/  @!P2 IMAD.MOV.U32 R41, RZ, RZ, R9 ;  /* 0x000000ffff29a224 */ /* 0x000fe400078e0009 */
[----:B------:R-:W-:Y:S01]  /*d880*/  IMAD R42, R14, 0x36, RZ ;  /* 0x000000360e2a7824 */ /* 0x000fe200078e02ff */
[----:B-1----:R-:W-:Y:S01]  /*d890*/  SHF.R.S32.HI R38, RZ, 0x1f, R43 ;  /* 0x0000001fff267819 */ /* 0x002fe2000001142b */
[----:B------:R1:W-:Y:S01]  /*d8a0*/  STL [R1+0x6cc], R7 ;  /* 0x0006cc0701007387 */ /* 0x0003e20000100800 */
[----:B0-----:R-:W-:-:S03]  /*d8b0*/  IADD3 R6, P1, PT, R43, R4, RZ ;  /* 0x000000042b067210 */ /* 0x001fc60007f3e0ff */
[----:B------:R0:W3:Y:S01]  /*d8c0*/  @!P2 LDG.E.U8 R119, desc[UR20][R40.64] ;  /* 0x000000142877a981 */ /* 0x0000e2000c1e1100 */
[----:B------:R-:W-:Y:S01]  /*d8d0*/  IMAD.X R8, R38, 0x1, R3, P0 ;  /* 0x0000000126087824 */ /* 0x000fe200000e0603 */
[----:B------:R-:W-:Y:S02]  /*d8e0*/  SHF.R.S32.HI R16, RZ, 0x1f, R42 ;  /* 0x0000001fff107819 */ /* 0x000fe4000001142a */
[----:B------:R1:W-:Y:S01]  /*d8f0*/  STL [R1+0x740], R9 ;  /* 0x0007400901007387 */ /* 0x0003e20000100800 */
[----:B------:R-:W-:Y:S01]  /*d900*/  PRMT R130, RZ, 0x7610, R130 ;  /* 0x00007610ff827816 */ /* 0x000fe20000000082 */
[----:B0-----:R-:W-:Y:S01]  /*d910*/  @!P6 IMAD.MOV.U32 R40, RZ, RZ, R7 ;  /* 0x000000ffff28e224 */ /* 0x001fe200078e0007 */
[----:B-1----:R-:W-:Y:S01]  /*d920*/  IADD3 R7, P0, PT, R42, R2, RZ ;  /* 0x000000022a077210 */ /* 0x002fe20007f1e0ff */
[----:B------:R-:W-:Y:S01]  /*d930*/  IMAD.X R9, R38, 0x1, R5, P1 ;  /* 0x0000000126097824 */ /* 0x000fe200008e0605 */
[----:B------:R0:W-:Y:S01]  /*d940*/  STL [R1+0x6c8], R8 ;  /* 0x0006c80801007387 */ /* 0x0001e20000100800 */
[----:B------:R-:W-:-:S02]  /*d950*/  @!P6 IMAD.MOV.U32 R41, RZ, RZ, R8 ;  /* 0x000000ffff29e224 */ /* 0x000fc400078e0008 */
[----:B------:R-:W-:Y:S01]  /*d960*/  @!P6 IMAD.MOV.U32 R38, RZ, RZ, R6 ;  /* 0x000000ffff26e224 */ /* 0x000fe200078e0006 */
[----:B------:R1:W-:Y:S01]  /*d970*/  STL [R1+0x6d4], R6 ;  /* 0x0006d40601007387 */ /* 0x0003e20000100800 */
[----:B------:R-:W-:Y:S02]  /*d980*/  @!P6 IMAD.MOV.U32 R39, RZ, RZ, R9 ;  /* 0x000000ffff27e224 */ /* 0x000fe400078e0009 */
[----:B0-----:R-:W-:-:S03]  /*d990*/  IMAD.X R8, R16, 0x1, R3, P0 ;  /* 0x0000000110087824 */ /* 0x001fc600000e0603 */
[----:B------:R0:W3:Y:S01]  /*d9a0*/  @!P6 LDG.E.U8 R130, desc[UR20][R38.64] ;  /* 0x000000142682e981 */ /* 0x0000e2000c1e1100 */
[----:B-1----:R-:W-:-:S03]  /*d9b0*/  IADD3 R6, P0, PT, R42, R4, RZ ;  /* 0x000000042a067210 */ /* 0x002fc60007f1e0ff */
[----:B------:R1:W-:Y:S01]  /*d9c0*/  STL [R1+0x6bc], R7 ;  /* 0x0006bc0701007387 */ /* 0x0003e20000100800 */
[----:B0-----:R-:W-:Y:S02]  /*d9d0*/  @!P3 IMAD.MOV.U32 R38, RZ, RZ, R7 ;  /* 0x000000ffff26b224 */ /* 0x001fe400078e0007 */
[----:B-1----:R-:W-:Y:S01]  /*d9e0*/  IMAD.X R7, R16, 0x1, R5, P0 ;  /* 0x0000000110077824 */ /* 0x002fe200000e0605 */
[C---:B------:R-:W-:Y:S02]  /*d9f0*/  ISETP.GT.U32.AND P0, PT, R12.reuse, R62, PT ;  /* 0x0000003e0c00720c */ /* 0x040fe40003f04070 */
[----:B--2---:R-:W-:-:S11]  /*da00*/  ISETP.GT.U32.AND P4, PT, R12, R69, PT ;  /* 0x000000450c00720c */ /* 0x004fd60003f84070 */
[--C-:B------:R-:W-:Y:S01]  /*da10*/  @!P0 IMAD.IADD R62, R62, 0x1, -R12.reuse ;  /* 0x000000013e3e8824 */ /* 0x100fe200078e0a0c */
[C---:B------:R-:W-:Y:S01]  /*da20*/  ISETP.GT.U32.AND P0, PT, R12.reuse, R67, PT ;  /* 0x000000430c00720c */ /* 0x040fe20003f04070 */
[----:B------:R-:W-:Y:S01]  /*da30*/  @!P4 IMAD.IADD R69, R69, 0x1, -R12 ;  /* 0x000000014545c824 */ /* 0x000fe200078e0a0c */
[----:B------:R-:W-:-:S11]  /*da40*/  ISETP.GT.U32.AND P4, PT, R12, R64, PT ;  /* 0x000000400c00720c */ /* 0x000fd60003f84070 */
[--C-:B------:R-:W-:Y:S01]  /*da50*/  @!P0 IMAD.IADD R67, R67, 0x1, -R12.reuse ;  /* 0x0000000143438824 */ /* 0x100fe200078e0a0c */
[----:B------:R-:W-:Y:S01]  /*da60*/  ISETP.GT.U32.AND P0, PT, R12, R74, PT ;  /* 0x0000004a0c00720c */ /* 0x000fe20003f04070 */
[----:B------:R-:W-:Y:S01]  /*da70*/  @!P4 IMAD.IADD R64, R64, 0x1, -R12 ;  /* 0x000000014040c824 */ /* 0x000fe200078e0a0c */
[----:B------:R-:W-:Y:S01]  /*da80*/  ISETP.GT.U32.AND P4, PT, R12, R71, PT ;  /* 0x000000470c00720c */ /* 0x000fe20003f84070 */
[----:B------:R-:W-:Y:S01]  /*da90*/  @!P3 IMAD.MOV.U32 R39, RZ, RZ, R8 ;  /* 0x000000ffff27b224 */ /* 0x000fe200078e0008 */
[----:B------:R-:W-:Y:S01]  /*daa0*/  PRMT R122, RZ, 0x7610, R122 ;  /* 0x00007610ff7a7816 */ /* 0x000fe2000000007a */
[----:B------:R-:W-:Y:S08]  /*dab0*/  STL [R1+0x6d0], R9 ;  /* 0x0006d00901007387 */ /* 0x000ff00000100800 */
[----:B------:R-:W-:Y:S01]  /*dac0*/  @!P0 IMAD.IADD R74, R74, 0x1, -R12 ;  /* 0x000000014a4a8824 */ /* 0x000fe200078e0a0c */
[----:B------:R-:W-:Y:S01]  /*dad0*/  ISETP.GT.U32.AND P0, PT, R12, R79, PT ;  /* 0x0000004f0c00720c */ /* 0x000fe20003f04070 */
[----:B------:R-:W-:Y:S04]  /*dae0*/  STL [R1+0x6b8], R8 ;  /* 0x0006b80801007387 */ /* 0x000fe80000100800 */
[----:B------:R0:W-:Y:S04]  /*daf0*/  STL [R1+0x6c4], R6 ;  /* 0x0006c40601007387 */ /* 0x0001e80000100800 */
[----:B------:R1:W2:Y:S04]  /*db00*/  @!P3 LDG.E.U8 R122, desc[UR20][R38.64] ;  /* 0x00000014267ab981 */ /* 0x0002a8000c1e1100 */
[----:B------:R-:W-:Y:S04]  /*db10*/  STL [R1+0x6c0], R7 ;  /* 0x0006c00701007387 */ /* 0x000fe80000100800 */
[----:B------:R-:W2:Y:S01]  /*db20*/  LDL.LU R165, [R1+0x1a4] ;  /* 0x0001a40001a57983 */ /* 0x000ea20000300800 */
[----:B-1----:R-:W-:-:S03]  /*db30*/  @!P3 IMAD.MOV.U32 R38, RZ, RZ, R6 ;  /* 0x000000ffff26b224 */ /* 0x002fc600078e0006 */
[----:B0-----:R-:W2:Y:S01]  /*db40*/  LDL.LU R6, [R1+0x1a0] ;  /* 0x0001a00001067983 */ /* 0x001ea20000300800 */
[--C-:B------:R-:W-:Y:S01]  /*db50*/  @!P4 IMAD.IADD R71, R71, 0x1, -R12.reuse ;  /* 0x000000014747c824 */ /* 0x100fe200078e0a0c */
[C---:B------:R-:W-:Y:S01]  /*db60*/  ISETP.GT.U32.AND P4, PT, R12.reuse, R76, PT ;  /* 0x0000004c0c00720c */ /* 0x040fe20003f84070 */
[--C-:B------:R-:W-:Y:S01]  /*db70*/  @!P0 IMAD.IADD R79, R79, 0x1, -R12.reuse ;  /* 0x000000014f4f8824 */ /* 0x100fe200078e0a0c */
[----:B------:R-:W-:Y:S01]  /*db80*/  ISETP.GT.U32.AND P0, PT, R12, R18, PT ;  /* 0x000000120c00720c */ /* 0x000fe20003f04070 */
[C---:B------:R-:W-:Y:S01]  /*db90*/  VIADD R90, R0.reuse, 0x28 ;  /* 0x00000028005a7836 */ /* 0x040fe20000000000 */
[----:B------:R-:W-:Y:S01]  /*dba0*/  PRMT R131, RZ, 0x7610, R131 ;  /* 0x00007610ff837816 */ /* 0x000fe20000000083 */
[C---:B------:R-:W-:Y:S02]  /*dbb0*/  VIADD R92, R0.reuse, 0x2a ;  /* 0x0000002a005c7836 */ /* 0x040fe40000000000 */
[----:B------:R-:W-:Y:S01]  /*dbc0*/  VIADD R91, R0, 0x2b ;  /* 0x0000002b005b7836 */ /* 0x000fe20000000000 */
[----:B------:R-:W-:Y:S01]  /*dbd0*/  IABS R43, R90 ;  /* 0x0000005a002b7213 */ /* 0x000fe20000000000 */
[----:B------:R-:W-:Y:S01]  /*dbe0*/  @!P3 IMAD.MOV.U32 R39, RZ, RZ, R7 ;  /* 0x000000ffff27b224 */ /* 0x000fe200078e0007 */
[----:B------:R-:W-:Y:S01]  /*dbf0*/  PRMT R121, RZ, 0x7610, R121 ;  /* 0x00007610ff797816 */ /* 0x000fe20000000079 */
[----:B------:R0:W2:Y:S02]  /*dc00*/  @!P6 LDG.E.U8 R131, desc[UR20][R40.64] ;  /* 0x000000142883e981 */ /* 0x0000a4000c1e1100 */
[--C-:B------:R-:W-:Y:S01]  /*dc10*/  @!P4 IMAD.IADD R76, R76, 0x1, -R12.reuse ;  /* 0x000000014c4cc824 */ /* 0x100fe200078e0a0c */
[----:B------:R-:W-:Y:S01]  /*dc20*/  ISETP.GT.U32.AND P4, PT, R12, R23, PT ;  /* 0x000000170c00720c */ /* 0x000fe20003f84070 */
[----:B------:R-:W-:Y:S01]  /*dc30*/  @!P0 IMAD.IADD R18, R18, 0x1, -R12 ;  /* 0x0000000112128824 */ /* 0x000fe200078e0a0c */
[----:B------:R-:W-:Y:S01]  /*dc40*/  ISETP.GT.U32.AND P0, PT, R12, R21, PT ;  /* 0x000000150c00720c */ /* 0x000fe20003f04070 */
[----:B------:R-:W-:Y:S01]  /*dc50*/  VIADD R89, R0, 0x29 ;  /* 0x0000002900597836 */ /* 0x000fe20000000000 */
[----:B------:R1:W2:Y:S01]  /*dc60*/  @!P3 LDG.E.U8 R121, desc[UR20][R38.64] ;  /* 0x000000142679b981 */ /* 0x0002a2000c1e1100 */
[----:B------:R-:W-:Y:S01]  /*dc70*/  IMAD.HI.U32 R16, R13, R43, RZ ;  /* 0x0000002b0d107227 */ /* 0x000fe200078e00ff */
[----:B0-----:R-:W-:-:S03]  /*dc80*/  IABS R41, R92 ;  /* 0x0000005c00297213 */ /* 0x001fc60000000000 */
[----:B------:R-:W-:Y:S01]  /*dc90*/  VIADD R95, R0, 0x2c ;  /* 0x0000002c005f7836 */ /* 0x000fe20000000000 */
[----:B------:R-:W-:Y:S01]  /*dca0*/  IABS R40, R91 ;  /* 0x0000005b00287213 */ /* 0x000fe20000000000 */
[----:B------:R-:W-:Y:S01]  /*dcb0*/  IMAD.MOV R16, RZ, RZ, -R16 ;  /* 0x000000ffff107224 */ /* 0x000fe200078e0a10 */
[----:B------:R-:W-:Y:S01]  /*dcc0*/  IABS R42, R89 ;  /* 0x00000059002a7213 */ /* 0x000fe20000000000 */
[----:B------:R-:W-:Y:S01]  /*dcd0*/  @!P4 IMAD.IADD R23, R23, 0x1, -R12 ;  /* 0x000000011717c824 */ /* 0x000fe200078e0a0c */
[----:B------:R-:W-:Y:S01]  /*dce0*/  ISETP.GT.U32.AND P4, PT, R12, R30, PT ;  /* 0x0000001e0c00720c */ /* 0x000fe20003f84070 */
[----:B-1----:R-:W-:-:S04]  /*dcf0*/  IMAD.HI.U32 R38, R13, R41, RZ ;  /* 0x000000290d267227 */ /* 0x002fc800078e00ff */
[----:B------:R-:W-:Y:S01]  /*dd00*/  VIADD R99, R0, 0x2d ;  /* 0x0000002d00637836 */ /* 0x000fe20000000000 */
[----:B------:R0:W-:Y:S01]  /*dd10*/  STS.U8 [R11+UR9+0x300], R44 ;  /* 0x0003002c0b007988 */ /* 0x0001e20008000009 */
[----:B------:R-:W-:-:S04]  /*dd20*/  IMAD.HI.U32 R39, R13, R40, RZ ;  /* 0x000000280d277227 */ /* 0x000fc800078e00ff */
[C---:B------:R-:W-:Y:S02]  /*dd30*/  VIADD R96, R0.reuse, 0x2f ;  /* 0x0000002f00607836 */ /* 0x040fe40000000000 */
[C---:B------:R-:W-:Y:S02]  /*dd40*/  VIADD R101, R0.reuse, 0x30 ;  /* 0x0000003000657836 */ /* 0x040fe40000000000 */
[C---:B------:R-:W-:Y:S02]  /*dd50*/  VIADD R103, R0.reuse, 0x2e ;  /* 0x0000002e00677836 */ /* 0x040fe40000000000 */
[C---:B------:R-:W-:Y:S02]  /*dd60*/  VIADD R108, R0.reuse, 0x32 ;  /* 0x00000032006c7836 */ /* 0x040fe40000000000 */
[C---:B------:R-:W-:Y:S02]  /*dd70*/  VIADD R112, R0.reuse, 0x33 ;  /* 0x0000003300707836 */ /* 0x040fe40000000000 */
[----:B------:R-:W-:-:S02]  /*dd80*/  VIADD R107, R0, 0x35 ;  /* 0x00000035006b7836 */ /* 0x000fc40000000000 */
[C---:B------:R-:W-:Y:S02]  /*dd90*/  VIADD R111, R0.reuse, 0x36 ;  /* 0x00000036006f7836 */ /* 0x040fe40000000000 */
[C---:B------:R-:W-:Y:S02]  /*dda0*/  VIADD R100, R0.reuse, 0x31 ;  /* 0x0000003100647836 */ /* 0x040fe40000000000 */
[C---:B------:R-:W-:Y:S02]  /*ddb0*/  VIADD R106, R0.reuse, 0x38 ;  /* 0x00000038006a7836 */ /* 0x040fe40000000000 */
[C---:B------:R-:W-:Y:S02]  /*ddc0*/  VIADD R110, R0.reuse, 0x39 ;  /* 0x00000039006e7836 */ /* 0x040fe40000000000 */
[----:B------:R-:W-:Y:S01]  /*ddd0*/  VIADD R105, R0, 0x3b ;  /* 0x0000003b00697836 */ /* 0x000fe20000000000 */
[----:B------:R1:W-:Y:S01]  /*dde0*/  STS.U8 [R11+UR9+0xf00], R46 ;  /* 0x000f002e0b007988 */ /* 0x0003e20008000009 */
[----:B------:R-:W-:Y:S01]  /*ddf0*/  @!P0 IMAD.IADD R21, R21, 0x1, -R12 ;  /* 0x0000000115158824 */ /* 0x000fe200078e0a0c */
[C---:B------:R-:W-:Y:S01]  /*de00*/  ISETP.GT.U32.AND P0, PT, R12.reuse, R28, PT ;  /* 0x0000001c0c00720c */ /* 0x040fe20003f04070 */
[----:B------:R-:W-:-:S02]  /*de10*/  IMAD R43, R12, R16, R43 ;  /* 0x000000100c2b7224 */ /* 0x000fc400078e022b */
[C---:B------:R-:W-:Y:S02]  /*de20*/  VIADD R81, R0.reuse, 0x3f ;  /* 0x0000003f00517836 */ /* 0x040fe40000000000 */
[----:B------:R-:W-:Y:S01]  /*de30*/  VIADD R102, R0, 0x3d ;  /* 0x0000003d00667836 */ /* 0x000fe20000000000 */
[C---:B------:R-:W-:Y:S01]  /*de40*/  ISETP.GT.U32.AND P1, PT, R12.reuse, R61, PT ;  /* 0x0000003d0c00720c */ /* 0x040fe20003f24070 */
[----:B------:R-:W-:Y:S01]  /*de50*/  IMAD.MOV R38, RZ, RZ, -R38 ;  /* 0x000000ffff267224 */ /* 0x000fe200078e0a26 */
[----:B------:R-:W-:Y:S01]  /*de60*/  ISETP.GT.U32.AND P2, PT, R12, R60, PT ;  /* 0x0000003c0c00720c */ /* 0x000fe20003f44070 */
[----:B------:R-:W-:Y:S01]  /*de70*/  IMAD.MOV R39, RZ, RZ, -R39 ;  /* 0x000000ffff277224 */ /* 0x000fe200078e0a27 */
[----:B------:R-:W2:Y:S01]  /*de80*/  LDL.LU R162, [R1+0x1a8] ;  /* 0x0001a80001a27983 */ /* 0x000ea20000300800 */
[----:B------:R-:W-:-:S04]  /*de90*/  IMAD.HI.U32 R16, R13, R42, RZ ;  /* 0x0000002a0d107227 */ /* 0x000fc800078e00ff */
[----:B------:R-:W-:Y:S01]  /*dea0*/  @!P4 IMAD.IADD R30, R30, 0x1, -R12 ;  /* 0x000000011e1ec824 */ /* 0x000fe200078e0a0c */
[----:B------:R-:W-:Y:S01]  /*deb0*/  IABS R58, R96 ;  /* 0x00000060003a7213 */ /* 0x000fe20000000000 */
[C---:B------:R-:W-:Y:S01]  /*dec0*/  IMAD R41, R12.reuse, R38, R41 ;  /* 0x000000260c297224 */ /* 0x040fe200078e0229 */
[----:B------:R-:W-:Y:S01]  /*ded0*/  IABS R38, R99 ;  /* 0x0000006300267213 */ /* 0x000fe20000000000 */
[C---:B------:R-:W-:Y:S01]  /*dee0*/  IMAD R40, R12.reuse, R39, R40 ;  /* 0x000000270c287224 */ /* 0x040fe200078e0228 */
[----:B------:R-:W-:Y:S01]  /*def0*/  IABS R39, R95 ;  /* 0x0000005f00277213 */ /* 0x000fe20000000000 */
[----:B------:R-:W-:Y:S01]  /*df00*/  IMAD.MOV R16, RZ, RZ, -R16 ;  /* 0x000000ffff107224 */ /* 0x000fe200078e0a10 */
[C---:B------:R-:W-:Y:S01]  /*df10*/  ISETP.GT.U32.AND P4, PT, R12.reuse, R37, PT ;  /* 0x000000250c00720c */ /* 0x040fe20003f84070 */
[----:B0-----:R-:W-:Y:S01]  /*df20*/  IMAD.HI.U32 R44, R13, R38, RZ ;  /* 0x000000260d2c7227 */ /* 0x001fe200078e00ff */
[----:B------:R-:W-:Y:S01]  /*df30*/  IABS R57, R101 ;  /* 0x0000006500397213 */ /* 0x000fe20000000000 */
[----:B------:R-:W2:Y:S02]  /*df40*/  LDL.LU R163, [R1+0x1c0] ;  /* 0x0001c00001a37983 */ /* 0x000ea40000300800 */
[----:B------:R-:W-:-:S02]  /*df50*/  IMAD R42, R12, R16, R42 ;  /* 0x000000100c2a7224 */ /* 0x000fc400078e022a */
[----:B------:R-:W-:Y:S01]  /*df60*/  IMAD.HI.U32 R16, R13, R39, RZ ;  /* 0x000000270d107227 */ /* 0x000fe200078e00ff */
[----:B------:R-:W-:Y:S01]  /*df70*/  IABS R59, R103 ;  /* 0x00000067003b7213 */ /* 0x000fe20000000000 */
[----:B------:R-:W2:Y:S02]  /*df80*/  LDL.LU R164, [R1+0x1ac] ;  /* 0x0001ac0001a47983 */ /* 0x000ea40000300800 */
[----:B------:R-:W-:Y:S01]  /*df90*/  @!P0 IMAD.IADD R28, R28, 0x1, -R12 ;  /* 0x000000011c1c8824 */ /* 0x000fe200078e0a0c */
[C---:B------:R-:W-:Y:S01]  /*dfa0*/  ISETP.GT.U32.AND P0, PT, R12.reuse, R35, PT ;  /* 0x000000230c00720c */ /* 0x040fe20003f04070 */
[----:B------:R-:W-:Y:S02]  /*dfb0*/  IMAD.MOV R16, RZ, RZ, -R16 ;  /* 0x000000ffff107224 */ /* 0x000fe400078e0a10 */
[----:B------:R-:W-:Y:S02]  /*dfc0*/  IMAD.MOV R44, RZ, RZ, -R44 ;  /* 0x000000ffff2c7224 */ /* 0x000fe400078e0a2c */
[----:B------:R-:W-:-:S02]  /*dfd0*/  IMAD R39, R12, R16, R39 ;  /* 0x000000100c277224 */ /* 0x000fc400078e0227 */
[----:B------:R-:W-:Y:S02]  /*dfe0*/  IMAD R38, R12, R44, R38 ;  /* 0x0000002c0c267224 */ /* 0x000fe400078e0226 */
[----:B------:R-:W-:-:S04]  /*dff0*/  IMAD.HI.U32 R16, R13, R58, RZ ;  /* 0x0000003a0d107227 */ /* 0x000fc800078e00ff */
[----:B------:R-:W-:Y:S01]  /*e000*/  IMAD.HI.U32 R44, R13, R57, RZ ;  /* 0x000000390d2c7227 */ /* 0x000fe200078e00ff */
[----:B------:R-:W-:Y:S02]  /*e010*/  IABS R55, R108 ;  /* 0x0000006c00377213 */ /* 0x000fe40000000000 */
[----:B------:R-:W-:Y:S01]  /*e020*/  IABS R54, R112 ;  /* 0x0000007000367213 */ /* 0x000fe20000000000 */
[----:B------:R-:W-:Y:S02]  /*e030*/  IMAD.MOV R16, RZ, RZ, -R16 ;  /* 0x000000ffff107224 */ /* 0x000fe400078e0a10 */
[----:B------:R-:W-:Y:S02]  /*e040*/  IMAD.MOV R44, RZ, RZ, -R44 ;  /* 0x000000ffff2c7224 */ /* 0x000fe400078e0a2c */
[--C-:B------:R-:W-:Y:S01]  /*e050*/  @!P4 IMAD.IADD R37, R37, 0x1, -R12.reuse ;  /* 0x000000012525c824 */ /* 0x100fe200078e0a0c */
[C---:B------:R-:W-:Y:S01]  /*e060*/  ISETP.GT.U32.AND P4, PT, R12.reuse, R32, PT ;  /* 0x000000200c00720c */ /* 0x040fe20003f84070 */
[----:B------:R-:W-:Y:S01]  /*e070*/  @!P0 IMAD.IADD R35, R35, 0x1, -R12 ;  /* 0x0000000123238824 */ /* 0x000fe200078e0a0c */
[----:B------:R-:W-:Y:S01]  /*e080*/  ISETP.GT.U32.AND P0, PT, R12, R42, PT ;  /* 0x0000002a0c00720c */ /* 0x000fe20003f04070 */
[----:B------:R-:W-:-:S04]  /*e090*/  IMAD.HI.U32 R45, R13, R59, RZ ;  /* 0x0000003b0d2d7227 */ /* 0x000fc800078e00ff */
[C---:B------:R-:W-:Y:S02]  /*e0a0*/  IMAD R58, R12.reuse, R16, R58 ;  /* 0x000000100c3a7224 */ /* 0x040fe400078e023a */
[----:B------:R-:W-:Y:S02]  /*e0b0*/  IMAD R57, R12, R44, R57 ;  /* 0x0000002c0c397224 */ /* 0x000fe400078e0239 */
[----:B------:R-:W-:-:S04]  /*e0c0*/  IMAD.HI.U32 R16, R13, R55, RZ ;  /* 0x000000370d107227 */ /* 0x000fc800078e00ff */
[----:B------:R-:W-:Y:S01]  /*e0d0*/  IMAD.HI.U32 R44, R13, R54, RZ ;  /* 0x000000360d2c7227 */ /* 0x000fe200078e00ff */
[----:B------:R-:W-:Y:S02]  /*e0e0*/  IABS R52, R107 ;  /* 0x0000006b00347213 */ /* 0x000fe40000000000 */
[----:B------:R-:W-:Y:S01]  /*e0f0*/  IABS R51, R111 ;  /* 0x0000006f00337213 */ /* 0x000fe20000000000 */
[----:B------:R-:W-:Y:S02]  /*e100*/  IMAD.MOV R45, RZ, RZ, -R45 ;  /* 0x000000ffff2d7224 */ /* 0x000fe400078e0a2d */
[----:B------:R-:W-:Y:S02]  /*e110*/  IMAD.MOV R16, RZ, RZ, -R16 ;  /* 0x000000ffff107224 */ /* 0x000fe400078e0a10 */
[----:B------:R-:W-:Y:S01]  /*e120*/  IMAD.MOV R44, RZ, RZ, -R44 ;  /* 0x000000ffff2c7224 */ /* 0x000fe200078e0a2c */
[----:B------:R-:W-:Y:S01]  /*e130*/  IABS R56, R100 ;  /* 0x0000006400387213 */ /* 0x000fe20000000000 */
[----:B------:R-:W-:-:S02]  /*e140*/  IMAD R59, R12, R45, R59 ;  /* 0x0000002d0c3b7224 */ /* 0x000fc400078e023b */
[C---:B------:R-:W-:Y:S02]  /*e150*/  IMAD R55, R12.reuse, R16, R55 ;  /* 0x000000100c377224 */ /* 0x040fe400078e0237 */
[----:B------:R-:W-:Y:S02]  /*e160*/  IMAD R54, R12, R44, R54 ;  /* 0x0000002c0c367224 */ /* 0x000fe400078e0236 */
[----:B------:R-:W-:-:S04]  /*e170*/  IMAD.HI.U32 R16, R13, R52, RZ ;  /* 0x000000340d107227 */ /* 0x000fc800078e00ff */
[----:B------:R-:W-:Y:S01]  /*e180*/  IMAD.HI.U32 R44, R13, R51, RZ ;  /* 0x000000330d2c7227 */ /* 0x000fe200078e00ff */
[----:B------:R-:W-:-:S03]  /*e190*/  IABS R49, R106 ;  /* 0x0000006a00317213 */ /* 0x000fc60000000000 */
[--C-:B------:R-:W-:Y:S01]  /*e1a0*/  @!P4 IMAD.IADD R32, R32, 0x1, -R12.reuse ;  /* 0x000000012020c824 */ /* 0x100fe200078e0a0c */
[----:B------:R-:W-:Y:S01]  /*e1b0*/  ISETP.GT.U32.AND P4, PT, R12, R39, PT ;  /* 0x000000270c00720c */ /* 0x000fe20003f84070 */
[----:B------:R-:W-:Y:S01]  /*e1c0*/  @!P0 IMAD.IADD R42, R42, 0x1, -R12 ;  /* 0x000000012a2a8824 */ /* 0x000fe200078e0a0c */
[----:B------:R-:W-:Y:S01]  /*e1d0*/  ISETP.GT.U32.AND P0, PT, R12, R59, PT ;  /* 0x0000003b0c00720c */ /* 0x000fe20003f04070 */
[----:B------:R-:W-:Y:S01]  /*e1e0*/  IMAD.HI.U32 R45, R13, R56, RZ ;  /* 0x000000380d2d7227 */ /* 0x000fe200078e00ff */
[----:B------:R-:W-:-:S03]  /*e1f0*/  IABS R48, R110 ;  /* 0x0000006e00307213 */ /* 0x000fc60000000000 */
[----:B------:R-:W-:Y:S02]  /*e200*/  IMAD.MOV R16, RZ, RZ, -R16 ;  /* 0x000000ffff107224 */ /* 0x000fe400078e0a10 */
[----:B------:R-:W-:Y:S02]  /*e210*/  IMAD.MOV R44, RZ, RZ, -R44 ;  /* 0x000000ffff2c7224 */ /* 0x000fe400078e0a2c */
[----:B------:R-:W-:Y:S02]  /*e220*/  IMAD.MOV R45, RZ, RZ, -R45 ;  /* 0x000000ffff2d7224 */ /* 0x000fe400078e0a2d */
[C---:B------:R-:W-:Y:S02]  /*e230*/  IMAD R52, R12.reuse, R16, R52 ;  /* 0x000000100c347224 */ /* 0x040fe400078e0234 */
[----:B------:R-:W-:Y:S02]  /*e240*/  IMAD R51, R12, R44, R51 ;  /* 0x0000002c0c337224 */ /* 0x000fe400078e0233 */
[----:B------:R-:W-:-:S04]  /*e250*/  IMAD.HI.U32 R16, R13, R49, RZ ;  /* 0x000000310d107227 */ /* 0x000fc800078e00ff */
[----:B------:R-:W-:Y:S01]  /*e260*/  IMAD.HI.U32 R44, R13, R48, RZ ;  /* 0x000000300d2c7227 */ /* 0x000fe200078e00ff */
[----:B-1----:R-:W-:-:S03]  /*e270*/  IABS R46, R105 ;  /* 0x00000069002e7213 */ /* 0x002fc60000000000 */
[C---:B------:R-:W-:Y:S02]  /*e280*/  IMAD R56, R12.reuse, R45, R56 ;  /* 0x0000002d0c387224 */ /* 0x040fe400078e0238 */
[----:B------:R-:W-:Y:S02]  /*e290*/  IMAD.MOV R16, RZ, RZ, -R16 ;  /* 0x000000ffff107224 */ /* 0x000fe400078e0a10 */
[----:B------:R-:W-:Y:S02]  /*e2a0*/  IMAD.MOV R44, RZ, RZ, -R44 ;  /* 0x000000ffff2c7224 */ /* 0x000fe400078e0a2c */
[--C-:B------:R-:W-:Y:S01]  /*e2b0*/  @!P4 IMAD.IADD R39, R39, 0x1, -R12.reuse ;  /* 0x000000012727c824 */ /* 0x100fe200078e0a0c */
[C---:B------:R-:W-:Y:S01]  /*e2c0*/  ISETP.GT.U32.AND P4, PT, R12.reuse, R56, PT ;  /* 0x000000380c00720c */ /* 0x040fe20003f84070 */
[----:B------:R-:W-:Y:S01]  /*e2d0*/  @!P0 IMAD.IADD R59, R59, 0x1, -R12 ;  /* 0x000000013b3b8824 */ /* 0x000fe200078e0a0c */
[C---:B------:R-:W-:Y:S01]  /*e2e0*/  ISETP.GT.U32.AND P0, PT, R12.reuse, R54, PT ;  /* 0x000000360c00720c */ /* 0x040fe20003f04070 */
[C---:B------:R-:W-:Y:S01]  /*e2f0*/  IMAD R49, R12.reuse, R16, R49 ;  /* 0x000000100c317224 */ /* 0x040fe200078e0231 */
[----:B------:R-:W-:Y:S01]  /*e300*/  IABS R16, R81 ;  /* 0x0000005100107213 */ /* 0x000fe20000000000 */
[----:B------:R-:W-:-:S02]  /*e310*/  IMAD R48, R12, R44, R48 ;  /* 0x0000002c0c307224 */ /* 0x000fc400078e0230 */
[----:B------:R-:W-:-:S04]  /*e320*/  IMAD.HI.U32 R44, R13, R46, RZ ;  /* 0x0000002e0d2c7227 */ /* 0x000fc800078e00ff */
[----:B------:R-:W-:Y:S02]  /*e330*/  IMAD.MOV R44, RZ, RZ, -R44 ;  /* 0x000000ffff2c7224 */ /* 0x000fe400078e0a2c */
[----:B------:R-:W-:-:S04]  /*e340*/  IMAD.HI.U32 R82, R13, R16, RZ ;  /* 0x000000100d527227 */ /* 0x000fc800078e00ff */
[----:B------:R-:W-:Y:S01]  /*e350*/  IMAD R46, R12, R44, R46 ;  /* 0x0000002c0c2e7224 */ /* 0x000fe200078e022e */
[----:B------:R-:W-:Y:S01]  /*e360*/  IABS R44, R102 ;  /* 0x00000066002c7213 */ /* 0x000fe20000000000 */
[----:B------:R-:W-:Y:S02]  /*e370*/  IMAD.MOV R82, RZ, RZ, -R82 ;  /* 0x000000ffff527224 */ /* 0x000fe400078e0a52 */
[--C-:B------:R-:W-:Y:S01]  /*e380*/  @!P4 IMAD.IADD R56, R56, 0x1, -R12.reuse ;  /* 0x000000013838c824 */ /* 0x100fe200078e0a0c */
[----:B------:R-:W-:Y:S01]  /*e390*/  ISETP.GT.U32.AND P4, PT, R12, R51, PT ;  /* 0x000000330c00720c */ /* 0x000fe20003f84070 */
[----:B------:R-:W-:Y:S01]  /*e3a0*/  @!P0 IMAD.IADD R54, R54, 0x1, -R12 ;  /* 0x0000000136368824 */ /* 0x000fe200078e0a0c */
[C---:B------:R-:W-:Y:S01]  /*e3b0*/  ISETP.GT.U32.AND P0, PT, R12.reuse, R49, PT ;  /* 0x000000310c00720c */ /* 0x040fe20003f04070 */
[----:B------:R-:W-:Y:S02]  /*e3c0*/  IMAD R16, R12, R82, R16 ;  /* 0x000000520c107224 */ /* 0x000fe400078e0210 */
[----:B------:R-:W-:-:S04]  /*e3d0*/  IMAD.HI.U32 R82, R13, R44, RZ ;  /* 0x0000002c0d527227 */ /* 0x000fc800078e00ff */
[----:B------:R-:W-:Y:S01]  /*e3e0*/  IMAD.MOV R82, RZ, RZ, -R82 ;  /* 0x000000ffff527224 */ /* 0x000fe200078e0a52 */
[C---:B------:R-:W-:Y:S02]  /*e3f0*/  ISETP.GT.U32.AND P3, PT, R12.reuse, R63, PT ;  /* 0x0000003f0c00720c */ /* 0x040fe40003f64070 */
[C---:B------:R-:W-:Y:S01]  /*e400*/  ISETP.GT.U32.AND P6, PT, R12.reuse, R16, PT ;  /* 0x000000100c00720c */ /* 0x040fe20003fc4070 */
[C---:B------:R-:W-:Y:S02]  /*e410*/  IMAD R44, R12.reuse, R82, R44 ;  /* 0x000000520c2c7224 */ /* 0x040fe400078e022c */
[--C-:B------:R-:W-:Y:S01]  /*e420*/  @!P4 IMAD.IADD R51, R51, 0x1, -R12.reuse ;  /* 0x000000013333c824 */ /* 0x100fe200078e0a0c */
[C---:B------:R-:W-:Y:S01]  /*e430*/  ISETP.GT.U32.AND P4, PT, R12.reuse, R46, PT ;  /* 0x0000002e0c00720c */ /* 0x040fe20003f84070 */
[--C-:B------:R-:W-:Y:S01]  /*e440*/  @!P0 IMAD.IADD R49, R49, 0x1, -R12.reuse ;  /* 0x0000000131318824 */ /* 0x100fe200078e0a0c */
[C---:B------:R-:W-:Y:S01]  /*e450*/  ISETP.GT.U32.AND P0, PT, R12.reuse, R44, PT ;  /* 0x0000002c0c00720c */ /* 0x040fe20003f04070 */
[----:B------:R-:W-:Y:S01]  /*e460*/  @!P1 IMAD.IADD R61, R61, 0x1, -R12 ;  /* 0x000000013d3d9824 */ /* 0x000fe200078e0a0c */
[----:B------:R-:W-:-:S03]  /*e470*/  ISETP.GT.U32.AND P1, PT, R12, R66, PT ;  /* 0x000000420c00720c */ /* 0x000fc60003f24070 */
[--C-:B------:R-:W-:Y:S01]  /*e480*/  @!P3 IMAD.IADD R63, R63, 0x1, -R12.reuse ;  /* 0x000000013f3fb824 */ /* 0x100fe200078e0a0c */
[----:B------:R-:W-:Y:S01]  /*e490*/  ISETP.GT.U32.AND P3, PT, R12, R68, PT ;  /* 0x000000440c00720c */ /* 0x000fe20003f64070 */
[----:B------:R-:W-:-:S04]  /*e4a0*/  @!P6 IMAD.IADD R16, R16, 0x1, -R12 ;  /* 0x000000011010e824 */ /* 0x000fc800078e0a0c */
[--C-:B------:R-:W-:Y:S01]  /*e4b0*/  @!P4 IMAD.IADD R46, R46, 0x1, -R12.reuse ;  /* 0x000000012e2ec824 */ /* 0x100fe200078e0a0c */
[----:B------:R-:W-:Y:S01]  /*e4c0*/  ISETP.GT.U32.AND P4, PT, R12, R16, PT ;  /* 0x000000100c00720c */ /* 0x000fe20003f84070 */
[--C-:B------:R-:W-:Y:S01]  /*e4d0*/  @!P0 IMAD.IADD R44, R44, 0x1, -R12.reuse ;  /* 0x000000012c2c8824 */ /* 0x100fe200078e0a0c */
[----:B------:R-:W-:Y:S01]  /*e4e0*/  ISETP.GT.U32.AND P0, PT, R12, R61, PT ;  /* 0x0000003d0c00720c */ /* 0x000fe20003f04070 */
[----:B------:R-:W-:Y:S01]  /*e4f0*/  @!P1 IMAD.IADD R66, R66, 0x1, -R12 ;  /* 0x0000000142429824 */ /* 0x000fe200078e0a0c */
[----:B------:R-:W-:-:S03]  /*e500*/  ISETP.GT.U32.AND P1, PT, R12, R73, PT ;  /* 0x000000490c00720c */ /* 0x000fc60003f24070 */
[----:B------:R-:W-:Y:S01]  /*e510*/  @!P3 IMAD.IADD R68, R68, 0x1, -R12 ;  /* 0x000000014444b824 */ /* 0x000fe200078e0a0c */
[----:B------:R-:W-:-:S05]  /*e520*/  ISETP.GT.U32.AND P3, PT, R12, R75, PT ;  /* 0x0000004b0c00720c */ /* 0x000fca0003f64070 */
[--C-:B------:R-:W-:Y:S01]  /*e530*/  @!P4 IMAD.IADD R16, R16, 0x1, -R12.reuse ;  /* 0x000000011010c824 */ /* 0x100fe200078e0a0c */
[C---:B------:R-:W-:Y:S01]  /*e540*/  ISETP.GT.U32.AND P4, PT, R12.reuse, R68, PT ;  /* 0x000000440c00720c */ /* 0x040fe20003f84070 */
[--C-:B------:R-:W-:Y:S01]  /*e550*/  @!P0 IMAD.IADD R61, R61, 0x1, -R12.reuse ;  /* 0x000000013d3d8824 */ /* 0x100fe200078e0a0c */
[C---:B------:R-:W-:Y:S01]  /*e560*/  ISETP.GT.U32.AND P0, PT, R12.reuse, R66, PT ;  /* 0x000000420c00720c */ /* 0x040fe20003f04070 */
[----:B------:R-:W-:Y:S01]  /*e570*/  @!P1 IMAD.IADD R73, R73, 0x1, -R12 ;  /* 0x0000000149499824 */ /* 0x000fe200078e0a0c */
[----:B------:R-:W-:-:S03]  /*e580*/  ISETP.GT.U32.AND P1, PT, R12, R78, PT ;  /* 0x0000004e0c00720c */ /* 0x000fc60003f24070 */
[----:B------:R-:W-:Y:S01]  /*e590*/  @!P3 IMAD.IADD R75, R75, 0x1, -R12 ;  /* 0x000000014b4bb824 */ /* 0x000fe200078e0a0c */
[----:B------:R-:W-:-:S05]  /*e5a0*/  ISETP.GT.U32.AND P3, PT, R12, R70, PT ;  /* 0x000000460c00720c */ /* 0x000fca0003f64070 */
        /* <DEDUP_REMOVED lines=36> */
[--C-:B------:R-:W-:Y:S01]  /*e7f0*/  @!P2 IMAD.IADD R60, R60, 0x1, -R12.reuse ;  /* 0x000000013c3ca824 */ /* 0x100fe200078e0a0c */
[----:B------:R-:W-:Y:S01]  /*e800*/  ISETP.GT.U32.AND P2, PT, R12, R65, PT ;  /* 0x000000410c00720c */ /* 0x000fe20003f44070 */
[--C-:B------:R-:W-:Y:S02]  /*e810*/  @!P1 IMAD.IADD R34, R34, 0x1, -R12.reuse ;  /* 0x0000000122229824 */ /* 0x100fe400078e0a0c */
[----:B------:R-:W-:Y:S01]  /*e820*/  @!P3 IMAD.IADD R36, R36, 0x1, -R12 ;  /* 0x000000012424b824 */ /* 0x000fe200078e0a0c */
[C---:B------:R-:W-:Y:S02]  /*e830*/  ISETP.GT.U32.AND P3, PT, R12.reuse, R43, PT ;  /* 0x0000002b0c00720c */ /* 0x040fe40003f64070 */
[----:B------:R-:W-:-:S03]  /*e840*/  ISETP.GT.U32.AND P1, PT, R12, R41, PT ;  /* 0x000000290c00720c */ /* 0x000fc60003f24070 */
[--C-:B------:R-:W-:Y:S01]  /*e850*/  @!P4 IMAD.IADD R29, R29, 0x1, -R12.reuse ;  /* 0x000000011d1dc824 */ /* 0x100fe200078e0a0c */
[C---:B------:R-:W-:Y:S01]  /*e860*/  ISETP.GT.U32.AND P4, PT, R12.reuse, R36, PT ;  /* 0x000000240c00720c */ /* 0x040fe20003f84070 */
[--C-:B------:R-:W-:Y:S01]  /*e870*/  @!P0 IMAD.IADD R27, R27, 0x1, -R12.reuse ;  /* 0x000000011b1b8824 */ /* 0x100fe200078e0a0c */
[----:B------:R-:W-:Y:S01]  /*e880*/  ISETP.GT.U32.AND P0, PT, R12, R34, PT ;  /* 0x000000220c00720c */ /* 0x000fe20003f04070 */
[----:B------:R-:W-:Y:S02]  /*e890*/  VIADD R115, R0, 0x34 ;  /* 0x0000003400737836 */ /* 0x000fe40000000000 */
[--C-:B------:R-:W-:Y:S01]  /*e8a0*/  @!P2 IMAD.IADD R65, R65, 0x1, -R12.reuse ;  /* 0x000000014141a824 */ /* 0x100fe200078e0a0c */
[C---:B------:R-:W-:Y:S02]  /*e8b0*/  ISETP.GT.U32.AND P2, PT, R12.reuse, R72, PT ;  /* 0x000000480c00720c */ /* 0x040fe40003f44070 */
[----:B------:R-:W-:Y:S01]  /*e8c0*/  IABS R53, R115 ;  /* 0x0000007300357213 */ /* 0x000fe20000000000 */
[--C-:B------:R-:W-:Y:S01]  /*e8d0*/  @!P3 IMAD.IADD R43, R43, 0x1, -R12.reuse ;  /* 0x000000012b2bb824 */ /* 0x100fe200078e0a0c */
[C---:B------:R-:W-:Y:S01]  /*e8e0*/  ISETP.GT.U32.AND P3, PT, R12.reuse, R38, PT ;  /* 0x000000260c00720c */ /* 0x040fe20003f64070 */
[----:B------:R-:W-:Y:S01]  /*e8f0*/  @!P1 IMAD.IADD R41, R41, 0x1, -R12 ;  /* 0x0000000129299824 */ /* 0x000fe200078e0a0c */
[----:B------:R-:W-:Y:S01]  /*e900*/  ISETP.GT.U32.AND P1, PT, R12, R58, PT ;  /* 0x0000003a0c00720c */ /* 0x000fe20003f24070 */
[----:B------:R-:W-:-:S04]  /*e910*/  IMAD.HI.U32 R45, R13, R53, RZ ;  /* 0x000000350d2d7227 */ /* 0x000fc800078e00ff */
[--C-:B------:R-:W-:Y:S01]  /*e920*/  @!P4 IMAD.IADD R36, R36, 0x1, -R12.reuse ;  /* 0x000000012424c824 */ /* 0x100fe200078e0a0c */
[----:B------:R-:W-:Y:S01]  /*e930*/  ISETP.GT.U32.AND P4, PT, R12, R43, PT ;  /* 0x0000002b0c00720c */ /* 0x000fe20003f84070 */
[--C-:B------:R-:W-:Y:S01]  /*e940*/  @!P0 IMAD.IADD R34, R34, 0x1, -R12.reuse ;  /* 0x0000000122228824 */ /* 0x100fe200078e0a0c */
[----:B------:R-:W-:Y:S01]  /*e950*/  ISETP.GT.U32.AND P0, PT, R12, R41, PT ;  /* 0x000000290c00720c */ /* 0x000fe20003f04070 */
[----:B------:R-:W-:Y:S02]  /*e960*/  VIADD R114, R0, 0x37 ;  /* 0x0000003700727836 */ /* 0x000fe40000000000 */
[----:B------:R-:W-:Y:S02]  /*e970*/  IMAD.MOV R45, RZ, RZ, -R45 ;  /* 0x000000ffff2d7224 */ /* 0x000fe400078e0a2d */
[--C-:B------:R-:W-:Y:S01]  /*e980*/  @!P2 IMAD.IADD R72, R72, 0x1, -R12.reuse ;  /* 0x000000014848a824 */ /* 0x100fe200078e0a0c */
[----:B------:R-:W-:Y:S01]  /*e990*/  IABS R50, R114 ;  /* 0x0000007200327213 */ /* 0x000fe20000000000 */
[C---:B------:R-:W-:Y:S01]  /*e9a0*/  IMAD R53, R12.reuse, R45, R53 ;  /* 0x0000002d0c357224 */ /* 0x040fe200078e0235 */
[----:B------:R-:W-:Y:S01]  /*e9b0*/  ISETP.GT.U32.AND P2, PT, R12, R77, PT ;  /* 0x0000004d0c00720c */ /* 0x000fe20003f44070 */
[--C-:B------:R-:W-:Y:S01]  /*e9c0*/  @!P3 IMAD.IADD R38, R38, 0x1, -R12.reuse ;  /* 0x000000012626b824 */ /* 0x100fe200078e0a0c */
[----:B------:R-:W-:Y:S01]  /*e9d0*/  ISETP.GT.U32.AND P3, PT, R12, R55, PT ;  /* 0x000000370c00720c */ /* 0x000fe20003f64070 */
[----:B------:R-:W-:Y:S01]  /*e9e0*/  @!P1 IMAD.IADD R58, R58, 0x1, -R12 ;  /* 0x000000013a3a9824 */ /* 0x000fe200078e0a0c */
[----:B------:R-:W-:Y:S01]  /*e9f0*/  ISETP.GT.U32.AND P1, PT, R12, R53, PT ;  /* 0x000000350c00720c */ /* 0x000fe20003f24070 */
[----:B------:R-:W-:-:S04]  /*ea00*/  IMAD.HI.U32 R45, R13, R50, RZ ;  /* 0x000000320d2d7227 */ /* 0x000fc800078e00ff */
[--C-:B------:R-:W-:Y:S01]  /*ea10*/  @!P4 IMAD.IADD R43, R43, 0x1, -R12.reuse ;  /* 0x000000012b2bc824 */ /* 0x100fe200078e0a0c */
[C---:B------:R-:W-:Y:S01]  /*ea20*/  ISETP.GT.U32.AND P4, PT, R12.reuse, R38, PT ;  /* 0x000000260c00720c */ /* 0x040fe20003f84070 */
[--C-:B------:R-:W-:Y:S01]  /*ea30*/  @!P0 IMAD.IADD R41, R41, 0x1, -R12.reuse ;  /* 0x0000000129298824 */ /* 0x100fe200078e0a0c */
[C---:B------:R-:W-:Y:S01]  /*ea40*/  ISETP.GT.U32.AND P0, PT, R12.reuse, R58, PT ;  /* 0x0000003a0c00720c */ /* 0x040fe20003f04070 */
[----:B------:R-:W-:Y:S02]  /*ea50*/  IMAD.MOV R45, RZ, RZ, -R45 ;  /* 0x000000ffff2d7224 */ /* 0x000fe400078e0a2d */
[----:B------:R-:W-:Y:S02]  /*ea60*/  @!P2 IMAD.IADD R77, R77, 0x1, -R12 ;  /* 0x000000014d4da824 */ /* 0x000fe400078e0a0c */
[C---:B------:R-:W-:Y:S01]  /*ea70*/  IMAD R50, R12.reuse, R45, R50 ;  /* 0x0000002d0c327224 */ /* 0x040fe200078e0232 */
[----:B------:R-:W-:Y:S01]  /*ea80*/  ISETP.GT.U32.AND P2, PT, R12, R24, PT ;  /* 0x000000180c00720c */ /* 0x000fe20003f44070 */
[----:B------:R-:W-:-:S02]  /*ea90*/  @!P3 IMAD.IADD R55, R55, 0x1, -R12 ;  /* 0x000000013737b824 */ /* 0x000fc400078e0a0c */
[--C-:B------:R-:W-:Y:S01]  /*eaa0*/  @!P1 IMAD.IADD R53, R53, 0x1, -R12.reuse ;  /* 0x0000000135359824 */ /* 0x100fe200078e0a0c */
[C---:B------:R-:W-:Y:S02]  /*eab0*/  ISETP.GT.U32.AND P3, PT, R12.reuse, R50, PT ;  /* 0x000000320c00720c */ /* 0x040fe40003f64070 */
[----:B------:R-:W-:Y:S01]  /*eac0*/  ISETP.GT.U32.AND P1, PT, R12, R48, PT ;  /* 0x000000300c00720c */ /* 0x000fe20003f24070 */
[--C-:B------:R-:W-:Y:S01]  /*ead0*/  @!P4 IMAD.IADD R38, R38, 0x1, -R12.reuse ;  /* 0x000000012626c824 */ /* 0x100fe200078e0a0c */
[----:B------:R-:W-:Y:S01]  /*eae0*/  ISETP.GT.U32.AND P4, PT, R12, R55, PT ;  /* 0x000000370c00720c */ /* 0x000fe20003f84070 */
[----:B------:R-:W-:Y:S01]  /*eaf0*/  @!P0 IMAD.IADD R58, R58, 0x1, -R12 ;  /* 0x000000013a3a8824 */ /* 0x000fe200078e0a0c */
[----:B------:R-:W-:-:S03]  /*eb00*/  ISETP.GT.U32.AND P0, PT, R12, R53, PT ;  /* 0x000000350c00720c */ /* 0x000fc60003f04070 */
[----:B------:R-:W-:Y:S01]  /*eb10*/  @!P2 IMAD.IADD R24, R24, 0x1, -R12 ;  /* 0x000000011818a824 */ /* 0x000fe200078e0a0c */
[----:B------:R-:W-:-:S03]  /*eb20*/  ISETP.GT.U32.AND P2, PT, R12, R31, PT ;  /* 0x0000001f0c00720c */ /* 0x000fc60003f44070 */
[--C-:B------:R-:W-:Y:S02]  /*eb30*/  @!P3 IMAD.IADD R50, R50, 0x1, -R12.reuse ;  /* 0x000000013232b824 */ /* 0x100fe400078e0a0c */
[--C-:B------:R-:W-:Y:S02]  /*eb40*/  @!P1 IMAD.IADD R48, R48, 0x1, -R12.reuse ;  /* 0x0000000130309824 */ /* 0x100fe400078e0a0c */
[--C-:B------:R-:W-:Y:S01]  /*eb50*/  @!P4 IMAD.IADD R55, R55, 0x1, -R12.reuse ;  /* 0x000000013737c824 */ /* 0x100fe200078e0a0c */
[C---:B------:R-:W-:Y:S01]  /*eb60*/  ISETP.GT.U32.AND P4, PT, R12.reuse, R50, PT ;  /* 0x000000320c00720c */ /* 0x040fe20003f84070 */
[----:B------:R-:W-:Y:S01]  /*eb70*/  @!P0 IMAD.IADD R53, R53, 0x1, -R12 ;  /* 0x0000000135358824 */ /* 0x000fe200078e0a0c */
[----:B------:R-:W-:-:S03]  /*eb80*/  ISETP.GT.U32.AND P0, PT, R12, R48, PT ;  /* 0x000000300c00720c */ /* 0x000fc60003f04070 */
[----:B------:R-:W-:Y:S01]  /*eb90*/  @!P2 IMAD.IADD R31, R31, 0x1, -R12 ;  /* 0x000000011f1fa824 */ /* 0x000fe200078e0a0c */
[----:B------:R-:W-:-:S07]  /*eba0*/  ISETP.GT.U32.AND P2, PT, R12, R26, PT ;  /* 0x0000001a0c00720c */ /* 0x000fce0003f44070 */
[--C-:B------:R-:W-:Y:S01]  /*ebb0*/  @!P4 IMAD.IADD R50, R50, 0x1, -R12.reuse ;  /* 0x000000013232c824 */ /* 0x100fe200078e0a0c */
[----:B--2---:R-:W-:Y:S01]  /*ebc0*/  ISETP.GE.AND P4, PT, R165, RZ, PT ;  /* 0x000000ffa500720c */ /* 0x004fe20003f86270 */
[--C-:B------:R-:W-:Y:S01]  /*ebd0*/  @!P0 IMAD.IADD R48, R48, 0x1, -R12.reuse ;  /* 0x0000000130308824 */ /* 0x100fe200078e0a0c */
[----:B------:R-:W-:Y:S01]  /*ebe0*/  ISETP.GE.AND P0, PT, R6, RZ, PT ;  /* 0x000000ff0600720c */ /* 0x000fe20003f06270 */
[----:B------:R-:W2:Y:S04]  /*ebf0*/  LDL.LU R165, [R1+0x208] ;  /* 0x0002080001a57983 */ /* 0x000ea80000300800 */
[----:B------:R-:W2:Y:S01]  /*ec00*/  LDL.LU R6, [R1+0x1c8] ;  /* 0x0001c80001067983 */ /* 0x000ea20000300800 */
[--C-:B------:R-:W-:Y:S01]  /*ec10*/  @!P2 IMAD.IADD R26, R26, 0x1, -R12.reuse ;  /* 0x000000011a1aa824 */ /* 0x100fe200078e0a0c */
[----:B------:R-:W-:Y:S01]  /*ec20*/  ISETP.GT.U32.AND P2, PT, R12, R33, PT ;  /* 0x000000210c00720c */ /* 0x000fe20003f44070 */
[----:B------:R-:W-:Y:S01]  /*ec30*/  VIADD R113, R0, 0x3a ;  /* 0x0000003a00717836 */ /* 0x000fe20000000000 */
[----:B------:R0:W-:Y:S11]  /*ec40*/  STS.U8 [R11+UR9+0x4b00], R47 ;  /* 0x004b002f0b007988 */ /* 0x0001f60008000009 */
[----:B------:R-:W-:Y:S01]  /*ec50*/  @!P2 IMAD.IADD R33, R33, 0x1, -R12 ;  /* 0x000000012121a824 */ /* 0x000fe200078e0a0c */
[----:B------:R-:W-:-:S02]  /*ec60*/  ISETP.GT.U32.AND P2, PT, R12, R40, PT ;  /* 0x000000280c00720c */ /* 0x000fc40003f44070 */
[----:B0-----:R-:W-:Y:S01]  /*ec70*/  IABS R47, R113 ;  /* 0x00000071002f7213 */ /* 0x001fe20000000000 */
[----:B------:R-:W-:-:S04]  /*ec80*/  VIADD R109, R0, 0x3c ;  /* 0x0000003c006d7836 */ /* 0x000fc80000000000 */
[----:B------:R-:W-:-:S06]  /*ec90*/  IMAD.HI.U32 R45, R13, R47, RZ ;  /* 0x0000002f0d2d7227 */ /* 0x000fcc00078e00ff */
[----:B------:R-:W-:Y:S01]  /*eca0*/  @!P2 IMAD.IADD R40, R40, 0x1, -R12 ;  /* 0x000000012828a824 */ /* 0x000fe200078e0a0c */
[----:B------:R-:W-:Y:S01]  /*ecb0*/  ISETP.GT.U32.AND P2, PT, R12, R57, PT ;  /* 0x000000390c00720c */ /* 0x000fe20003f44070 */
[----:B------:R-:W-:-:S04]  /*ecc0*/  IMAD.MOV R45, RZ, RZ, -R45 ;  /* 0x000000ffff2d7224 */ /* 0x000fc800078e0a2d */
[----:B------:R-:W-:Y:S01]  /*ecd0*/  IMAD R47, R12, R45, R47 ;  /* 0x0000002d0c2f7224 */ /* 0x000fe200078e022f */
[----:B------:R-:W-:-:S05]  /*ece0*/  IABS R45, R109 ;  /* 0x0000006d002d7213 */ /* 0x000fca0000000000 */
[----:B------:R-:W-:-:S04]  /*ecf0*/  IMAD.HI.U32 R80, R13, R45, RZ ;  /* 0x0000002d0d507227 */ /* 0x000fc800078e00ff */
[----:B------:R-:W-:Y:S01]  /*ed00*/  @!P2 IMAD.IADD R57, R57, 0x1, -R12 ;  /* 0x000000013939a824 */ /* 0x000fe200078e0a0c */
[----:B------:R-:W-:Y:S01]  /*ed10*/  ISETP.GT.U32.AND P2, PT, R12, R52, PT ;  /* 0x000000340c00720c */ /* 0x000fe20003f44070 */
[----:B------:R-:W-:Y:S02]  /*ed20*/  IMAD.MOV R80, RZ, RZ, -R80 ;  /* 0x000000ffff507224 */ /* 0x000fe400078e0a50 */
[----:B------:R-:W-:Y:S02]  /*ed30*/  VIADD R104, R0, 0x3e ;  /* 0x0000003e00687836 */ /* 0x000fe40000000000 */
[----:B------:R-:W-:-:S03]  /*ed40*/  IMAD R45, R12, R80, R45 ;  /* 0x000000500c2d7224 */ /* 0x000fc600078e022d */
[----:B------:R-:W-:Y:S02]  /*ed50*/  IABS R80, R104 ;  /* 0x0000006800507213 */ /* 0x000fe40000000000 */
[----:B------:R-:W-:-:S03]  /*ed60*/  ISETP.GT.U32.AND P3, PT, R12, R45, PT ;  /* 0x0000002d0c00720c */ /* 0x000fc60003f64070 */
[----:B------:R-:W-:Y:S01]  /*ed70*/  @!P2 IMAD.IADD R52, R52, 0x1, -R12 ;  /* 0x000000013434a824 */ /* 0x000fe200078e0a0c */
[----:B------:R-:W-:Y:S01]  /*ed80*/  ISETP.GT.U32.AND P2, PT, R12, R47, PT ;  /* 0x0000002f0c00720c */ /* 0x000fe20003f44070 */
[----:B------:R-:W-:-:S04]  /*ed90*/  IMAD.HI.U32 R13, R13, R80, RZ ;  /* 0x000000500d0d7227 */ /* 0x000fc800078e00ff */
[----:B------:R-:W-:-:S04]  /*eda0*/  IMAD.MOV R13, RZ, RZ, -R13 ;  /* 0x000000ffff0d7224 */ /* 0x000fc800078e0a0d */
[C---:B------:R-:W-:Y:S02]  /*edb0*/  IMAD R13, R12.reuse, R13, R80 ;  /* 0x0000000d0c0d7224 */ /* 0x040fe400078e0250 */
[--C-:B------:R-:W-:Y:S01]  /*edc0*/  @!P3 IMAD.IADD R45, R45, 0x1, -R12.reuse ;  /* 0x000000012d2db824 */ /* 0x100fe200078e0a0c */
[C---:B------:R-:W-:Y:S01]  /*edd0*/  ISETP.GT.U32.AND P3, PT, R12.reuse, R62, PT ;  /* 0x0000003e0c00720c */ /* 0x040fe20003f64070 */
[----:B------:R-:W-:Y:S01]  /*ede0*/  @!P2 IMAD.IADD R47, R47, 0x1, -R12 ;  /* 0x000000012f2fa824 */ /* 0x000fe200078e0a0c */
[C---:B------:R-:W-:Y:S02]  /*edf0*/  ISETP.GT.U32.AND P2, PT, R12.reuse, R63, PT ;  /* 0x0000003f0c00720c */ /* 0x040fe40003f44070 */
[----:B------:R-:W-:-:S09]  /*ee00*/  ISETP.GT.U32.AND P1, PT, R12, R13, PT ;  /* 0x0000000d0c00720c */ /* 0x000fd20003f24070 */
[--C-:B------:R-:W-:Y:S01]  /*ee10*/  @!P3 IMAD.IADD R62, R62, 0x1, -R12.reuse ;  /* 0x000000013e3eb824 */ /* 0x100fe200078e0a0c */
[C---:B------:R-:W-:Y:S01]  /*ee20*/  ISETP.GT.U32.AND P3, PT, R12.reuse, R67, PT ;  /* 0x000000430c00720c */ /* 0x040fe20003f64070 */
[--C-:B------:R-:W-:Y:S01]  /*ee30*/  @!P2 IMAD.IADD R63, R63, 0x1, -R12.reuse ;  /* 0x000000013f3fa824 */ /* 0x100fe200078e0a0c */
[C---:B------:R-:W-:Y:S01]  /*ee40*/  ISETP.GT.U32.AND P2, PT, R12.reuse, R69, PT ;  /* 0x000000450c00720c */ /* 0x040fe20003f44070 */
[----:B------:R-:W-:Y:S01]  /*ee50*/  @!P1 IMAD.IADD R13, R13, 0x1, -R12 ;  /* 0x000000010d0d9824 */ /* 0x000fe200078e0a0c */
[----:B------:R-:W-:-:S09]  /*ee60*/  ISETP.GT.U32.AND P1, PT, R12, R60, PT ;  /* 0x0000003c0c00720c */ /* 0x000fd20003f24070 */
[--C-:B------:R-:W-:Y:S01]  /*ee70*/  @!P3 IMAD.IADD R67, R67, 0x1, -R12.reuse ;  /* 0x000000014343b824 */ /* 0x100fe200078e0a0c */
[C---:B------:R-:W-:Y:S01]  /*ee80*/  ISETP.GT.U32.AND P3, PT, R12.reuse, R74, PT ;  /* 0x0000004a0c00720c */ /* 0x040fe20003f64070 */
[--C-:B------:R-:W-:Y:S01]  /*ee90*/  @!P2 IMAD.IADD R69, R69, 0x1, -R12.reuse ;  /* 0x000000014545a824 */ /* 0x100fe200078e0a0c */
[----:B------:R-:W-:Y:S01]  /*eea0*/  ISETP.GT.U32.AND P2, PT, R12, R64, PT ;  /* 0x000000400c00720c */ /* 0x000fe20003f44070 */
[----:B------:R-:W-:Y:S01]  /*eeb0*/  @!P1 IMAD.IADD R60, R60, 0x1, -R12 ;  /* 0x000000013c3c9824 */ /* 0x000fe200078e0a0c */
[----:B------:R-:W-:-:S09]  /*eec0*/  ISETP.GT.U32.AND P1, PT, R12, R65, PT ;  /* 0x000000410c00720c */ /* 0x000fd20003f24070 */
[--C-:B------:R-:W-:Y:S01]  /*eed0*/  @!P3 IMAD.IADD R74, R74, 0x1, -R12.reuse ;  /* 0x000000014a4ab824 */ /* 0x100fe200078e0a0c */
[----:B------:R-:W-:Y:S01]  /*eee0*/  ISETP.GT.U32.AND P3, PT, R12, R79, PT ;  /* 0x0000004f0c00720c */ /* 0x000fe20003f64070 */
        /* <DEDUP_REMOVED lines=57> */
[----:B------:R-:W-:Y:S01]  /*f280*/  ISETP.GT.U32.AND P1, PT, R12, R47, PT ;  /* 0x0000002f0c00720c */ /* 0x000fe20003f24070 */
[----:B------:R-:W-:Y:S01]  /*f290*/  VIADD R80, R144, 0xffffffd0 ;  /* 0xffffffd090507836 */ /* 0x000fe20000000000 */
[----:B------:R-:W-:-:S07]  /*f2a0*/  ISETP.GT.U32.AND P6, PT, R12, R44, PT ;  /* 0x0000002c0c00720c */ /* 0x000fce0003fc4070 */
[--C-:B------:R-:W-:Y:S01]  /*f2b0*/  @!P3 IMAD.IADD R45, R45, 0x1, -R12.reuse ;  /* 0x000000012d2db824 */ /* 0x100fe200078e0a0c */
[----:B------:R-:W-:Y:S01]  /*f2c0*/  ISETP.GT.U32.AND P3, PT, R12, R13, PT ;  /* 0x0000000d0c00720c */ /* 0x000fe20003f64070 */
[--C-:B------:R-:W-:Y:S01]  /*f2d0*/  @!P2 IMAD.IADD R46, R46, 0x1, -R12.reuse ;  /* 0x000000012e2ea824 */ /* 0x100fe200078e0a0c */
[----:B------:R-:W-:Y:S01]  /*f2e0*/  ISETP.GE.U32.AND P2, PT, R80, 0x7fffff51, PT ;  /* 0x7fffff515000780c */ /* 0x000fe20003f46070 */
[--C-:B------:R-:W-:Y:S01]  /*f2f0*/  @!P1 IMAD.IADD R47, R47, 0x1, -R12.reuse ;  /* 0x000000012f2f9824 */ /* 0x100fe200078e0a0c */
[----:B------:R-:W-:Y:S01]  /*f300*/  ISETP.GE.AND P1, PT, R81, RZ, PT ;  /* 0x000000ff5100720c */ /* 0x000fe20003f26270 */
[----:B------:R-:W-:Y:S02]  /*f310*/  IMAD R81, R14, 0x2f, RZ ;  /* 0x0000002f0e517824 */ /* 0x000fe400078e02ff */
[----:B------:R-:W-:-:S03]  /*f320*/  @!P6 IMAD.IADD R44, R44, 0x1, -R12 ;  /* 0x000000012c2ce824 */ /* 0x000fc600078e0a0c */
[----:B------:R-:W-:Y:S02]  /*f330*/  SHF.R.S32.HI R80, RZ, 0x1f, R81 ;  /* 0x0000001fff507819 */ /* 0x000fe40000011451 */
[----:B------:R-:W-:Y:S01]  /*f340*/  IADD3 R7, P6, PT, R81, R2, RZ ;  /* 0x0000000251077210 */ /* 0x000fe20007fde0ff */
[----:B------:R-:W-:-:S04]  /*f350*/  @!P3 IMAD.IADD R13, R13, 0x1, -R12 ;  /* 0x000000010d0db824 */ /* 0x000fc800078e0a0c */
[----:B------:R-:W-:Y:S01]  /*f360*/  IMAD.X R8, R80, 0x1, R3, P6 ;  /* 0x0000000150087824 */ /* 0x000fe200030e0603 */
[----:B------:R0:W-:Y:S01]  /*f370*/  STL [R1+0x634], R7 ;  /* 0x0006340701007387 */ /* 0x0001e20000100800 */
[----:B------:R-:W-:Y:S02]  /*f380*/  @!P2 IMAD.MOV.U32 R82, RZ, RZ, R7 ;  /* 0x000000ffff52a224 */ /* 0x000fe400078e0007 */
[----:B------:R-:W-:Y:S01]  /*f390*/  @!P2 IMAD.MOV.U32 R83, RZ, RZ, R8 ;  /* 0x000000ffff53a224 */ /* 0x000fe200078e0008 */
[----:B------:R1:W-:Y:S01]  /*f3a0*/  STL [R1+0x434], R8 ;  /* 0x0004340801007387 */ /* 0x0003e20000100800 */
[----:B0-----:R-:W-:-:S03]  /*f3b0*/  IADD3 R7, P3, PT, R81, R4, RZ ;  /* 0x0000000451077210 */ /* 0x001fc60007f7e0ff */
[----:B------:R0:W-:Y:S02]  /*f3c0*/  STL [R1+0xb78], R0 ;  /* 0x000b780001007387 */ /* 0x0001e40000100800 */
[----:B-1----:R-:W-:Y:S02]  /*f3d0*/  IMAD.X R8, R80, 0x1, R5, P3 ;  /* 0x0000000150087824 */ /* 0x002fe400018e0605 */
[----:B------:R1:W-:Y:S01]  /*f3e0*/  STL [R1+0x43c], R7 ;  /* 0x00043c0701007387 */ /* 0x0003e20000100800 */
[----:B------:R-:W-:-:S03]  /*f3f0*/  ISETP.GE.AND P3, PT, R162, RZ, PT ;  /* 0x000000ffa200720c */ /* 0x000fc60003f66270 */
[----:B------:R-:W-:Y:S04]  /*f400*/  STL [R1+0x438], R8 ;  /* 0x0004380801007387 */ /* 0x000fe80000100800 */
[----:B------:R-:W3:Y:S04]  /*f410*/  LDL.LU R161, [R1+0x22c] ;  /* 0x00022c0001a17983 */ /* 0x000ee80000300800 */
[----:B------:R-:W4:Y:S01]  /*f420*/  LDL.LU R162, [R1+0x230] ;  /* 0x0002300001a27983 */ /* 0x000f220000300800 */
[----:B------:R-:W-:Y:S01]  /*f430*/  PRMT R117, RZ, 0x7610, R117 ;  /* 0x00007610ff757816 */ /* 0x000fe20000000075 */
[----:B------:R-:W-:Y:S01]  /*f440*/  @!P2 IMAD.MOV.U32 R80, RZ, RZ, R7 ;  /* 0x000000ffff50a224 */ /* 0x000fe200078e0007 */
[----:B------:R-:W-:Y:S01]  /*f450*/  PRMT R116, RZ, 0x7610, R116 ;  /* 0x00007610ff747816 */ /* 0x000fe20000000074 */
[----:B------:R-:W-:-:S02]  /*f460*/  @!P2 IMAD.MOV.U32 R81, RZ, RZ, R8 ;  /* 0x000000ffff51a224 */ /* 0x000fc400078e0008 */
[----:B------:R-:W-:Y:S01]  /*f470*/  @!P1 IMAD.MOV R16, RZ, RZ, -R16 ;  /* 0x000000ffff109224 */ /* 0x000fe200078e0a10 */
[----:B------:R0:W4:Y:S01]  /*f480*/  @!P2 LDG.E.U8 R117, desc[UR20][R82.64] ;  /* 0x000000145275a981 */ /* 0x000122000c1e1100 */
[----:B------:R-:W-:Y:S01]  /*f490*/  ISETP.GE.AND P1, PT, R164, RZ, PT ;  /* 0x000000ffa400720c */ /* 0x000fe20003f26270 */
[----:B------:R-:W-:Y:S02]  /*f4a0*/  @!P4 IMAD.MOV R62, RZ, RZ, -R62 ;  /* 0x000000ffff3ec224 */ /* 0x000fe400078e0a3e */
[----:B------:R0:W4:Y:S01]  /*f4b0*/  @!P2 LDG.E.U8 R116, desc[UR20][R80.64] ;  /* 0x000000145074a981 */ /* 0x000122000c1e1100 */
[----:B------:R-:W-:Y:S01]  /*f4c0*/  ISETP.GE.AND P2, PT, R163, RZ, PT ;  /* 0x000000ffa300720c */ /* 0x000fe20003f46270 */
[----:B------:R-:W-:Y:S01]  /*f4d0*/  @!P0 IMAD.MOV R61, RZ, RZ, -R61 ;  /* 0x000000ffff3d8224 */ /* 0x000fe200078e0a3d */
[----:B--2---:R-:W-:Y:S01]  /*f4e0*/  ISETP.GE.AND P4, PT, R165, RZ, PT ;  /* 0x000000ffa500720c */ /* 0x004fe20003f86270 */
[----:B------:R-:W2:Y:S01]  /*f4f0*/  LDL.LU R163, [R1+0x238] ;  /* 0x0002380001a37983 */ /* 0x000ea20000300800 */
[----:B------:R-:W-:-:S03]  /*f500*/  ISETP.GE.AND P0, PT, R6, RZ, PT ;  /* 0x000000ff0600720c */ /* 0x000fc60003f06270 */
[----:B------:R-:W2:Y:S04]  /*f510*/  LDL.LU R164, [R1+0x234] ;  /* 0x0002340001a47983 */ /* 0x000ea80000300800 */
[----:B------:R-:W2:Y:S04]  /*f520*/  LDL.LU R165, [R1+0x2b0] ;  /* 0x0002b00001a57983 */ /* 0x000ea80000300800 */
[----:B------:R-:W2:Y:S01]  /*f530*/  LDL.LU R6, [R1+0x2ac] ;  /* 0x0002ac0001067983 */ /* 0x000ea20000300800 */
[----:B------:R-:W-:Y:S01]  /*f540*/  ISETP.GE.AND P6, PT, R0, RZ, PT ;  /* 0x000000ff0000720c */ /* 0x000fe20003fc6270 */
[----:B------:R-:W-:-:S02]  /*f550*/  VIADD R12, R144, 0xffffffd1 ;  /* 0xffffffd1900c7836 */ /* 0x000fc40000000000 */
[----:B0-----:R-:W-:Y:S02]  /*f560*/  IMAD R82, R14, 0x2e, RZ ;  /* 0x0000002e0e527824 */ /* 0x001fe400078e02ff */
[----:B------:R-:W-:-:S08]  /*f570*/  @!P3 IMAD.MOV R60, RZ, RZ, -R60 ;  /* 0x000000ffff3cb224 */ /* 0x000fd000078e0a3c */
[----:B------:R-:W-:Y:S01]  /*f580*/  @!P6 IMAD.MOV R63, RZ, RZ, -R63 ;  /* 0x000000ffff3fe224 */ /* 0x000fe200078e0a3f */
[----:B------:R-:W-:Y:S02]  /*f590*/  ISETP.GE.U32.AND P6, PT, R12, 0x7fffff52, PT ;  /* 0x7fffff520c00780c */ /* 0x000fe40003fc6070 */
[----:B------:R-:W-:Y:S02]  /*f5a0*/  SHF.R.S32.HI R12, RZ, 0x1f, R82 ;  /* 0x0000001fff0c7819 */ /* 0x000fe40000011452 */
[----:B------:R-:W-:-:S05]  /*f5b0*/  IADD3 R0, P3, PT, R82, R2, RZ ;  /* 0x0000000252007210 */ /* 0x000fca0007f7e0ff */
[----:B-1----:R-:W-:Y:S01]  /*f5c0*/  IMAD.X R7, R12, 0x1, R3, P3 ;  /* 0x000000010c077824 */ /* 0x002fe200018e0603 */
[----:B------:R0:W-:Y:S03]  /*f5d0*/  STL [R1+0x428], R0 ;  /* 0x0004280001007387 */ /* 0x0001e60000100800 */
[----:B------:R-:W-:Y:S01]  /*f5e0*/  @!P6 IMAD.MOV.U32 R80, RZ, RZ, R0 ;  /* 0x000000ffff50e224 */ /* 0x000fe200078e0000 */
[----:B------:R1:W-:Y:S01]  /*f5f0*/  STL [R1+0x424], R7 ;  /* 0x0004240701007387 */ /* 0x0003e20000100800 */
[----:B------:R-:W-:Y:S01]  /*f600*/  @!P6 IMAD.MOV.U32 R81, RZ, RZ, R7 ;  /* 0x000000ffff51e224 */ /* 0x000fe200078e0007 */
[----:B0-----:R-:W-:-:S05]  /*f610*/  IADD3 R0, P3, PT, R82, R4, RZ ;  /* 0x0000000452007210 */ /* 0x001fca0007f7e0ff */
[----:B-1----:R-:W-:Y:S01]  /*f620*/  IMAD.X R7, R12, 0x1, R5, P3 ;  /* 0x000000010c077824 */ /* 0x002fe200018e0605 */
[----:B------:R0:W-:Y:S01]  /*f630*/  STL [R1+0x430], R0 ;  /* 0x0004300001007387 */ /* 0x0001e20000100800 */
[----:B------:R-:W-:-:S03]  /*f640*/  @!P2 IMAD.MOV R69, RZ, RZ, -R69 ;  /* 0x000000ffff45a224 */ /* 0x000fc600078e0a45 */
[----:B------:R1:W-:Y:S01]  /*f650*/  STL [R1+0x42c], R7 ;  /* 0x00042c0701007387 */ /* 0x0003e20000100800 */
[----:B------:R-:W-:Y:S02]  /*f660*/  @!P1 IMAD.MOV R68, RZ, RZ, -R68 ;  /* 0x000000ffff449224 */ /* 0x000fe400078e0a44 */
[----:B------:R-:W-:Y:S02]  /*f670*/  @!P4 IMAD.MOV R67, RZ, RZ, -R67 ;  /* 0x000000ffff43c224 */ /* 0x000fe400078e0a43 */
[----:B------:R-:W-:Y:S01]  /*f680*/  @!P0 IMAD.MOV R66, RZ, RZ, -R66 ;  /* 0x000000ffff428224 */ /* 0x000fe200078e0a42 */
[----:B---3--:R-:W-:Y:S02]  /*f690*/  ISETP.GE.AND P3, PT, R161, RZ, PT ;  /* 0x000000ffa100720c */ /* 0x008fe40003f66270 */
[----:B------:R-:W3:Y:S01]  /*f6a0*/  LDL.LU R161, [R1+0x2b4] ;  /* 0x0002b40001a17983 */ /* 0x000ee20000300800 */
[----:B----4-:R-:W-:-:S03]  /*f6b0*/  ISETP.GE.AND P2, PT, R162, RZ, PT ;  /* 0x000000ffa200720c */ /* 0x010fc60003f46270 */
[----:B------:R-:W4:Y:S07]  /*f6c0*/  LDL.LU R162, [R1+0x2b8] ;  /* 0x0002b80001a27983 */ /* 0x000f2e0000300800 */
[----:B------:R-:W-:Y:S01]  /*f6d0*/  @!P3 IMAD.MOV R65, RZ, RZ, -R65 ;  /* 0x000000ffff41b224 */ /* 0x000fe200078e0a41 */
[----:B--2---:R-:W-:Y:S02]  /*f6e0*/  ISETP.GE.AND P1, PT, R163, RZ, PT ;  /* 0x000000ffa300720c */ /* 0x004fe40003f26270 */
[----:B------:R-:W2:Y:S01]  /*f6f0*/  LDL.LU R163, [R1+0x330] ;  /* 0x0003300001a37983 */ /* 0x000ea20000300800 */
[----:B------:R-:W-:-:S03]  /*f700*/  ISETP.GE.AND P4, PT, R164, RZ, PT ;  /* 0x000000ffa400720c */ /* 0x000fc60003f86270 */
[----:B------:R-:W2:Y:S01]  /*f710*/  LDL.LU R164, [R1+0x32c] ;  /* 0x00032c0001a47983 */ /* 0x000ea20000300800 */
[----:B------:R-:W-:-:S03]  /*f720*/  ISETP.GE.AND P0, PT, R165, RZ, PT ;  /* 0x000000ffa500720c */ /* 0x000fc60003f06270 */
[----:B------:R-:W2:Y:S01]  /*f730*/  LDL.LU R165, [R1+0x338] ;  /* 0x0003380001a57983 */ /* 0x000ea20000300800 */
[----:B------:R-:W-:-:S03]  /*f740*/  ISETP.GE.AND P3, PT, R6, RZ, PT ;  /* 0x000000ff0600720c */ /* 0x000fc60003f66270 */
[----:B------:R-:W2:Y:S01]  /*f750*/  LDL.LU R6, [R1+0x334] ;  /* 0x0003340001067983 */ /* 0x000ea20000300800 */
[----:B------:R-:W-:Y:S02]  /*f760*/  PRMT R98, RZ, 0x7610, R98 ;  /* 0x00007610ff627816 */ /* 0x000fe40000000062 */
[----:B------:R-:W-:Y:S01]  /*f770*/  PRMT R97, RZ, 0x7610, R97 ;  /* 0x00007610ff617816 */ /* 0x000fe20000000061 */
[----:B------:R-:W-:-:S03]  /*f780*/  VIADD R12, R144, 0xffffffd8 ;  /* 0xffffffd8900c7836 */ /* 0x000fc60000000000 */
[----:B------:R0:W2:Y:S01]  /*f790*/  @!P6 LDG.E.U8 R98, desc[UR20][R80.64] ;  /* 0x000000145062e981 */ /* 0x0000a2000c1e1100 */
[----:B------:R-:W-:Y:S02]  /*f7a0*/  IMAD R82, R14, 0x27, RZ ;  /* 0x000000270e527824 */ /* 0x000fe400078e02ff */
[----:B0-----:R-:W-:Y:S02]  /*f7b0*/  @!P6 IMAD.MOV.U32 R80, RZ, RZ, R0 ;  /* 0x000000ffff50e224 */ /* 0x001fe400078e0000 */
[----:B------:R-:W-:-:S05]  /*f7c0*/  @!P6 IMAD.MOV.U32 R81, RZ, RZ, R7 ;  /* 0x000000ffff51e224 */ /* 0x000fca00078e0007 */
[----:B------:R0:W2:Y:S01]  /*f7d0*/  @!P6 LDG.E.U8 R97, desc[UR20][R80.64] ;  /* 0x000000145061e981 */ /* 0x0000a2000c1e1100 */
[----:B------:R-:W-:Y:S01]  /*f7e0*/  ISETP.GE.U32.AND P6, PT, R12, 0x7fffff59, PT ;  /* 0x7fffff590c00780c */ /* 0x000fe20003fc6070 */
[----:B------:R-:W-:Y:S01]  /*f7f0*/  @!P2 IMAD.MOV R64, RZ, RZ, -R64 ;  /* 0x000000ffff40a224 */ /* 0x000fe200078e0a40 */
[----:B------:R-:W-:Y:S02]  /*f800*/  SHF.R.S32.HI R12, RZ, 0x1f, R82 ;  /* 0x0000001fff0c7819 */ /* 0x000fe40000011452 */
[----:B------:R-:W-:-:S05]  /*f810*/  IADD3 R0, P2, PT, R82, R2, RZ ;  /* 0x0000000252007210 */ /* 0x000fca0007f5e0ff */
[----:B-1----:R-:W-:Y:S01]  /*f820*/  IMAD.X R7, R12, 0x1, R3, P2 ;  /* 0x000000010c077824 */ /* 0x002fe200010e0603 */
[----:B------:R1:W-:Y:S03]  /*f830*/  STL [R1+0x3d8], R0 ;  /* 0x0003d80001007387 */ /* 0x0003e60000100800 */
[----:B0-----:R-:W-:Y:S01]  /*f840*/  @!P6 IMAD.MOV.U32 R80, RZ, RZ, R0 ;  /* 0x000000ffff50e224 */ /* 0x001fe200078e0000 */
[----:B------:R0:W-:Y:S01]  /*f850*/  STL [R1+0x3d4], R7 ;  /* 0x0003d40701007387 */ /* 0x0001e20000100800 */
[----:B------:R-:W-:Y:S01]  /*f860*/  @!P6 IMAD.MOV.U32 R81, RZ, RZ, R7 ;  /* 0x000000ffff51e224 */ /* 0x000fe200078e0007 */
[----:B-1----:R-:W-:-:S05]  /*f870*/  IADD3 R0, P2, PT, R82, R4, RZ ;  /* 0x0000000452007210 */ /* 0x002fca0007f5e0ff */
[----:B0-----:R-:W-:Y:S01]  /*f880*/  IMAD.X R7, R12, 0x1, R5, P2 ;  /* 0x000000010c077824 */ /* 0x001fe200010e0605 */
        /* <DEDUP_REMOVED lines=58> */
[----:B------:R-:W-:-:S04]  /*fc30*/  PRMT R12, RZ, 0x7610, R12 ;  /* 0x00007610ff0c7816 */ /* 0x000fc8000000000c */
[----:B------:R0:W2:Y:S02]  /*fc40*/  @!P6 LDG.E.U8 R88, desc[UR20][R80.64] ;  /* 0x000000145058e981 */ /* 0x0000a4000c1e1100 */
[----:B0-----:R-:W-:Y:S02]  /*fc50*/  @!P6 IMAD.MOV.U32 R80, RZ, RZ, R0 ;  /* 0x000000ffff50e224 */ /* 0x001fe400078e0000 */
[----:B------:R-:W-:-:S05]  /*fc60*/  @!P6 IMAD.MOV.U32 R81, RZ, RZ, R7 ;  /* 0x000000ffff51e224 */ /* 0x000fca00078e0007 */
[----:B------:R0:W2:Y:S02]  /*fc70*/  @!P6 LDG.E.U8 R12, desc[UR20][R80.64] ;  /* 0x00000014500ce981 */ /* 0x0000a4000c1e1100 */
[----:B0-----:R-:W-:Y:S02]  /*fc80*/  VIADD R80, R144, 0xffffffe0 ;  /* 0xffffffe090507836 */ /* 0x001fe40000000000 */
[----:B------:R-:W-:-:S03]  /*fc90*/  IMAD R81, R14, 0x1f, RZ ;  /* 0x0000001f0e517824 */ /* 0x000fc600078e02ff */
[----:B------:R-:W-:Y:S01]  /*fca0*/  ISETP.GE.U32.AND P6, PT, R80, 0x7fffff61, PT ;  /* 0x7fffff615000780c */ /* 0x000fe20003fc6070 */
[----:B------:R-:W-:Y:S01]  /*fcb0*/  @!P4 IMAD.MOV R18, RZ, RZ, -R18 ;  /* 0x000000ffff12c224 */ /* 0x000fe200078e0a12 */
        /* <DEDUP_REMOVED lines=28> */
[----:B------:R-:W-:Y:S01]  /*fe80*/  PRMT R86, RZ, 0x7610, R86 ;  /* 0x00007610ff567816 */ /* 0x000fe20000000056 */
[----:B------:R-:W-:Y:S02]  /*fe90*/  @!P6 IMAD.MOV.U32 R80, RZ, RZ, R0 ;  /* 0x000000ffff50e224 */ /* 0x000fe400078e0000 */
[----:B------:R-:W-:Y:S01]  /*fea0*/  @!P6 IMAD.MOV.U32 R81, RZ, RZ, R7 ;  /* 0x000000ffff51e224 */ /* 0x000fe200078e0007 */
[----:B------:R-:W-:-:S04]  /*feb0*/  PRMT R87, RZ, 0x7610, R87 ;  /* 0x00007610ff577816 */ /* 0x000fc80000000057 */
[----:B------:R0:W2:Y:S04]  /*fec0*/  @!P6 LDG.E.U8 R86, desc[UR20][R80.64] ;  /* 0x000000145056e981 */ /* 0x0000a8000c1e1100 */
[----:B------:R1:W2:Y:S01]  /*fed0*/  @!P6 LDG.E.U8 R87, desc[UR20][R82.64] ;  /* 0x000000145257e981 */ /* 0x0002a2000c1e1100 */
        /* <DEDUP_REMOVED lines=11> */
[----:B0-----:R-:W-:Y:S02]  /*ff90*/  IADD3 R0, P0, PT, R81, R4, RZ ;  /* 0x0000000451007210 */ /* 0x001fe40007f1e0ff */
[----:B------:R-:W-:-:S03]  /*ffa0*/  PRMT R85, RZ, 0x7610, R85 ;  /* 0x00007610ff557816 */ /* 0x000fc60000000055 */
[----:B-1----:R-:W-:Y:S02]  /*ffb0*/  IMAD.X R7, R80, 0x1, R5, P0 ;  /* 0x0000000150077824 */ /* 0x002fe400000e0605 */
[----:B------:R-:W-:Y:S02]  /*ffc0*/  @!P6 IMAD.MOV.U32 R80, RZ, RZ, R0 ;  /* 0x000000ffff50e224 */ /* 0x000fe400078e0000 */
[----:B------:R-:W-:Y:S01]  /*ffd0*/  @!P6 IMAD.MOV.U32 R81, RZ, RZ, R7 ;  /* 0x000000ffff51e224 */ /* 0x000fe200078e0007 */
[----:B------:R-:W-:Y:S01]  /*ffe0*/  PRMT R84, RZ, 0x7610, R84 ;  /* 0x00007610ff547816 */ /* 0x000fe20000000054 */
[----:B------:R-:W-:-:S03]  /*fff0*/  @!P3 IMAD.MOV R31, RZ, RZ, -R31 ;  /* 0x000000ffff1fb224 */ /* 0x000fc600078e0a1f */
[----:B------:R0:W2:Y:S04]  /*10000*/  @!P6 LDG.E.U8 R85, desc[UR20][R80.64] ;  /* 0x000000145055e981 */ /* 0x0000a8000c1e1100 */
[----:B------:R1:W2:Y:S01]  /*10010*/  @!P6 LDG.E.U8 R84, desc[UR20][R82.64] ;  /* 0x000000145254e981 */ /* 0x0002a2000c1e1100 */
[----:B0-----:R-:W-:Y:S02]  /*10020*/  VIADD R80, R144, 0xfffffff0 ;  /* 0xfffffff090507836 */ /* 0x001fe40000000000 */
[----:B------:R-:W-:-:S03]  /*10030*/  IMAD R81, R14, 0xf, RZ ;  /* 0x0000000f0e517824 */ /* 0x000fc600078e02ff */
[----:B------:R-:W-:Y:S01]  /*10040*/  ISETP.GE.U32.AND P6, PT, R80, 0x7fffff71, PT ;  /* 0x7fffff715000780c */ /* 0x000fe20003fc6070 */
[----:B------:R0:W-:Y:S01]  /*10050*/  STL [R1+0x2b8], R0 ;  /* 0x0002b80001007387 */ /* 0x0001e20000100800 */
[----:B------:R-:W-:Y:S01]  /*10060*/  SHF.R.S32.HI R80, RZ, 0x1f, R81 ;  /* 0x0000001fff507819 */ /* 0x000fe20000011451 */
[----:B------:R-:W-:Y:S02]  /*10070*/  @!P2 IMAD.MOV R30, RZ, RZ, -R30 ;  /* 0x000000ffff1ea224 */ /* 0x000fe400078e0a1e */
[----:B------:R-:W-:Y:S01]  /*10080*/  STL [R1+0x2b4], R7 ;  /* 0x0002b40701007387 */ /* 0x000fe20000100800 */
[----:B------:R-:W-:Y:S01]  /*10090*/  @!P4 IMAD.MOV R28, RZ, RZ, -R28 ;  /* 0x000000ffff1cc224 */ /* 0x000fe200078e0a1c */
[----:B-1----:R-:W-:Y:S01]  /*100a0*/  PRMT R82, RZ, 0x7610, R82 ;  /* 0x00007610ff527816 */ /* 0x002fe20000000052 */
[----:B------:R-:W-:Y:S01]  /*100b0*/  @!P1 IMAD.MOV R29, RZ, RZ, -R29 ;  /* 0x000000ffff1d9224 */ /* 0x000fe200078e0a1d */
[----:B------:R-:W-:Y:S02]  /*100c0*/  PRMT R83, RZ, 0x7610, R83 ;  /* 0x00007610ff537816 */ /* 0x000fe40000000053 */
[----:B---3--:R-:W-:-:S02]  /*100d0*/  ISETP.GE.AND P0, PT, R161, RZ, PT ;  /* 0x000000ffa100720c */ /* 0x008fc40003f06270 */
[----:B----4-:R-:W-:-:S11]  /*100e0*/  ISETP.GE.AND P3, PT, R162, RZ, PT ;  /* 0x000000ffa200720c */ /* 0x010fd60003f66270 */
[----:B------:R-:W-:Y:S02]  /*100f0*/  @!P0 IMAD.MOV R27, RZ, RZ, -R27 ;  /* 0x000000ffff1b8224 */ /* 0x000fe400078e0a1b */
[----:B------:R-:W-:Y:S01]  /*10100*/  @!P3 IMAD.MOV R26, RZ, RZ, -R26 ;  /* 0x000000ffff1ab224 */ /* 0x000fe200078e0a1a */
[----:B0-----:R-:W-:Y:S02]  /*10110*/  IADD3 R0, P3, PT, R81, R2, RZ ;  /* 0x0000000251007210 */ /* 0x001fe40007f7e0ff */
[----:B--2---:R-:W-:-:S03]  /*10120*/  ISETP.GE.AND P2, PT, R163, RZ, PT ;  /* 0x000000ffa300720c */ /* 0x004fc60003f46270 */
[----:B------:R0:W-:Y:S01]  /*10130*/  STL [R1+0x230], R0 ;  /* 0x0002300001007387 */ /* 0x0001e20000100800 */
[----:B------:R-:W-:Y:S01]  /*10140*/  @!P6 IMAD.MOV.U32 R150, RZ, RZ, R0 ;  /* 0x000000ffff96e224 */ /* 0x000fe200078e0000 */
[----:B------:R-:W-:Y:S01]  /*10150*/  ISETP.GE.AND P0, PT, R6, RZ, PT ;  /* 0x000000ff0600720c */ /* 0x000fe20003f06270 */
[----:B------:R-:W-:Y:S01]  /*10160*/  IMAD.X R6, R80, 0x1, R3, P3 ;  /* 0x0000000150067824 */ /* 0x000fe200018e0603 */
[----:B0-----:R-:W-:-:S03]  /*10170*/  IADD3 R0, P3, PT, R81, R4, RZ ;  /* 0x0000000451007210 */ /* 0x001fc60007f7e0ff */
[----:B------:R-:W-:Y:S01]  /*10180*/  @!P6 IMAD.MOV.U32 R151, RZ, RZ, R6 ;  /* 0x000000ffff97e224 */ /* 0x000fe200078e0006 */
[----:B------:R0:W-:Y:S01]  /*10190*/  STL [R1+0x22c], R6 ;  /* 0x00022c0601007387 */ /* 0x0001e20000100800 */
[----:B------:R-:W-:Y:S01]  /*101a0*/  ISETP.GE.AND P4, PT, R165, RZ, PT ;  /* 0x000000ffa500720c */ /* 0x000fe20003f86270 */
[----:B------:R-:W-:Y:S01]  /*101b0*/  @!P2 IMAD.MOV R37, RZ, RZ, -R37 ;  /* 0x000000ffff25a224 */ /* 0x000fe200078e0a25 */
[----:B------:R-:W-:Y:S01]  /*101c0*/  ISETP.GE.AND P1, PT, R164, RZ, PT ;  /* 0x000000ffa400720c */ /* 0x000fe20003f26270 */
[----:B------:R-:W2:Y:S01]  /*101d0*/  @!P6 LDG.E.U8 R83, desc[UR20][R150.64] ;  /* 0x000000149653e981 */ /* 0x000ea2000c1e1100 */
[----:B0-----:R-:W-:Y:S02]  /*101e0*/  IMAD.X R6, R80, 0x1, R5, P3 ;  /* 0x0000000150067824 */ /* 0x001fe400018e0605 */
[----:B------:R-:W-:Y:S02]  /*101f0*/  @!P6 IMAD.MOV.U32 R80, RZ, RZ, R0 ;  /* 0x000000ffff50e224 */ /* 0x000fe400078e0000 */
[----:B------:R-:W-:Y:S01]  /*10200*/  @!P6 IMAD.MOV.U32 R81, RZ, RZ, R6 ;  /* 0x000000ffff51e224 */ /* 0x000fe200078e0006 */
[----:B------:R-:W-:-:S04]  /*10210*/  ISETP.GE.AND P2, PT, R15, RZ, PT ;  /* 0x000000ff0f00720c */ /* 0x000fc80003f46270 */
[----:B------:R0:W3:Y:S01]  /*10220*/  @!P6 LDG.E.U8 R82, desc[UR20][R80.64] ;  /* 0x000000145052e981 */ /* 0x0000e2000c1e1100 */
[----:B------:R-:W-:Y:S01]  /*10230*/  @!P4 IMAD.MOV R35, RZ, RZ, -R35 ;  /* 0x000000ffff23c224 */ /* 0x000fe200078e0a23 */
[----:B------:R-:W-:Y:S01]  /*10240*/  ISETP.GE.AND P3, PT, R17, RZ, PT ;  /* 0x000000ff1100720c */ /* 0x000fe20003f66270 */
[----:B0-----:R-:W-:Y:S01]  /*10250*/  VIADD R80, R144, 0xfffffff8 ;  /* 0xfffffff890507836 */ /* 0x001fe20000000000 */
[----:B------:R-:W-:Y:S01]  /*10260*/  ISETP.GE.AND P4, PT, R89, RZ, PT ;  /* 0x000000ff5900720c */ /* 0x000fe20003f86270 */
[----:B------:R-:W-:Y:S01]  /*10270*/  IMAD R89, R14, 0x7, RZ ;  /* 0x000000070e597824 */ /* 0x000fe200078e02ff */
[----:B------:R-:W4:Y:S02]  /*10280*/  LDL.LU R17, [R1+0xbac] ;  /* 0x000bac0001117983 */ /* 0x000f240000300800 */
[----:B------:R-:W-:Y:S01]  /*10290*/  ISETP.GE.U32.AND P6, PT, R80, 0x7fffff79, PT ;  /* 0x7fffff795000780c */ /* 0x000fe20003fc6070 */
[----:B------:R-:W-:Y:S01]  /*102a0*/  @!P2 IMAD.MOV R32, RZ, RZ, -R32 ;  /* 0x000000ffff20a224 */ /* 0x000fe200078e0a20 */
[----:B------:R0:W-:Y:S01]  /*102b0*/  STL [R1+0x238], R0 ;  /* 0x0002380001007387 */ /* 0x0001e20000100800 */
[----:B------:R-:W-:Y:S01]  /*102c0*/  @!P1 IMAD.MOV R36, RZ, RZ, -R36 ;  /* 0x000000ffff249224 */ /* 0x000fe200078e0a24 */
[----:B------:R-:W-:-:S02]  /*102d0*/  SHF.R.S32.HI R80, RZ, 0x1f, R89 ;  /* 0x0000001fff507819 */ /* 0x000fc40000011459 */
[----:B------:R-:W-:Y:S01]  /*102e0*/  ISETP.GE.AND P1, PT, R90, RZ, PT ;  /* 0x000000ff5a00720c */ /* 0x000fe20003f26270 */
[----:B------:R1:W-:Y:S01]  /*102f0*/  STL [R1+0x234], R6 ;  /* 0x0002340601007387 */ /* 0x0003e20000100800 */
[----:B------:R-:W-:-:S03]  /*10300*/  @!P3 IMAD.MOV R33, RZ, RZ, -R33 ;  /* 0x000000ffff21b224 */ /* 0x000fc600078e0a21 */
[----:B------:R-:W2:Y:S01]  /*10310*/  LDL.LU R15, [R1+0xba8] ;  /* 0x000ba800010f7983 */ /* 0x000ea20000300800 */
[----:B0-----:R-:W-:Y:S02]  /*10320*/  IADD3 R0, P2, PT, R89, R2, RZ ;  /* 0x0000000259007210 */ /* 0x001fe40007f5e0ff */
[----:B------:R-:W-:-:S03]  /*10330*/  ISETP.GE.AND P3, PT, R91, RZ, PT ;  /* 0x000000ff5b00720c */ /* 0x000fc60003f66270 */
[C---:B-1----:R-:W-:Y:S01]  /*10340*/  IMAD.X R6, R80.reuse, 0x1, R3, P2 ;  /* 0x0000000150067824 */ /* 0x042fe200010e0603 */
[----:B------:R0:W-:Y:S01]  /*10350*/  STL [R1+0x1a4], R0 ;  /* 0x0001a40001007387 */ /* 0x0001e20000100800 */
[----:B------:R-:W-:Y:S01]  /*10360*/  @!P6 IMAD.MOV.U32 R90, RZ, RZ, R0 ;  /* 0x000000ffff5ae224 */ /* 0x000fe200078e0000 */
[----:B------:R-:W-:Y:S01]  /*10370*/  PRMT R81, RZ, 0x7610, R81 ;  /* 0x00007610ff517816 */ /* 0x000fe20000000051 */
[----:B------:R-:W-:Y:S01]  /*10380*/  @!P6 IMAD.MOV.U32 R91, RZ, RZ, R6 ;  /* 0x000000ffff5be224 */ /* 0x000fe200078e0006 */
[----:B------:R1:W-:Y:S01]  /*10390*/  STL [R1+0x1a0], R6 ;  /* 0x0001a00601007387 */ /* 0x0003e20000100800 */
[----:B------:R-:W-:Y:S01]  /*103a0*/  @!P1 IMAD.MOV R43, RZ, RZ, -R43 ;  /* 0x000000ffff2b9224 */ /* 0x000fe200078e0a2b */
[----:B0-----:R-:W-:Y:S02]  /*103b0*/  IADD3 R0, P2, PT, R89, R4, RZ ;  /* 0x0000000459007210 */ /* 0x001fe40007f5e0ff */
[----:B------:R0:W3:Y:S03]  /*103c0*/  @!P6 LDG.E.U8 R81, desc[UR20][R90.64] ;  /* 0x000000145a51e981 */ /* 0x0000e6000c1e1100 */
[----:B-1----:R-:W-:Y:S01]  /*103d0*/  IMAD.X R6, R80, 0x1, R5, P2 ;  /* 0x0000000150067824 */ /* 0x002fe200010e0605 */
[----:B------:R-:W-:Y:S01]  /*103e0*/  PRMT R80, RZ, 0x7610, R80 ;  /* 0x00007610ff507816 */ /* 0x000fe20000000050 */
[----:B------:R-:W-:Y:S01]  /*103f0*/  VIADD R89, R144, 0xffffff80 ;  /* 0xffffff8090597836 */ /* 0x000fe20000000000 */
[----:B------:R-:W-:Y:S01]  /*10400*/  ISETP.GE.AND P1, PT, R99, RZ, PT ;  /* 0x000000ff6300720c */ /* 0x000fe20003f26270 */
[----:B0-----:R-:W-:-:S02]  /*10410*/  @!P6 IMAD.MOV.U32 R90, RZ, RZ, R0 ;  /* 0x000000ffff5ae224 */ /* 0x001fc400078e0000 */
[----:B------:R-:W-:Y:S01]  /*10420*/  @!P6 IMAD.MOV.U32 R91, RZ, RZ, R6 ;  /* 0x000000ffff5be224 */ /* 0x000fe200078e0006 */
[----:B------:R-:W-:-:S04]  /*10430*/  ISETP.GE.AND P2, PT, R95, RZ, PT ;  /* 0x000000ff5f00720c */ /* 0x000fc80003f46270 */
[----:B------:R0:W3:Y:S01]  /*10440*/  @!P6 LDG.E.U8 R80, desc[UR20][R90.64] ;  /* 0x000000145a50e981 */ /* 0x0000e2000c1e1100 */
[----:B------:R-:W-:-:S04]  /*10450*/  ISETP.GE.U32.AND P6, PT, R89, 0x7fffff01, PT ;  /* 0x7fffff015900780c */ /* 0x000fc80003fc6070 */
[----:B------:R-:W-:Y:S01]  /*10460*/  @!P1 IMAD.MOV R38, RZ, RZ, -R38 ;  /* 0x000000ffff269224 */ /* 0x000fe200078e0a26 */
[----:B------:R1:W-:Y:S01]  /*10470*/  STL [R1+0x1ac], R0 ;  /* 0x0001ac0001007387 */ /* 0x0003e20000100800 */
[----:B0-----:R-:W-:-:S03]  /*10480*/  IMAD R91, R14, 0x7f, RZ ;  /* 0x0000007f0e5b7824 */ /* 0x001fc600078e02ff */
[----:B------:R0:W-:Y:S01]  /*10490*/  STL [R1+0x1a8], R6 ;  /* 0x0001a80601007387 */ /* 0x0001e20000100800 */
[----:B------:R-:W-:Y:S01]  /*104a0*/  @!P2 IMAD.MOV R39, RZ, RZ, -R39 ;  /* 0x000000ffff27a224 */ /* 0x000fe200078e0a27 */
[----:B------:R-:W-:Y:S02]  /*104b0*/  SHF.R.S32.HI R89, RZ, 0x1f, R91 ;  /* 0x0000001fff597819 */ /* 0x000fe4000001145b */
[----:B-1----:R-:W-:Y:S01]  /*104c0*/  IADD3 R0, P1, PT, R91, R2, RZ ;  /* 0x000000025b007210 */ /* 0x002fe20007f3e0ff */
[----:B------:R-:W-:Y:S01]  /*104d0*/  STL [R1+0xb7c], R14 ;  /* 0x000b7c0e01007387 */ /* 0x000fe20000100800 */
[----:B------:R-:W-:-:S03]  /*104e0*/  ISETP.GE.AND P2, PT, R100, RZ, PT ;  /* 0x000000ff6400720c */ /* 0x000fc60003f46270 */
[----:B------:R-:W-:Y:S01]  /*104f0*/  STL [R1+0xb80], R2 ;  /* 0x000b800201007387 */ /* 0x000fe20000100800 */
[----:B0-----:R-:W-:Y:S02]  /*10500*/  IMAD.X R6, R89, 0x1, R3, P1 ;  /* 0x0000000159067824 */ /* 0x001fe400008e0603 */
[----:B------:R-:W-:Y:S01]  /*10510*/  @!P6 IMAD.MOV.U32 R100, RZ, RZ, R0 ;  /* 0x000000ffff64e224 */ /* 0x000fe200078e0000 */
[----:B------:R-:W-:Y:S01]  /*10520*/  STL [R1+0xb84], R3 ;  /* 0x000b840301007387 */ /* 0x000fe20000100800 */
[----:B------:R-:W-:-:S03]  /*10530*/  @!P3 IMAD.MOV R40, RZ, RZ, -R40 ;  /* 0x000000ffff28b224 */ /* 0x000fc600078e0a28 */
[----:B------:R0:W-:Y:S01]  /*10540*/  STL [R1+0x444], R0 ;  /* 0x0004440001007387 */ /* 0x0001e20000100800 */
[----:B------:R-:W-:Y:S01]  /*10550*/  ISETP.GE.AND P3, PT, R101, RZ, PT ;  /* 0x000000ff6500720c */ /* 0x000fe20003f66270 */
[----:B------:R-:W-:Y:S01]  /*10560*/  @!P6 IMAD.MOV.U32 R101, RZ, RZ, R6 ;  /* 0x000000ffff65e224 */ /* 0x000fe200078e0006 */
[----:B------:R-:W-:-:S06]  /*10570*/  PRMT R90, RZ, 0x7610, R90 ;  /* 0x00007610ff5a7816 */ /* 0x000fcc000000005a */
[----:B------:R1:W3:Y:S01]  /*10580*/  @!P6 LDG.E.U8 R90, desc[UR20][R100.64] ;  /* 0x00000014645ae981 */ /* 0x0002e2000c1e1100 */
[----:B0-----:R-:W-:-:S05]  /*10590*/  IADD3 R0, P1, PT, R91, R4, RZ ;  /* 0x000000045b007210 */ /* 0x001fca0007f3e0ff */
[----:B------:R-:W-:Y:S01]  /*105a0*/  IMAD.X R2, R89, 0x1, R5, P1 ;  /* 0x0000000159027824 */ /* 0x000fe200008e0605 */
[----:B------:R-:W-:Y:S01]  /*105b0*/  PRMT R89, RZ, 0x7610, R89 ;  /* 0x00007610ff597816 */ /* 0x000fe20000000059 */
[----:B-1----:R-:W-:Y:S02]  /*105c0*/  @!P6 IMAD.MOV.U32 R100, RZ, RZ, R0 ;  /* 0x000000ffff64e224 */ /* 0x002fe400078e0000 */
[----:B------:R-:W-:-:S05]  /*105d0*/  @!P6 IMAD.MOV.U32 R101, RZ, RZ, R2 ;  /* 0x000000ffff65e224 */ /* 0x000fca00078e0002 */
[----:B------:R0:W3:Y:S01]  /*105e0*/  @!P6 LDG.E.U8 R89, desc[UR20][R100.64] ;  /* 0x000000146459e981 */ /* 0x0000e2000c1e1100 */
[----:B------:R-:W-:Y:S01]  /*105f0*/  @!P0 IMAD.MOV R34, RZ, RZ, -R34 ;  /* 0x000000ffff228224 */ /* 0x000fe200078e0a22 */
[----:B------:R-:W-:Y:S01]  /*10600*/  ISETP.GE.AND P0, PT, R92, RZ, PT ;  /* 0x000000ff5c00720c */ /* 0x000fe20003f06270 */
[----:B------:R-:W-:Y:S01]  /*10610*/  @!P4 IMAD.MOV R42, RZ, RZ, -R42 ;  /* 0x000000ffff2ac224 */ /* 0x000fe200078e0a2a */
[----:B------:R-:W-:Y:S02]  /*10620*/  ISETP.GE.AND P4, PT, R103, RZ, PT ;  /* 0x000000ff6700720c */ /* 0x000fe40003f86270 */
[----:B------:R-:W-:-:S09]  /*10630*/  ISETP.GE.AND P1, PT, R108, RZ, PT ;  /* 0x000000ff6c00720c */ /* 0x000fd20003f26270 */
[----:B------:R-:W-:Y:S01]  /*10640*/  @!P0 IMAD.MOV R41, RZ, RZ, -R41 ;  /* 0x000000ffff298224 */ /* 0x000fe200078e0a29 */
[----:B------:R-:W-:Y:S01]  /*10650*/  ISETP.GE.AND P0, PT, R96, RZ, PT ;  /* 0x000000ff6000720c */ /* 0x000fe20003f06270 */
[----:B------:R-:W-:Y:S01]  /*10660*/  @!P4 IMAD.MOV R59, RZ, RZ, -R59 ;  /* 0x000000ffff3bc224 */ /* 0x000fe200078e0a3b */
[----:B------:R-:W-:Y:S01]  /*10670*/  ISETP.GE.AND P4, PT, R112, RZ, PT ;  /* 0x000000ff7000720c */ /* 0x000fe20003f86270 */
[----:B------:R-:W-:Y:S01]  /*10680*/  @!P3 IMAD.MOV R57, RZ, RZ, -R57 ;  /* 0x000000ffff39b224 */ /* 0x000fe200078e0a39 */
[----:B------:R-:W-:Y:S01]  /*10690*/  ISETP.GE.AND P3, PT, R107, RZ, PT ;  /* 0x000000ff6b00720c */ /* 0x000fe20003f66270 */
[----:B------:R-:W-:-:S08]  /*106a0*/  @!P2 IMAD.MOV R56, RZ, RZ, -R56 ;  /* 0x000000ffff38a224 */ /* 0x000fd000078e0a38 */
[----:B------:R-:W-:Y:S01]  /*106b0*/  @!P0 IMAD.MOV R58, RZ, RZ, -R58 ;  /* 0x000000ffff3a8224 */ /* 0x000fe200078e0a3a */
[----:B------:R-:W-:Y:S01]  /*106c0*/  ISETP.GE.AND P0, PT, R115, RZ, PT ;  /* 0x000000ff7300720c */ /* 0x000fe20003f06270 */
[----:B------:R-:W-:Y:S01]  /*106d0*/  @!P1 IMAD.MOV R55, RZ, RZ, -R55 ;  /* 0x000000ffff379224 */ /* 0x000fe200078e0a37 */
[----:B------:R-:W-:Y:S01]  /*106e0*/  ISETP.GE.AND P2, PT, R111, RZ, PT ;  /* 0x000000ff6f00720c */ /* 0x000fe20003f46270 */
[----:B------:R-:W-:Y:S01]  /*106f0*/  @!P4 IMAD.MOV R54, RZ, RZ, -R54 ;  /* 0x000000ffff36c224 */ /* 0x000fe200078e0a36 */
[----:B------:R-:W-:Y:S02]  /*10700*/  ISETP.GE.AND P1, PT, R114, RZ, PT ;  /* 0x000000ff7200720c */ /* 0x000fe40003f26270 */
[----:B------:R-:W-:Y:S02]  /*10710*/  ISETP.GE.AND P4, PT, R106, RZ, PT ;  /* 0x000000ff6a00720c */ /* 0x000fe40003f86270 */
[----:B------:R-:W-:-:S05]  /*10720*/  ISETP.GE.AND P6, PT, R104, RZ, PT ;  /* 0x000000ff6800720c */ /* 0x000fca0003fc6270 */
[----:B------:R-:W-:Y:S01]  /*10730*/  @!P0 IMAD.MOV R53, RZ, RZ, -R53 ;  /* 0x000000ffff358224 */ /* 0x000fe200078e0a35 */
[----:B------:R-:W-:Y:S01]  /*10740*/  ISETP.GE.AND P0, PT, R110, RZ, PT ;  /* 0x000000ff6e00720c */ /* 0x000fe20003f06270 */
        /* <DEDUP_REMOVED lines=8> */
[----:B------:R-:W-:-:S04]  /*107d0*/  @!P6 IMAD.MOV R13, RZ, RZ, -R13 ;  /* 0x000000ffff0de224 */ /* 0x000fc800078e0a0d */
[----:B------:R-:W-:Y:S02]  /*107e0*/  @!P0 IMAD.MOV R48, RZ, RZ, -R48 ;  /* 0x000000ffff308224 */ /* 0x000fe400078e0a30 */
[----:B------:R-:W-:Y:S02]  /*107f0*/  @!P3 IMAD.MOV R47, RZ, RZ, -R47 ;  /* 0x000000ffff2fb224 */ /* 0x000fe400078e0a2f */
[----:B------:R-:W-:Y:S02]  /*10800*/  @!P2 IMAD.MOV R46, RZ, RZ, -R46 ;  /* 0x000000ffff2ea224 */ /* 0x000fe400078e0a2e */
[----:B------:R-:W-:Y:S02]  /*10810*/  @!P1 IMAD.MOV R45, RZ, RZ, -R45 ;  /* 0x000000ffff2d9224 */ /* 0x000fe400078e0a2d */
[----:B------:R-:W-:Y:S01]  /*10820*/  @!P4 IMAD.MOV R44, RZ, RZ, -R44 ;  /* 0x000000ffff2cc224 */ /* 0x000fe200078e0a2c */
[----:B------:R-:W-:Y:S04]  /*10830*/  STL [R1+0x440], R6 ;  /* 0x0004400601007387 */ /* 0x000fe80000100800 */
[----:B------:R-:W-:Y:S04]  /*10840*/  STL [R1+0xb88], R4 ;  /* 0x000b880401007387 */ /* 0x000fe80000100800 */
[----:B------:R-:W-:Y:S04]  /*10850*/  STL [R1+0xb8c], R5 ;  /* 0x000b8c0501007387 */ /* 0x000fe80000100800 */
[----:B------:R-:W-:Y:S04]  /*10860*/  STL [R1+0x44c], R0 ;  /* 0x00044c0001007387 */ /* 0x000fe80000100800 */
[----:B------:R-:W-:Y:S04]  /*10870*/  STL [R1+0x448], R2 ;  /* 0x0004480201007387 */ /* 0x000fe80000100800 */
[----:B------:R1:W-:Y:S04]  /*10880*/  STS.U8 [R11+UR9+0x5300], R12 ;  /* 0x0053000c0b007988 */ /* 0x0003e80008000009 */
[----:B------:R-:W-:Y:S01]  /*10890*/  STS.U8 [R11+UR9+0x4f00], R155 ;  /* 0x004f009b0b007988 */ /* 0x000fe20008000009 */
[----:B-1----:R-:W-:-:S03]  /*108a0*/  LOP3.LUT R12, R160, 0x70, RZ, 0x3c, !PT ;  /* 0x00000070a00c7812 */ /* 0x002fc600078e3cff */
        /* <DEDUP_REMOVED lines=18> */
[----:B------:R-:W-:Y:S01]  /*109d0*/  STS.U8 [R11+UR9+0x7700], R146 ;  /* 0x007700920b007988 */ /* 0x000fe20008000009 */
[----:B----4-:R-:W-:-:S02]  /*109e0*/  ISETP.NE.AND P0, PT, R17, RZ, PT ;  /* 0x000000ff1100720c */ /* 0x010fc40003f05270 */
[----:B------:R-:W-:-:S04]  /*109f0*/  LOP3.LUT R17, RZ, R17, RZ, 0x33, !PT ;  /* 0x00000011ff117212 */ /* 0x000fc800078e33ff */
[C---:B------:R-:W-:Y:S02]  /*10a00*/  SEL R99, R17.reuse, R77, !P0 ;  /* 0x0000004d11637207 */ /* 0x040fe40004000000 */
[C---:B------:R-:W-:Y:S02]  /*10a10*/  SEL R77, R17.reuse, R30, !P0 ;  /* 0x0000001e114d7207 */ /* 0x040fe40004000000 */
[C---:B------:R-:W-:Y:S02]  /*10a20*/  SEL R30, R17.reuse, R13, !P0 ;  /* 0x0000000d111e7207 */ /* 0x040fe40004000000 */
[C---:B------:R-:W-:Y:S01]  /*10a30*/  SEL R151, R17.reuse, R63, !P0 ;  /* 0x0000003f11977207 */ /* 0x040fe20004000000 */
[----:B--2---:R-:W-:Y:S01]  /*10a40*/  IMAD R13, R160, R15, RZ ;  /* 0x0000000fa00d7224 */ /* 0x004fe200078e02ff */
[C---:B------:R-:W-:Y:S02]  /*10a50*/  SEL R150, R17.reuse, R62, !P0 ;  /* 0x0000003e11967207 */ /* 0x040fe40004000000 */
[----:B------:R-:W-:-:S02]  /*10a60*/  SEL R114, R17, R60, !P0 ;  /* 0x0000003c11727207 */ /* 0x000fc40004000000 */
[C---:B------:R-:W-:Y:S02]  /*10a70*/  SEL R108, R17.reuse, R64, !P0 ;  /* 0x00000040116c7207 */ /* 0x040fe40004000000 */
[C---:B------:R-:W-:Y:S02]  /*10a80*/  SEL R115, R17.reuse, R61, !P0 ;  /* 0x0000003d11737207 */ /* 0x040fe40004000000 */
[C---:B------:R-:W-:Y:S02]  /*10a90*/  SEL R113, R17.reuse, R69, !P0 ;  /* 0x0000004511717207 */ /* 0x040fe40004000000 */
[C---:B------:R-:W-:Y:S02]  /*10aa0*/  SEL R112, R17.reuse, R68, !P0 ;  /* 0x0000004411707207 */ /* 0x040fe40004000000 */
        /* <DEDUP_REMOVED lines=9> */
[C---:B0-----:R-:W-:Y:S02]  /*10b40*/  SEL R101, R17.reuse, R79, !P0 ;  /* 0x0000004f11657207 */ /* 0x041fe40004000000 */
        /* <DEDUP_REMOVED lines=43> */
[----:B------:R-:W-:Y:S01]  /*10e00*/  SEL R28, R17, R16, !P0 ;  /* 0x00000010111c7207 */ /* 0x000fe20004000000 */
[----:B------:R-:W-:Y:S01]  /*10e10*/  IMAD R17, R151, UR4, RZ ;  /* 0x0000000497117c24 */ /* 0x000fe2000f8e02ff */
[----:B------:R-:W-:Y:S01]  /*10e20*/  IADD3 R16, P0, PT, R13, UR14, RZ ;  /* 0x0000000e0d107c10 */ /* 0x000fe2000ff1e0ff */
[----:B------:R-:W-:Y:S01]  /*10e30*/  IMAD R18, R150, UR5, RZ ;  /* 0x0000000596127c24 */ /* 0x000fe2000f8e02ff */
[----:B---3--:R0:W-:Y:S01]  /*10e40*/  STL [R1+0xba4], R89 ;  /* 0x000ba45901007387 */ /* 0x0081e20000100800 */
[----:B------:R-:W-:Y:S01]  /*10e50*/  IMAD R19, R115, UR6, RZ ;  /* 0x0000000673137c24 */ /* 0x000fe2000f8e02ff */
[----:B------:R-:W-:Y:S01]  /*10e60*/  LEA.HI.X.SX32 R13, R13, UR15, 0x1, P0 ;  /* 0x0000000f0d0d7c11 */ /* 0x000fe200080f0eff */
[----:B------:R-:W-:Y:S01]  /*10e70*/  IMAD R20, R114, UR12, RZ ;  /* 0x0000000c72147c24 */ /* 0x000fe2000f8e02ff */
[-C--:B------:R-:W-:Y:S01]  /*10e80*/  IADD3 R0, P0, PT, R17, R16.reuse, RZ ;  /* 0x0000001011007210 */ /* 0x080fe20007f1e0ff */
[----:B------:R-:W-:Y:S01]  /*10e90*/  IMAD R21, R113, UR13, RZ ;  /* 0x0000000d71157c24 */ /* 0x000fe2000f8e02ff */
[----:B------:R-:W-:Y:S01]  /*10ea0*/  STL [R1+0xb90], R15 ;  /* 0x000b900f01007387 */ /* 0x000fe20000100800 */
[----:B------:R-:W-:Y:S01]  /*10eb0*/  IADD3 R144, P6, PT, R19, R16, RZ ;  /* 0x0000001013907210 */ /* 0x000fe20007fde0ff */
[----:B------:R-:W-:Y:S01]  /*10ec0*/  IMAD R22, R112, UR16, RZ ;  /* 0x0000001070167c24 */ /* 0x000fe2000f8e02ff */
[----:B------:R-:W1:Y:S01]  /*10ed0*/  LDCU UR14, c[0x0][0x3b0] ;  /* 0x00007600ff0e77ac */ /* 0x000e620008000800 */
[----:B0-----:R-:W-:-:S02]  /*10ee0*/  LEA.HI.X.SX32 R89, R17, R13, 0x1, P0 ;  /* 0x0000000d11597211 */ /* 0x001fc400000f0eff */
[-C--:B------:R-:W-:Y:S01]  /*10ef0*/  IADD3 R4, P0, PT, R18, R16.reuse, RZ ;  /* 0x0000001012047210 */ /* 0x080fe20007f1e0ff */
[----:B------:R-:W-:Y:S01]  /*10f00*/  STL [R1+0x454], R0 ;  /* 0x0004540001007387 */ /* 0x000fe20000100800 */
[-C--:B------:R-:W-:Y:S01]  /*10f10*/  IADD3 R8, P4, PT, R20, R16.reuse, RZ ;  /* 0x0000001014087210 */ /* 0x080fe20007f9e0ff */
[----:B------:R-:W-:Y:S01]  /*10f20*/  IMAD R23, R111, UR17, RZ ;  /* 0x000000116f177c24 */ /* 0x000fe2000f8e02ff */
[----:B------:R-:W0:Y:S01]  /*10f30*/  LDCU UR15, c[0x0][0x3b0] ;  /* 0x00007600ff0f77ac */ /* 0x000e220008000800 */
[----:B------:R-:W-:Y:S01]  /*10f40*/  STS.U8 [R11+UR9+0x3b00], R152 ;  /* 0x003b00980b007988 */ /* 0x000fe20008000009 */
[----:B------:R-:W-:-:S03]  /*10f50*/  IADD3 R111, P1, PT, R21, R16, RZ ;  /* 0x00000010156f7210 */ /* 0x000fc60007f3e0ff */
[----:B------:R-:W-:Y:S01]  /*10f60*/  STS.U8 [R11+UR9+0x7b00], R149 ;  /* 0x007b00950b007988 */ /* 0x000fe20008000009 */
[----:B------:R-:W-:-:S03]  /*10f70*/  IMAD R25, R109, UR19, RZ ;  /* 0x000000136d197c24 */ /* 0x000fc6000f8e02ff */
[----:B------:R-:W-:Y:S04]  /*10f80*/  STS.U8 [R11+UR9+0x3f00], R154 ;  /* 0x003f009a0b007988 */ /* 0x000fe80008000009 */
[----:B------:R-:W-:Y:S04]  /*10f90*/  STS.U8 [R11+UR9+0x7f00], R153 ;  /* 0x007f00990b007988 */ /* 0x000fe80008000009 */
[----:B------:R-:W-:Y:S04]  /*10fa0*/  STL [R1+0x450], R89 ;  /* 0x0004505901007387 */ /* 0x000fe80000100800 */
[----:B------:R2:W-:Y:S04]  /*10fb0*/  STS.U8 [R12+UR9+0x380], R81 ;  /* 0x000380510c007988 */ /* 0x0005e80008000009 */
[----:B------:R-:W-:Y:S04]  /*10fc0*/  STS.U8 [R12+UR9+0x4380], R80 ;  /* 0x004380500c007988 */ /* 0x000fe80008000009 */
[----:B------:R-:W-:Y:S04]  /*10fd0*/  STS.U8 [R12+UR9+0x780], R83 ;  /* 0x000780530c007988 */ /* 0x000fe80008000009 */
[----:B------:R-:W-:Y:S04]  /*10fe0*/  STS.U8 [R12+UR9+0x4780], R82 ;  /* 0x004780520c007988 */ /* 0x000fe80008000009 */
[----:B------:R-:W-:Y:S04]  /*10ff0*/  STS.U8 [R12+UR9+0xb80], R84 ;  /* 0x000b80540c007988 */ /* 0x000fe80008000009 */
[----:B------:R-:W-:Y:S04]  /*11000*/  STS.U8 [R12+UR9+0x4b80], R85 ;  /* 0x004b80550c007988 */ /* 0x000fe80008000009 */
[----:B------:R-:W-:Y:S04]  /*11010*/  STS.U8 [R12+UR9+0xf80], R87 ;  /* 0x000f80570c007988 */ /* 0x000fe80008000009 */
[----:B------:R-:W-:Y:S01]  /*11020*/  STL [R1+0x45c], R4 ;  /* 0x00045c0401007387 */ /* 0x000fe20000100800 */
[----:B------:R-:W-:-:S03]  /*11030*/  IMAD R24, R110, UR18, RZ ;  /* 0x000000126e187c24 */ /* 0x000fc6000f8e02ff */
[----:B------:R-:W-:Y:S01]  /*11040*/  STS.U8 [R12+UR9+0x4f80], R86 ;  /* 0x004f80560c007988 */ /* 0x000fe20008000009 */
[----:B------:R-:W-:-:S03]  /*11050*/  LEA.HI.X.SX32 R5, R18, R13, 0x1, P0 ;  /* 0x0000000d12057211 */ /* 0x000fc600000f0eff */
[----:B------:R-:W-:Y:S01]  /*11060*/  STL [R1+0xb94], R4 ;  /* 0x000b940401007387 */ /* 0x000fe20000100800 */
[----:B--2---:R-:W-:-:S03]  /*11070*/  IADD3 R81, P2, PT, R23, R16, RZ ;  /* 0x0000001017517210 */ /* 0x004fc60007f5e0ff */
[----:B------:R2:W-:Y:S04]  /*11080*/  STS.U8 [R12+UR9+0x2380], R135 ;  /* 0x002380870c007988 */ /* 0x0005e80008000009 */
[----:B------:R-:W-:Y:S01]  /*11090*/  STL [R1+0x464], R144 ;  /* 0x0004649001007387 */ /* 0x000fe20000100800 */
[----:B------:R-:W-:-:S03]  /*110a0*/  IMAD R26, R108, UR22, RZ ;  /* 0x000000166c1a7c24 */ /* 0x000fc6000f8e02ff */
[----:B------:R-:W-:Y:S01]  /*110b0*/  STL [R1+0xb98], R144 ;  /* 0x000b989001007387 */ /* 0x000fe20000100800 */
[----:B--2---:R-:W-:-:S03]  /*110c0*/  IADD3 R135, P3, PT, R22, R16, RZ ;  /* 0x0000001016877210 */ /* 0x004fc60007f7e0ff */
[----:B------:R-:W-:Y:S01]  /*110d0*/  STL [R1+0x46c], R8 ;  /* 0x00046c0801007387 */ /* 0x000fe20000100800 */
[----:B------:R-:W-:-:S03]  /*110e0*/  LEA.HI.X.SX32 R160, R19, R13, 0x1, P6 ;  /* 0x0000000d13a07211 */ /* 0x000fc600030f0eff */
[----:B------:R-:W-:Y:S01]  /*110f0*/  STL [R1+0xb9c], R8 ;  /* 0x000b9c0801007387 */ /* 0x000fe20000100800 */
[-C--:B------:R-:W-:Y:S01]  /*11100*/  IADD3 R0, P6, PT, R25, R16.reuse, RZ ;  /* 0x0000001019007210 */ /* 0x080fe20007fde0ff */
[----:B------:R-:W-:Y:S02]  /*11110*/  IMAD R27, R107, UR23, RZ ;  /* 0x000000176b1b7c24 */ /* 0x000fe4000f8e02ff */
[----:B------:R-:W-:Y:S01]  /*11120*/  STL [R1+0x474], R111 ;  /* 0x0004746f01007387 */ /* 0x000fe20000100800 */
[----:B------:R-:W-:Y:S01]  /*11130*/  IMAD R29, R106, UR24, RZ ;  /* 0x000000186a1d7c24 */ /* 0x000fe2000f8e02ff */
[----:B------:R-:W-:Y:S02]  /*11140*/  IADD3 R123, P0, PT, R24, R16, RZ ;  /* 0x00000010187b7210 */ /* 0x000fe40007f1e0ff */
[----:B------:R-:W-:Y:S01]  /*11150*/  STL [R1+0xba0], R111 ;  /* 0x000ba06f01007387 */ /* 0x000fe20000100800 */
[----:B------:R-:W-:-:S03]  /*11160*/  LEA.HI.X.SX32 R9, R20, R13, 0x1, P4 ;  /* 0x0000000d14097211 */ /* 0x000fc600020f0eff */
        /* <DEDUP_REMOVED lines=8> */
[----:B------:R-:W2:Y:S01]  /*111f0*/  LDL R18, [R1+0x454] ;  /* 0x0004540001127983 */ /* 0x000ea20000100800 */
[----:B------:R-:W-:-:S03]  /*11200*/  IMAD R39, R95, UR33, RZ ;  /* 0x000000215f277c24 */ /* 0x000fc6000f8e02ff */
[----:B------:R3:W-:Y:S01]  /*11210*/  STS.U8 [R12+UR9+0x6380], R132 ;  /* 0x006380840c007988 */ /* 0x0007e20008000009 */
[----:B------:R-:W-:-:S03]  /*11220*/  LEA.HI.X.SX32 R80, R23, R13, 0x1, P2 ;  /* 0x0000000d17507211 */ /* 0x000fc600010f0eff */
[----:B------:R-:W-:Y:S01]  /*11230*/  STL [R1+0x494], R0 ;  /* 0x0004940001007387 */ /* 0x000fe20000100800 */
[----:B------:R-:W-:-:S03]  /*11240*/  IMAD R33, R103, UR27, RZ ;  /* 0x0000001b67217c24 */ /* 0x000fc6000f8e02ff */
[----:B------:R-:W-:Y:S01]  /*11250*/  STL [R1+0x460], R160 ;  /* 0x000460a001007387 */ /* 0x000fe20000100800 */
[----:B---3--:R-:W-:-:S03]  /*11260*/  LEA.HI.X.SX32 R132, R22, R13, 0x1, P3 ;  /* 0x0000000d16847211 */ /* 0x008fc600018f0eff */
[----:B------:R-:W-:Y:S01]  /*11270*/  STL [R1+0x48c], R123 ;  /* 0x00048c7b01007387 */ /* 0x000fe20000100800 */
[-C--:B------:R-:W-:Y:S02]  /*11280*/  IADD3 R95, P3, PT, R29, R16.reuse, RZ ;  /* 0x000000101d5f7210 */ /* 0x080fe40007f7e0ff */
[----:B------:R-:W-:Y:S01]  /*11290*/  IADD3 R113, P2, PT, R31, R16, RZ ;  /* 0x000000101f717210 */ /* 0x000fe20007f5e0ff */
[----:B------:R-:W-:Y:S01]  /*112a0*/  STL [R1+0x468], R9 ;  /* 0x0004680901007387 */ /* 0x000fe20000100800 */
[----:B------:R-:W-:Y:S01]  /*112b0*/  LEA.HI.X.SX32 R118, R24, R13, 0x1, P0 ;  /* 0x0000000d18767211 */ /* 0x000fe200000f0eff */
[----:B------:R-:W-:Y:S02]  /*112c0*/  IMAD R34, R102, UR28, RZ ;  /* 0x0000001c66227c24 */ /* 0x000fe4000f8e02ff */
[----:B------:R-:W-:Y:S01]  /*112d0*/  STL [R1+0x49c], R2 ;  /* 0x00049c0201007387 */ /* 0x000fe20000100800 */
[----:B------:R-:W-:-:S03]  /*112e0*/  IMAD R35, R101, UR29, RZ ;  /* 0x0000001d65237c24 */ /* 0x000fc6000f8e02ff */
[----:B------:R3:W-:Y:S01]  /*112f0*/  STS.U8 [R12+UR9+0x1f80], R129 ;  /* 0x001f80810c007988 */ /* 0x0007e20008000009 */
[----:B------:R-:W-:-:S03]  /*11300*/  LEA.HI.X.SX32 R111, R25, R13, 0x1, P6 ;  /* 0x0000000d196f7211 */ /* 0x000fc600030f0eff */
[----:B------:R-:W-:Y:S01]  /*11310*/  STL [R1+0x470], R110 ;  /* 0x0004706e01007387 */ /* 0x000fe20000100800 */
[----:B------:R-:W-:-:S03]  /*11320*/  IADD3 R154, P6, PT, R33, R16, RZ ;  /* 0x00000010219a7210 */ /* 0x000fc60007fde0ff */
[----:B------:R-:W-:Y:S01]  /*11330*/  STL [R1+0x4a4], R10 ;  /* 0x0004a40a01007387 */ /* 0x000fe20000100800 */
[----:B---3--:R-:W-:-:S03]  /*11340*/  IADD3 R129, P0, PT, R32, R16, RZ ;  /* 0x0000001020817210 */ /* 0x008fc60007f1e0ff */
[----:B------:R-:W-:Y:S01]  /*11350*/  STL [R1+0x4ac], R95 ;  /* 0x0004ac5f01007387 */ /* 0x000fe20000100800 */
[----:B------:R-:W-:Y:S01]  /*11360*/  IMAD R36, R100, UR30, RZ ;  /* 0x0000001e64247c24 */ /* 0x000fe2000f8e02ff */
[----:B------:R-:W-:Y:S02]  /*11370*/  LEA.HI.X.SX32 R3, R26, R13, 0x1, P4 ;  /* 0x0000000d1a037211 */ /* 0x000fe400020f0eff */
[----:B------:R-:W-:Y:S01]  /*11380*/  STL [R1+0x478], R132 ;  /* 0x0004788401007387 */ /* 0x000fe20000100800 */
[----:B------:R-:W-:-:S03]  /*11390*/  IADD3 R120, P4, PT, R34, R16, RZ ;  /* 0x0000001022787210 */ /* 0x000fc60007f9e0ff */
[----:B------:R-:W-:Y:S01]  /*113a0*/  STL [R1+0x4b4], R113 ;  /* 0x0004b47101007387 */ /* 0x000fe20000100800 */
[----:B------:R-:W-:Y:S01]  /*113b0*/  IMAD R37, R99, UR31, RZ ;  /* 0x0000001f63257c24 */ /* 0x000fe2000f8e02ff */
[-C--:B------:R-:W-:Y:S02]  /*113c0*/  LEA.HI.X.SX32 R11, R27, R13.reuse, 0x1, P1 ;  /* 0x0000000d1b0b7211 */ /* 0x080fe400008f0eff */
[----:B------:R-:W-:Y:S01]  /*113d0*/  STL [R1+0x480], R80 ;  /* 0x0004805001007387 */ /* 0x000fe20000100800 */
[----:B------:R-:W-:Y:S01]  /*113e0*/  IMAD R38, R96, UR32, RZ ;  /* 0x0000002060267c24 */ /* 0x000fe2000f8e02ff */
[----:B------:R-:W-:Y:S02]  /*113f0*/  IADD3 R144, P1, PT, R35, R16, RZ ;  /* 0x0000001023907210 */ /* 0x000fe40007f3e0ff */
[----:B------:R-:W-:Y:S01]  /*11400*/  STL [R1+0x4bc], R129 ;  /* 0x0004bc8101007387 */ /* 0x000fe20000100800 */
[----:B------:R-:W-:Y:S01]  /*11410*/  IMAD R40, R92, UR34, RZ ;  /* 0x000000225c287c24 */ /* 0x000fe2000f8e02ff */
[----:B------:R-:W-:-:S02]  /*11420*/  LEA.HI.X.SX32 R92, R29, R13, 0x1, P3 ;  /* 0x0000000d1d5c7211 */ /* 0x000fc400018f0eff */
[----:B------:R-:W-:Y:S01]  /*11430*/  STL [R1+0x488], R118 ;  /* 0x0004887601007387 */ /* 0x000fe20000100800 */
[----:B------:R-:W-:-:S03]  /*11440*/  IADD3 R0, P3, PT, R36, R16, RZ ;  /* 0x0000001024007210 */ /* 0x000fc60007f7e0ff */
[----:B------:R-:W-:Y:S01]  /*11450*/  STL [R1+0x490], R111 ;  /* 0x0004906f01007387 */ /* 0x000fe20000100800 */
[----:B------:R-:W-:-:S03]  /*11460*/  LEA.HI.X.SX32 R112, R31, R13, 0x1, P2 ;  /* 0x0000000d1f707211 */ /* 0x000fc600010f0eff */
[----:B------:R-:W-:Y:S01]  /*11470*/  STL [R1+0x4c4], R154 ;  /* 0x0004c49a01007387 */ /* 0x000fe20000100800 */
[----:B------:R-:W-:-:S03]  /*11480*/  IADD3 R7, P2, PT, R37, R16, RZ ;  /* 0x0000001025077210 */ /* 0x000fc60007f5e0ff */
[----:B------:R-:W-:Y:S01]  /*11490*/  STL [R1+0x498], R3 ;  /* 0x0004980301007387 */ /* 0x000fe20000100800 */
[----:B------:R-:W-:-:S03]  /*114a0*/  LEA.HI.X.SX32 R153, R33, R13, 0x1, P6 ;  /* 0x0000000d21997211 */ /* 0x000fc600030f0eff */
[----:B------:R3:W-:Y:S04]  /*114b0*/  STS.U8 [R12+UR9+0x5f80], R128 ;  /* 0x005f80800c007988 */ /* 0x0007e80008000009 */
[----:B------:R-:W-:Y:S01]  /*114c0*/  STL [R1+0x4cc], R120 ;  /* 0x0004cc7801007387 */ /* 0x000fe20000100800 */
[----:B------:R-:W-:-:S03]  /*114d0*/  IADD3 R115, P6, PT, R39, R16, RZ ;  /* 0x0000001027737210 */ /* 0x000fc60007fde0ff */
[----:B------:R-:W-:Y:S01]  /*114e0*/  STL [R1+0x4a0], R11 ;  /* 0x0004a00b01007387 */ /* 0x000fe20000100800 */
[----:B---3--:R-:W-:-:S03]  /*114f0*/  LEA.HI.X.SX32 R128, R32, R13, 0x1, P0 ;  /* 0x0000000d20807211 */ /* 0x008fc600000f0eff */
[----:B------:R-:W-:Y:S01]  /*11500*/  STL [R1+0x4d4], R144 ;  /* 0x0004d49001007387 */ /* 0x000fe20000100800 */
[----:B------:R-:W-:-:S03]  /*11510*/  IADD3 R99, P0, PT, R38, R16, RZ ;  /* 0x0000001026637210 */ /* 0x000fc60007f1e0ff */
[----:B------:R-:W-:Y:S01]  /*11520*/  STL [R1+0x4a8], R92 ;  /* 0x0004a85c01007387 */ /* 0x000fe20000100800 */
[----:B------:R-:W-:-:S03]  /*11530*/  LEA.HI.X.SX32 R8, R35, R13, 0x1, P1 ;  /* 0x0000000d23087211 */ /* 0x000fc600008f0eff */
[----:B------:R-:W-:Y:S01]  /*11540*/  STL [R1+0x4dc], R0 ;  /* 0x0004dc0001007387 */ /* 0x000fe20000100800 */
[----:B------:R-:W-:-:S03]  /*11550*/  LEA.HI.X.SX32 R119, R34, R13, 0x1, P4 ;  /* 0x0000000d22777211 */ /* 0x000fc600020f0eff */
[----:B------:R-:W-:Y:S01]  /*11560*/  STL [R1+0x4b0], R112 ;  /* 0x0004b07001007387 */ /* 0x000fe20000100800 */
[----:B------:R-:W-:Y:S01]  /*11570*/  IMAD R61, R61, UR35, RZ ;  /* 0x000000233d3d7c24 */ /* 0x000fe2000f8e02ff */
[----:B------:R-:W-:Y:S02]  /*11580*/  LEA.HI.X.SX32 R14, R36, R13, 0x1, P3 ;  /* 0x0000000d240e7211 */ /* 0x000fe400018f0eff */
[----:B------:R-:W-:Y:S01]  /*11590*/  STL [R1+0x4e4], R7 ;  /* 0x0004e40701007387 */ /* 0x000fe20000100800 */
[----:B------:R-:W-:-:S03]  /*115a0*/  IMAD R63, R63, UR36, RZ ;  /* 0x000000243f3f7c24 */ /* 0x000fc6000f8e02ff */
[----:B------:R-:W-:Y:S01]  /*115b0*/  STL [R1+0x4ec], R99 ;  /* 0x0004ec6301007387 */ /* 0x000fe20000100800 */
[----:B------:R-:W-:Y:S01]  /*115c0*/  IMAD R65, R65, UR37, RZ ;  /* 0x0000002541417c24 */ /* 0x000fe2000f8e02ff */
[-C--:B------:R-:W-:Y:S02]  /*115d0*/  LEA.HI.X.SX32 R37, R37, R13.reuse, 0x1, P2 ;  /* 0x0000000d25257211 */ /* 0x080fe400010f0eff */
[----:B------:R3:W-:Y:S01]  /*115e0*/  STS.U8 [R12+UR9+0x1b80], R131 ;  /* 0x001b80830c007988 */ /* 0x0007e20008000009 */
[----:B------:R-:W-:-:S03]  /*115f0*/  LEA.HI.X.SX32 R96, R38, R13, 0x1, P0 ;  /* 0x0000000d26607211 */ /* 0x000fc600000f0eff */
[----:B------:R-:W-:Y:S01]  /*11600*/  STL [R1+0x4b8], R128 ;  /* 0x0004b88001007387 */ /* 0x000fe20000100800 */
[----:B------:R-:W-:-:S03]  /*11610*/  LEA.HI.X.SX32 R114, R39, R13, 0x1, P6 ;  /* 0x0000000d27727211 */ /* 0x000fc600030f0eff */
[----:B------:R-:W-:Y:S01]  /*11620*/  STL [R1+0x4f4], R115 ;  /* 0x0004f47301007387 */ /* 0x000fe20000100800 */
[----:B---3--:R-:W-:-:S03]  /*11630*/  IADD3 R131, P1, PT, R40, R16, RZ ;  /* 0x0000001028837210 */ /* 0x008fc60007f3e0ff */
[----:B------:R-:W-:Y:S01]  /*11640*/  STL [R1+0x4c0], R153 ;  /* 0x0004c09901007387 */ /* 0x000fe20000100800 */
[----:B------:R-:W-:Y:S01]  /*11650*/  IMAD R68, R68, UR38, RZ ;  /* 0x0000002644447c24 */ /* 0x000fe2000f8e02ff */
[----:B------:R-:W-:Y:S02]  /*11660*/  IADD3 R152, P0, PT, R61, R16, RZ ;  /* 0x000000103d987210 */ /* 0x000fe40007f1e0ff */
[----:B------:R-:W-:Y:S01]  /*11670*/  STL [R1+0x4d0], R8 ;  /* 0x0004d00801007387 */ /* 0x000fe20000100800 */
[----:B------:R-:W-:-:S03]  /*11680*/  IMAD R70, R70, UR39, RZ ;  /* 0x0000002746467c24 */ /* 0x000fc6000f8e02ff */
[----:B------:R3:W-:Y:S01]  /*11690*/  STS.U8 [R12+UR9+0x5b80], R130 ;  /* 0x005b80820c007988 */ /* 0x0007e20008000009 */
[----:B------:R-:W-:-:S03]  /*116a0*/  IADD3 R20, P2, PT, R65, R16, RZ ;  /* 0x0000001041147210 */ /* 0x000fc60007f5e0ff */
[----:B------:R-:W-:Y:S01]  /*116b0*/  STL [R1+0x4c8], R119 ;  /* 0x0004c87701007387 */ /* 0x000fe20000100800 */
[----:B------:R-:W-:-:S03]  /*116c0*/  IMAD R72, R72, UR40, RZ ;  /* 0x0000002848487c24 */ /* 0x000fc6000f8e02ff */
[----:B------:R-:W-:Y:S01]  /*116d0*/  STL [R1+0x4d8], R14 ;  /* 0x0004d80e01007387 */ /* 0x000fe20000100800 */
[----:B---3--:R-:W-:-:S03]  /*116e0*/  LEA.HI.X.SX32 R130, R40, R13, 0x1, P1 ;  /* 0x0000000d28827211 */ /* 0x008fc600008f0eff */
[----:B------:R-:W-:Y:S01]  /*116f0*/  STL [R1+0x4fc], R131 ;  /* 0x0004fc8301007387 */ /* 0x000fe20000100800 */
[----:B------:R-:W-:-:S03]  /*11700*/  IADD3 R122, P1, PT, R63, R16, RZ ;  /* 0x000000103f7a7210 */ /* 0x000fc60007f3e0ff */
[----:B------:R-:W-:Y:S01]  /*11710*/  STL [R1+0x4e0], R37 ;  /* 0x0004e02501007387 */ /* 0x000fe20000100800 */
[----:B------:R-:W-:-:S03]  /*11720*/  LEA.HI.X.SX32 R149, R61, R13, 0x1, P0 ;  /* 0x0000000d3d957211 */ /* 0x000fc600000f0eff */
[----:B------:R-:W-:Y:S01]  /*11730*/  STL [R1+0x4e8], R96 ;  /* 0x0004e86001007387 */ /* 0x000fe20000100800 */
[-C--:B------:R-:W-:Y:S01]  /*11740*/  LEA.HI.X.SX32 R121, R63, R13.reuse, 0x1, P1 ;  /* 0x0000000d3f797211 */ /* 0x080fe200008f0eff */
[----:B------:R-:W-:Y:S01]  /*11750*/  IMAD R75, R75, UR41, RZ ;  /* 0x000000294b4b7c24 */ /* 0x000fe2000f8e02ff */
[----:B------:R-:W-:Y:S01]  /*11760*/  IADD3 R6, P0, PT, R68, R16, RZ ;  /* 0x0000001044067210 */ /* 0x000fe20007f1e0ff */
[----:B------:R-:W-:Y:S01]  /*11770*/  STL [R1+0x4f0], R114 ;  /* 0x0004f07201007387 */ /* 0x000fe20000100800 */
[----:B------:R-:W-:-:S03]  /*11780*/  LEA.HI.X.SX32 R21, R65, R13, 0x1, P2 ;  /* 0x0000000d41157211 */ /* 0x000fc600010f0eff */
[----:B------:R-:W-:Y:S01]  /*11790*/  STL [R1+0x4f8], R130 ;  /* 0x0004f88201007387 */ /* 0x000fe20000100800 */
[-C--:B------:R-:W-:Y:S01]  /*117a0*/  IADD3 R33, P1, PT, R70, R16.reuse, RZ ;  /* 0x0000001046217210 */ /* 0x080fe20007f3e0ff */
[----:B------:R-:W-:Y:S02]  /*117b0*/  IMAD R77, R77, UR42, RZ ;  /* 0x0000002a4d4d7c24 */ /* 0x000fe4000f8e02ff */
[----:B------:R-:W-:Y:S01]  /*117c0*/  STL [R1+0x504], R152 ;  /* 0x0005049801007387 */ /* 0x000fe20000100800 */
[----:B------:R-:W-:Y:S01]  /*117d0*/  IADD3 R101, P2, PT, R72, R16, RZ ;  /* 0x0000001048657210 */ /* 0x000fe20007f5e0ff */
[----:B------:R-:W-:Y:S02]  /*117e0*/  IMAD R79, R79, UR43, RZ ;  /* 0x0000002b4f4f7c24 */ /* 0x000fe4000f8e02ff */
[----:B------:R-:W-:Y:S01]  /*117f0*/  STL [R1+0x514], R20 ;  /* 0x0005141401007387 */ /* 0x000fe20000100800 */
[----:B------:R-:W-:-:S03]  /*11800*/  LEA.HI.X.SX32 R68, R68, R13, 0x1, P0 ;  /* 0x0000000d44447211 */ /* 0x000fc600000f0eff */
[----:B------:R-:W-:Y:S01]  /*11810*/  STL [R1+0x50c], R122 ;  /* 0x00050c7a01007387 */ /* 0x000fe20000100800 */
[----:B------:R-:W-:-:S03]  /*11820*/  LEA.HI.X.SX32 R34, R70, R13, 0x1, P1 ;  /* 0x0000000d46227211 */ /* 0x000fc600008f0eff */
[----:B------:R-:W-:Y:S01]  /*11830*/  STL [R1+0x500], R149 ;  /* 0x0005009501007387 */ /* 0x000fe20000100800 */
[----:B------:R-:W-:-:S03]  /*11840*/  IADD3 R151, P0, PT, R75, R16, RZ ;  /* 0x000000104b977210 */ /* 0x000fc60007f1e0ff */
[----:B------:R-:W-:Y:S01]  /*11850*/  STL [R1+0x508], R121 ;  /* 0x0005087901007387 */ /* 0x000fe20000100800 */
[----:B------:R-:W-:-:S03]  /*11860*/  LEA.HI.X.SX32 R100, R72, R13, 0x1, P2 ;  /* 0x0000000d48647211 */ /* 0x000fc600010f0eff */
[----:B------:R-:W-:Y:S01]  /*11870*/  STL [R1+0x510], R21 ;  /* 0x0005101501007387 */ /* 0x000fe20000100800 */
[----:B------:R-:W-:Y:S01]  /*11880*/  IMAD R78, R78, UR45, RZ ;  /* 0x0000002d4e4e7c24 */ /* 0x000fe2000f8e02ff */
[----:B------:R-:W-:Y:S02]  /*11890*/  IADD3 R148, P2, PT, R79, R16, RZ ;  /* 0x000000104f947210 */ /* 0x000fe40007f5e0ff */
[----:B------:R3:W-:Y:S01]  /*118a0*/  STS.U8 [R12+UR9+0x1780], R117 ;  /* 0x001780750c007988 */ /* 0x0007e20008000009 */
[----:B------:R-:W-:-:S03]  /*118b0*/  IMAD R91, R91, UR44, RZ ;  /* 0x0000002c5b5b7c24 */ /* 0x000fc6000f8e02ff */
[----:B------:R-:W-:Y:S01]  /*118c0*/  STL [R1+0x51c], R6 ;  /* 0x00051c0601007387 */ /* 0x000fe20000100800 */
[----:B------:R-:W-:-:S03]  /*118d0*/  LEA.HI.X.SX32 R150, R75, R13, 0x1, P0 ;  /* 0x0000000d4b967211 */ /* 0x000fc600000f0eff */
[----:B------:R-:W-:Y:S01]  /*118e0*/  STL [R1+0x524], R33 ;  /* 0x0005242101007387 */ /* 0x000fe20000100800 */
[----:B---3--:R-:W-:-:S03]  /*118f0*/  IADD3 R117, P1, PT, R77, R16, RZ ;  /* 0x000000104d757210 */ /* 0x008fc60007f3e0ff */
[----:B------:R-:W-:Y:S01]  /*11900*/  STL [R1+0x518], R68 ;  /* 0x0005184401007387 */ /* 0x000fe20000100800 */
[----:B------:R-:W-:-:S03]  /*11910*/  IMAD R76, R76, UR46, RZ ;  /* 0x0000002e4c4c7c24 */ /* 0x000fc6000f8e02ff */
        /* <DEDUP_REMOVED lines=10> */
[----:B------:R-:W-:-:S03]  /*119c0*/  IADD3 R63, P2, PT, R76, R16, RZ ;  /* 0x000000104c3f7210 */ /* 0x000fc60007f5e0ff */
[----:B------:R-:W-:Y:S04]  /*119d0*/  STL [R1+0x530], R150 ;  /* 0x0005309601007387 */ /* 0x000fe80000100800 */
[----:B------:R-:W-:Y:S04]  /*119e0*/  STL [R1+0x544], R148 ;  /* 0x0005449401007387 */ /* 0x000fe80000100800 */
[----:B------:R-:W-:Y:S01]  /*119f0*/  STL [R1+0x538], R116 ;  /* 0x0005387401007387 */ /* 0x000fe20000100800 */
[----:B------:R-:W-:-:S03]  /*11a00*/  LEA.HI.X.SX32 R65, R76, R13, 0x1, P2 ;  /* 0x0000000d4c417211 */ /* 0x000fc600010f0eff */
[----:B------:R-:W-:Y:S04]  /*11a10*/  STL [R1+0x540], R146 ;  /* 0x0005409201007387 */ /* 0x000fe80000100800 */
[----:B------:R-:W-:Y:S04]  /*11a20*/  STL [R1+0x554], R15 ;  /* 0x0005540f01007387 */ /* 0x000fe80000100800 */
[----:B------:R-:W-:Y:S04]  /*11a30*/  STL [R1+0x54c], R98 ;  /* 0x00054c6201007387 */ /* 0x000fe80000100800 */
[----:B------:R-:W-:Y:S04]  /*11a40*/  STL [R1+0x55c], R63 ;  /* 0x00055c3f01007387 */ /* 0x000fe80000100800 */
[----:B------:R-:W3:Y:S01]  /*11a50*/  LDL R76, [R1+0x494] ;  /* 0x00049400014c7983 */ /* 0x000ee20000100800 */
[----:B------:R-:W-:Y:S01]  /*11a60*/  IMAD R74, R74, UR47, RZ ;  /* 0x0000002f4a4a7c24 */ /* 0x000fe2000f8e02ff */
[----:B------:R-:W-:Y:S01]  /*11a70*/  LEA.HI.X.SX32 R97, R91, R13, 0x1, P0 ;  /* 0x0000000d5b617211 */ /* 0x000fe200000f0eff */
[----:B------:R-:W-:-:S02]  /*11a80*/  IMAD R73, R73, UR48, RZ ;  /* 0x0000003049497c24 */ /* 0x000fc4000f8e02ff */
[----:B------:R-:W-:Y:S01]  /*11a90*/  IMAD R69, R69, UR50, RZ ;  /* 0x0000003245457c24 */ /* 0x000fe2000f8e02ff */
[-C--:B------:R-:W-:Y:S01]  /*11aa0*/  IADD3 R31, P0, PT, R74, R16.reuse, RZ ;  /* 0x000000104a1f7210 */ /* 0x080fe20007f1e0ff */
[----:B------:R-:W-:Y:S01]  /*11ab0*/  IMAD R71, R71, UR49, RZ ;  /* 0x0000003147477c24 */ /* 0x000fe2000f8e02ff */
[-C--:B------:R-:W-:Y:S01]  /*11ac0*/  LEA.HI.X.SX32 R4, R78, R13.reuse, 0x1, P1 ;  /* 0x0000000d4e047211 */ /* 0x080fe200008f0eff */
[----:B------:R4:W-:Y:S01]  /*11ad0*/  STS.U8 [R12+UR9+0x1380], R94 ;  /* 0x0013805e0c007988 */ /* 0x0009e20008000009 */
[----:B------:R-:W-:Y:S01]  /*11ae0*/  LEA.HI.X.SX32 R32, R74, R13, 0x1, P0 ;  /* 0x0000000d4a207211 */ /* 0x000fe200000f0eff */
[----:B------:R-:W-:Y:S01]  /*11af0*/  IMAD R64, R64, UR53, RZ ;  /* 0x0000003540407c24 */ /* 0x000fe2000f8e02ff */
[-C--:B------:R-:W-:Y:S01]  /*11b00*/  IADD3 R103, P1, PT, R73, R16.reuse, RZ ;  /* 0x0000001049677210 */ /* 0x080fe20007f3e0ff */
[----:B------:R0:W-:Y:S01]  /*11b10*/  STS.U8 [R12+UR9+0x3380], R147 ;  /* 0x003380930c007988 */ /* 0x0001e20008000009 */
[----:B------:R-:W-:Y:S01]  /*11b20*/  IMAD R67, R67, UR51, RZ ;  /* 0x0000003343437c24 */ /* 0x000fe2000f8e02ff */
[----:B------:R-:W1:Y:S01]  /*11b30*/  LDC R74, c[0x0][0x3a0] ;  /* 0x0000e800ff4a7b82 */ /* 0x000e620000000800 */
[----:B------:R-:W-:Y:S01]  /*11b40*/  IMAD R66, R66, UR52, RZ ;  /* 0x0000003442427c24 */ /* 0x000fe2000f8e02ff */
[----:B------:R-:W-:Y:S01]  /*11b50*/  STL [R1+0x548], R97 ;  /* 0x0005486101007387 */ /* 0x000fe20000100800 */
[----:B----4-:R-:W-:-:S03]  /*11b60*/  IADD3 R94, P0, PT, R69, R16, RZ ;  /* 0x00000010455e7210 */ /* 0x010fc60007f1e0ff */
[----:B------:R4:W-:Y:S01]  /*11b70*/  STS.U8 [R12+UR9+0x5380], R93 ;  /* 0x0053805d0c007988 */ /* 0x0009e20008000009 */
[----:B0-----:R-:W-:-:S03]  /*11b80*/  IADD3 R147, P2, PT, R71, R16, RZ ;  /* 0x0000001047937210 */ /* 0x001fc60007f5e0ff */
[----:B------:R-:W-:Y:S01]  /*11b90*/  STL [R1+0x550], R4 ;  /* 0x0005500401007387 */ /* 0x000fe20000100800 */
[-C--:B------:R-:W-:Y:S01]  /*11ba0*/  LEA.HI.X.SX32 R102, R73, R13.reuse, 0x1, P1 ;  /* 0x0000000d49667211 */ /* 0x080fe200008f0eff */
[----:B------:R-:W-:Y:S02]  /*11bb0*/  IMAD R43, R43, UR56, RZ ;  /* 0x000000382b2b7c24 */ /* 0x000fe4000f8e02ff */
[----:B------:R0:W-:Y:S01]  /*11bc0*/  STS.U8 [R12+UR9+0x7380], R145 ;  /* 0x007380910c007988 */ /* 0x0001e20008000009 */
[----:B----4-:R-:W-:-:S03]  /*11bd0*/  LEA.HI.X.SX32 R93, R69, R13, 0x1, P0 ;  /* 0x0000000d455d7211 */ /* 0x010fc600000f0eff */
[----:B------:R-:W-:Y:S01]  /*11be0*/  STL [R1+0x558], R65 ;  /* 0x0005584101007387 */ /* 0x000fe20000100800 */
[-C--:B------:R-:W-:Y:S01]  /*11bf0*/  IADD3 R91, P0, PT, R64, R16.reuse, RZ ;  /* 0x00000010405b7210 */ /* 0x080fe20007f1e0ff */
[----:B------:R-:W-:Y:S01]  /*11c00*/  IMAD R62, R62, UR54, RZ ;  /* 0x000000363e3e7c24 */ /* 0x000fe2000f8e02ff */
[----:B------:R-:W-:Y:S01]  /*11c10*/  IADD3 R143, P1, PT, R67, R16, RZ ;  /* 0x00000010438f7210 */ /* 0x000fe20007f3e0ff */
[----:B------:R-:W-:Y:S01]  /*11c20*/  STL [R1+0x564], R31 ;  /* 0x0005641f01007387 */ /* 0x000fe20000100800 */
[----:B0-----:R-:W-:-:S03]  /*11c30*/  LEA.HI.X.SX32 R145, R71, R13, 0x1, P2 ;  /* 0x0000000d47917211 */ /* 0x001fc600010f0eff */
[----:B------:R-:W-:Y:S01]  /*11c40*/  STL [R1+0x56c], R103 ;  /* 0x00056c6701007387 */ /* 0x000fe20000100800 */
[-C--:B------:R-:W-:Y:S01]  /*11c50*/  IADD3 R155, P2, PT, R66, R16.reuse, RZ ;  /* 0x00000010429b7210 */ /* 0x080fe20007f5e0ff */
[----:B------:R-:W-:Y:S02]  /*11c60*/  IMAD R60, R60, UR55, RZ ;  /* 0x000000373c3c7c24 */ /* 0x000fe4000f8e02ff */
[----:B------:R-:W-:Y:S01]  /*11c70*/  STL [R1+0x560], R32 ;  /* 0x0005602001007387 */ /* 0x000fe20000100800 */
[-C--:B------:R-:W-:Y:S01]  /*11c80*/  LEA.HI.X.SX32 R78, R64, R13.reuse, 0x1, P0 ;  /* 0x0000000d404e7211 */ /* 0x080fe200000f0eff */
[----:B------:R-:W-:Y:S02]  /*11c90*/  IMAD R59, R59, UR59, RZ ;  /* 0x0000003b3b3b7c24 */ /* 0x000fe4000f8e02ff */
[----:B------:R-:W-:Y:S01]  /*11ca0*/  STL [R1+0x574], R147 ;  /* 0x0005749301007387 */ /* 0x000fe20000100800 */
[-C--:B------:R-:W-:Y:S01]  /*11cb0*/  LEA.HI.X.SX32 R141, R67, R13.reuse, 0x1, P1 ;  /* 0x0000000d438d7211 */ /* 0x080fe200008f0eff */
[----:B------:R-:W0:Y:S01]  /*11cc0*/  S2R R70, SR_TID.X ;  /* 0x0000000000467919 */ /* 0x000e220000002100 */
        /* <DEDUP_REMOVED lines=10> */
[----:B------:R-:W-:Y:S01]  /*11d70*/  LEA.HI.X.SX32 R104, R43, R13, 0x1, P0 ;  /* 0x0000000d2b687211 */ /* 0x000fe200000f0eff */
[----:B------:R-:W-:-:S02]  /*11d80*/  IMAD R56, R56, UR62, RZ ;  /* 0x0000003e38387c24 */ /* 0x000fc4000f8e02ff */
        /* <DEDUP_REMOVED lines=8> */
[----:B------:R-:W-:Y:S02]  /*11e10*/  IADD3 R87, P2, PT, R41, R16, RZ ;  /* 0x0000001029577210 */ /* 0x000fe40007f5e0ff */
[----:B------:R4:W-:Y:S01]  /*11e20*/  STS.U8 [R12+UR9+0x2f80], R142 ;  /* 0x002f808e0c007988 */ /* 0x0009e20008000009 */
[----:B------:R-:W-:-:S03]  /*11e30*/  LEA.HI.X.SX32 R137, R59, R13, 0x1, P0 ;  /* 0x0000000d3b897211 */ /* 0x000fc600000f0eff */
[----:B------:R-:W-:Y:S01]  /*11e40*/  STL [R1+0x594], R91 ;  /* 0x0005945b01007387 */ /* 0x000fe20000100800 */
[----:B------:R-:W-:Y:S01]  /*11e50*/  IMAD R57, R57, UR61, RZ ;  /* 0x0000003d39397c24 */ /* 0x000fe2000f8e02ff */
[-C--:B------:R-:W-:Y:S02]  /*11e60*/  IADD3 R38, P0, PT, R56, R16.reuse, RZ ;  /* 0x0000001038267210 */ /* 0x080fe40007f1e0ff */
[----:B------:R-:W-:Y:S01]  /*11e70*/  STL [R1+0x59c], R40 ;  /* 0x00059c2801007387 */ /* 0x000fe20000100800 */
[----:B----4-:R-:W-:Y:S01]  /*11e80*/  IADD3 R142, P1, PT, R42, R16, RZ ;  /* 0x000000102a8e7210 */ /* 0x010fe20007f3e0ff */
[----:B------:R-:W-:Y:S02]  /*11e90*/  IMAD R53, R53, UR65, RZ ;  /* 0x0000004135357c24 */ /* 0x000fe4000f8e02ff */
[----:B------:R-:W-:Y:S01]  /*11ea0*/  STL [R1+0x590], R78 ;  /* 0x0005904e01007387 */ /* 0x000fe20000100800 */
[----:B------:R-:W-:-:S03]  /*11eb0*/  LEA.HI.X.SX32 R86, R41, R13, 0x1, P2 ;  /* 0x0000000d29567211 */ /* 0x000fc600010f0eff */
[----:B------:R-:W-:Y:S01]  /*11ec0*/  STL [R1+0x5a4], R27 ;  /* 0x0005a41b01007387 */ /* 0x000fe20000100800 */
[----:B------:R-:W-:-:S03]  /*11ed0*/  LEA.HI.X.SX32 R39, R56, R13, 0x1, P0 ;  /* 0x0000000d38277211 */ /* 0x000fc600000f0eff */
[----:B------:R4:W-:Y:S04]  /*11ee0*/  STS.U8 [R12+UR9+0x6f80], R140 ;  /* 0x006f808c0c007988 */ /* 0x0009e80008000009 */
[----:B------:R-:W-:Y:S01]  /*11ef0*/  STL [R1+0x598], R61 ;  /* 0x0005983d01007387 */ /* 0x000fe20000100800 */
[----:B------:R-:W-:-:S03]  /*11f00*/  IMAD R55, R55, UR63, RZ ;  /* 0x0000003f37377c24 */ /* 0x000fc6000f8e02ff */
[----:B------:R-:W-:Y:S01]  /*11f10*/  STL [R1+0x5a0], R29 ;  /* 0x0005a01d01007387 */ /* 0x000fe20000100800 */
[----:B----4-:R-:W-:-:S03]  /*11f20*/  LEA.HI.X.SX32 R140, R42, R13, 0x1, P1 ;  /* 0x0000000d2a8c7211 */ /* 0x010fc600008f0eff */
[----:B------:R-:W-:Y:S01]  /*11f30*/  STL [R1+0x5ac], R105 ;  /* 0x0005ac6901007387 */ /* 0x000fe20000100800 */
[-C--:B------:R-:W-:Y:S01]  /*11f40*/  IADD3 R164, P1, PT, R58, R16.reuse, RZ ;  /* 0x000000103aa47210 */ /* 0x080fe20007f3e0ff */
[----:B-1----:R-:W-:Y:S01]  /*11f50*/  IMAD R50, R50, UR14, RZ ;  /* 0x0000000e32327c24 */ /* 0x002fe2000f8e02ff */
[----:B------:R-:W-:Y:S01]  /*11f60*/  IADD3 R77, P2, PT, R57, R16, RZ ;  /* 0x00000010394d7210 */ /* 0x000fe20007f5e0ff */
[----:B------:R1:W-:Y:S01]  /*11f70*/  STS.U8 [R12+UR9+0x2b80], R138 ;  /* 0x002b808a0c007988 */ /* 0x0003e20008000009 */
[----:B------:R-:W-:-:S03]  /*11f80*/  IMAD R54, R54, UR64, RZ ;  /* 0x0000004036367c24 */ /* 0x000fc6000f8e02ff */
[----:B------:R-:W-:Y:S01]  /*11f90*/  STL [R1+0x5b4], R142 ;  /* 0x0005b48e01007387 */ /* 0x000fe20000100800 */
[----:B------:R-:W-:-:S03]  /*11fa0*/  LEA.HI.X.SX32 R165, R58, R13, 0x1, P1 ;  /* 0x0000000d3aa57211 */ /* 0x000fc600008f0eff */
[----:B------:R-:W-:Y:S01]  /*11fb0*/  STL [R1+0x5a8], R104 ;  /* 0x0005a86801007387 */ /* 0x000fe20000100800 */
[----:B-1----:R-:W-:-:S03]  /*11fc0*/  IADD3 R138, P0, PT, R53, R16, RZ ;  /* 0x00000010358a7210 */ /* 0x002fc60007f1e0ff */
        /* <DEDUP_REMOVED lines=8> */
[----:B------:R-:W-:-:S03]  /*12050*/  IADD3 R107, P2, PT, R54, R16, RZ ;  /* 0x00000010366b7210 */ /* 0x000fc60007f5e0ff */
[----:B------:R-:W-:Y:S01]  /*12060*/  STL [R1+0x5c4], R139 ;  /* 0x0005c48b01007387 */ /* 0x000fe20000100800 */
[----:B-1----:R-:W-:-:S03]  /*12070*/  LEA.HI.X.SX32 R136, R53, R13, 0x1, P0 ;  /* 0x0000000d35887211 */ /* 0x002fc600000f0eff */
[----:B------:R-:W-:Y:S01]  /*12080*/  STL [R1+0x5d4], R77 ;  /* 0x0005d44d01007387 */ /* 0x000fe20000100800 */
[----:B------:R-:W-:Y:S01]  /*12090*/  IADD3 R162, P0, PT, R50, R16, RZ ;  /* 0x0000001032a27210 */ /* 0x000fe20007f1e0ff */
[----:B------:R-:W-:Y:S02]  /*120a0*/  IMAD R51, R51, UR67, RZ ;  /* 0x0000004333337c24 */ /* 0x000fe4000f8e02ff */
[----:B------:R-:W-:Y:S01]  /*120b0*/  STL [R1+0x5cc], R164 ;  /* 0x0005cca401007387 */ /* 0x000fe20000100800 */
[----:B------:R-:W-:-:S03]  /*120c0*/  LEA.HI.X.SX32 R26, R55, R13, 0x1, P1 ;  /* 0x0000000d371a7211 */ /* 0x000fc600008f0eff */
[----:B------:R-:W-:Y:S01]  /*120d0*/  STL [R1+0x5c0], R137 ;  /* 0x0005c08901007387 */ /* 0x000fe20000100800 */
[-C--:B------:R-:W-:Y:S01]  /*120e0*/  LEA.HI.X.SX32 R163, R50, R13.reuse, 0x1, P0 ;  /* 0x0000000d32a37211 */ /* 0x080fe200000f0eff */
[----:B------:R-:W-:Y:S02]  /*120f0*/  VIADD R161, R74, 0x7f ;  /* 0x0000007f4aa17836 */ /* 0x000fe40000000000 */
[----:B------:R-:W-:Y:S01]  /*12100*/  STL [R1+0x5c8], R165 ;  /* 0x0005c8a501007387 */ /* 0x000fe20000100800 */
[----:B------:R-:W-:Y:S02]  /*12110*/  LEA.HI.X.SX32 R106, R54, R13, 0x1, P2 ;  /* 0x0000000d366a7211 */ /* 0x000fe400010f0eff */
[-C--:B------:R-:W-:Y:S01]  /*12120*/  IADD3 R23, P0, PT, R47, R16.reuse, RZ ;  /* 0x000000102f177210 */ /* 0x080fe20007f1e0ff */
[----:B------:R-:W-:Y:S01]  /*12130*/  STL [R1+0x5d0], R79 ;  /* 0x0005d04f01007387 */ /* 0x000fe20000100800 */
[----:B------:R-:W-:Y:S01]  /*12140*/  IADD3 R84, P1, PT, R52, R16, RZ ;  /* 0x0000001034547210 */ /* 0x000fe20007f3e0ff */
[----:B------:R-:W-:-:S02]  /*12150*/  IMAD R49, R49, UR15, RZ ;  /* 0x0000000f31317c24 */ /* 0x000fc4000f8e02ff */
        /* <DEDUP_REMOVED lines=8> */
[----:B0-----:R-:W-:Y:S02]  /*121e0*/  LOP3.LUT R70, R70, 0x7f, RZ, 0xc0, !PT ;  /* 0x0000007f46467812 */ /* 0x001fe400078ec0ff */
[----:B------:R-:W-:Y:S01]  /*121f0*/  ISETP.GT.AND P0, PT, R161, 0x7f, PT ;  /* 0x0000007fa100780c */ /* 0x000fe20003f04270 */
[----:B------:R-:W-:Y:S01]  /*12200*/  STL [R1+0x5e0], R26 ;  /* 0x0005e01a01007387 */ /* 0x000fe20000100800 */
[----:B------:R-:W-:-:S03]  /*12210*/  LEA.HI.X.SX32 R124, R51, R13, 0x1, P2 ;  /* 0x0000000d337c7211 */ /* 0x000fc600010f0eff */
[----:B------:R-:W-:Y:S01]  /*12220*/  STL [R1+0x5e8], R106 ;  /* 0x0005e86a01007387 */ /* 0x000fe20000100800 */
[----:B------:R-:W-:-:S03]  /*12230*/  IADD3 R72, P1, PT, R49, R16, RZ ;  /* 0x0000001031487210 */ /* 0x000fc60007f3e0ff */
[----:B------:R-:W-:Y:S01]  /*12240*/  STL [R1+0x5f4], R138 ;  /* 0x0005f48a01007387 */ /* 0x000fe20000100800 */
[----:B------:R-:W-:Y:S01]  /*12250*/  IADD3 R35, P2, PT, R48, R16, RZ ;  /* 0x0000001030237210 */ /* 0x000fe20007f5e0ff */
[----:B------:R-:W-:Y:S02]  /*12260*/  IMAD R46, R46, UR70, RZ ;  /* 0x000000462e2e7c24 */ /* 0x000fe4000f8e02ff */
[----:B------:R-:W-:Y:S01]  /*12270*/  STL [R1+0x5fc], R84 ;  /* 0x0005fc5401007387 */ /* 0x000fe20000100800 */
[----:B------:R-:W-:Y:S01]  /*12280*/  IMAD R28, R28, UR74, RZ ;  /* 0x0000004a1c1c7c24 */ /* 0x000fe2000f8e02ff */
[----:B------:R-:W-:Y:S02]  /*12290*/  ISETP.LT.AND P0, PT, R70, R74, P0 ;  /* 0x0000004a4600720c */ /* 0x000fe40000701270 */
[----:B------:R-:W-:Y:S01]  /*122a0*/  STL [R1+0x5f0], R136 ;  /* 0x0005f08801007387 */ /* 0x000fe20000100800 */
[----:B------:R-:W-:Y:S01]  /*122b0*/  IMAD R45, R45, UR71, RZ ;  /* 0x000000472d2d7c24 */ /* 0x000fe2000f8e02ff */
[----:B------:R-:W-:-:S02]  /*122c0*/  LEA.HI.X.SX32 R75, R49, R13, 0x1, P1 ;  /* 0x0000000d314b7211 */ /* 0x000fc400008f0eff */
[----:B------:R-:W-:Y:S01]  /*122d0*/  STL [R1+0x604], R125 ;  /* 0x0006047d01007387 */ /* 0x000fe20000100800 */
[----:B------:R-:W-:Y:S01]  /*122e0*/  IMAD R44, R44, UR72, RZ ;  /* 0x000000482c2c7c24 */ /* 0x000fe2000f8e02ff */
[----:B------:R-:W-:Y:S02]  /*122f0*/  LEA.HI.X.SX32 R36, R48, R13, 0x1, P2 ;  /* 0x0000000d30247211 */ /* 0x000fe400010f0eff */
[----:B------:R-:W-:Y:S01]  /*12300*/  STL [R1+0x5f8], R85 ;  /* 0x0005f85501007387 */ /* 0x000fe20000100800 */
[----:B------:R-:W-:-:S03]  /*12310*/  IADD3 R109, P1, PT, R46, R16, RZ ;  /* 0x000000102e6d7210 */ /* 0x000fc60007f3e0ff */
[----:B------:R-:W-:Y:S01]  /*12320*/  STL [R1+0x600], R124 ;  /* 0x0006007c01007387 */ /* 0x000fe20000100800 */
[----:B------:R-:W-:-:S03]  /*12330*/  IADD3 R17, P6, PT, R28, R16, RZ ;  /* 0x000000101c117210 */ /* 0x000fc60007fde0ff */
[----:B------:R-:W-:Y:S01]  /*12340*/  STL [R1+0x614], R72 ;  /* 0x0006144801007387 */ /* 0x000fe20000100800 */
[----:B------:R-:W-:-:S03]  /*12350*/  IMAD R30, R30, UR73, RZ ;  /* 0x000000491e1e7c24 */ /* 0x000fc6000f8e02ff */
[----:B------:R-:W-:Y:S01]  /*12360*/  STL [R1+0x60c], R162 ;  /* 0x00060ca201007387 */ /* 0x000fe20000100800 */
[----:B------:R-:W-:-:S03]  /*12370*/  IADD3 R83, P3, PT, R44, R16, RZ ;  /* 0x000000102c537210 */ /* 0x000fc60007f7e0ff */
[----:B------:R0:W-:Y:S04]  /*12380*/  STS.U8 [R12+UR9+0x2780], R134 ;  /* 0x002780860c007988 */ /* 0x0001e80008000009 */
[----:B------:R-:W-:Y:S01]  /*12390*/  STL [R1+0x61c], R35 ;  /* 0x00061c2301007387 */ /* 0x000fe20000100800 */
[----:B------:R-:W-:-:S03]  /*123a0*/  LEA.HI.X.SX32 R19, R28, R13, 0x1, P6 ;  /* 0x0000000d1c137211 */ /* 0x000fc600030f0eff */
[----:B------:R-:W-:Y:S01]  /*123b0*/  STL [R1+0x608], R163 ;  /* 0x000608a301007387 */ /* 0x000fe20000100800 */
[----:B0-----:R-:W-:-:S03]  /*123c0*/  IADD3 R134, P2, PT, R45, R16, RZ ;  /* 0x000000102d867210 */ /* 0x001fc60007f5e0ff */
[----:B------:R-:W-:Y:S01]  /*123d0*/  STL [R1+0x610], R75 ;  /* 0x0006104b01007387 */ /* 0x000fe20000100800 */
[----:B------:R-:W-:-:S03]  /*123e0*/  IADD3 R127, P4, PT, R30, R16, RZ ;  /* 0x000000101e7f7210 */ /* 0x000fc60007f9e0ff */
[----:B------:R-:W-:Y:S04]  /*123f0*/  STL [R1+0x618], R36 ;  /* 0x0006182401007387 */ /* 0x000fe80000100800 */
[----:B------:R-:W-:Y:S01]  /*12400*/  STL [R1+0x620], R23 ;  /* 0x0006201701007387 */ /* 0x000fe20000100800 */
[----:B------:R-:W-:-:S03]  /*12410*/  LEA.HI.X.SX32 R108, R46, R13, 0x1, P1 ;  /* 0x0000000d2e6c7211 */ /* 0x000fc600008f0eff */
[----:B------:R-:W-:Y:S01]  /*12420*/  STL [R1+0x624], R109 ;  /* 0x0006246d01007387 */ /* 0x000fe20000100800 */
[----:B------:R-:W-:Y:S01]  /*12430*/  PRMT R22, RZ, 0x7610, R22 ;  /* 0x00007610ff167816 */ /* 0x000fe20000000016 */
[----:B------:R-:W-:Y:S02]  /*12440*/  @P0 IMAD.MOV.U32 R16, RZ, RZ, R17 ;  /* 0x000000ffff100224 */ /* 0x000fe400078e0011 */
[----:B------:R-:W-:Y:S04]  /*12450*/  STL [R1+0x628], R134 ;  /* 0x0006288601007387 */ /* 0x000fe80000100800 */
[----:B------:R-:W-:Y:S04]  /*12460*/  STL [R1+0x62c], R83 ;  /* 0x00062c5301007387 */ /* 0x000fe80000100800 */
[----:B------:R0:W-:Y:S04]  /*12470*/  STS.U8 [R12+UR9+0x6780], R133 ;  /* 0x006780850c007988 */ /* 0x0001e80008000009 */
[----:B------:R1:W-:Y:S01]  /*12480*/  STL [R1+0x3bc], R17 ;  /* 0x0003bc1101007387 */ /* 0x0003e20000100800 */
[----:B------:R-:W-:-:S03]  /*12490*/  LEA.HI.X.SX32 R82, R44, R13, 0x1, P3 ;  /* 0x0000000d2c527211 */ /* 0x000fc600018f0eff */
[----:B------:R-:W-:Y:S01]  /*124a0*/  STL [R1+0x630], R127 ;  /* 0x0006307f01007387 */ /* 0x000fe20000100800 */
[-C--:B0-----:R-:W-:Y:S01]  /*124b0*/  LEA.HI.X.SX32 R133, R45, R13.reuse, 0x1, P2 ;  /* 0x0000000d2d857211 */ /* 0x081fe200010f0eff */
[----:B-1----:R-:W-:Y:S02]  /*124c0*/  @P0 IMAD.MOV.U32 R17, RZ, RZ, R19 ;  /* 0x000000ffff110224 */ /* 0x002fe400078e0013 */
[----:B------:R-:W-:Y:S01]  /*124d0*/  STL [R1+0x398], R24 ;  /* 0x0003981801007387 */ /* 0x000fe20000100800 */
[----:B------:R-:W-:-:S03]  /*124e0*/  LEA.HI.X.SX32 R126, R30, R13, 0x1, P4 ;  /* 0x0000000d1e7e7211 */ /* 0x000fc600020f0eff */
[----:B------:R-:W-:Y:S04]  /*124f0*/  STL [R1+0x3a0], R108 ;  /* 0x0003a06c01007387 */ /* 0x000fe80000100800 */
[----:B------:R-:W-:Y:S04]  /*12500*/  STL [R1+0x3b0], R133 ;  /* 0x0003b08501007387 */ /* 0x000fe80000100800 */
[----:B------:R0:W4:Y:S04]  /*12510*/  @P0 LDG.E.U8 R22, desc[UR20][R16.64] ;  /* 0x0000001410160981 */ /* 0x000128000c1e1100 */
[----:B------:R1:W-:Y:S01]  /*12520*/  STL [R1+0x39c], R19 ;  /* 0x00039c1301007387 */ /* 0x0003e20000100800 */
[----:B0-----:R-:W-:-:S03]  /*12530*/  PRMT R16, RZ, 0x7610, R16 ;  /* 0x00007610ff107816 */ /* 0x001fc60000000010 */
[----:B------:R-:W-:Y:S01]  /*12540*/  STL [R1+0x3b4], R82 ;  /* 0x0003b45201007387 */ /* 0x000fe20000100800 */
[----:B-1----:R-:W-:-:S03]  /*12550*/  @P0 IMAD.MOV.U32 R19, RZ, RZ, R89 ;  /* 0x000000ffff130224 */ /* 0x002fc600078e0059 */
[----:B------:R-:W-:Y:S01]  /*12560*/  STL [R1+0x3b8], R126 ;  /* 0x0003b87e01007387 */ /* 0x000fe20000100800 */
[----:B------:R-:W-:-:S03]  /*12570*/  PRMT R13, RZ, 0x7610, R13 ;  /* 0x00007610ff0d7816 */ /* 0x000fc6000000000d */
[----:B------:R-:W4:Y:S04]  /*12580*/  LDL.LU R89, [R1+0xba4] ;  /* 0x000ba40001597983 */ /* 0x000f280000300800 */
[----:B--2---:R3:W2:Y:S02]  /*12590*/  @P0 LDG.E.U8 R16, desc[UR20][R18.64] ;  /* 0x0000001412100981 */ /* 0x0046a4000c1e1100 */
[----:B---3--:R-:W-:Y:S02]  /*125a0*/  @P0 IMAD.MOV.U32 R18, RZ, RZ, R76 ;  /* 0x000000ffff120224 */ /* 0x008fe400078e004c */
[----:B------:R-:W-:Y:S01]  /*125b0*/  @P0 IMAD.MOV.U32 R19, RZ, RZ, R111 ;  /* 0x000000ffff130224 */ /* 0x000fe200078e006f */
[----:B------:R-:W-:Y:S01]  /*125c0*/  PRMT R17, RZ, 0x7610, R17 ;  /* 0x00007610ff117816 */ /* 0x000fe20000000011 */
[----:B------:R-:W-:Y:S04]  /*125d0*/  STS.U8 [R12+UR9+0x3780], R157 ;  /* 0x0037809d0c007988 */ /* 0x000fe80008000009 */
[----:B------:R0:W3:Y:S04]  /*125e0*/  @P0 LDG.E.U8 R13, desc[UR20][R18.64] ;  /* 0x00000014120d0981 */ /* 0x0000e8000c1e1100 */
[----:B------:R-:W-:Y:S04]  /*125f0*/  STS.U8 [R12+UR9+0x7780], R156 ;  /* 0x0077809c0c007988 */ /* 0x000fe80008000009 */
[----:B------:R-:W-:Y:S01]  /*12600*/  STS.U8 [R12+UR9+0x3b80], R159 ;  /* 0x003b809f0c007988 */ /* 0x000fe20008000009 */
[----:B0-----:R-:W-:-:S02]  /*12610*/  @P0 IMAD.MOV.U32 R18, RZ, RZ, R144 ;  /* 0x000000ffff120224 */ /* 0x001fc400078e0090 */
[----:B------:R-:W-:Y:S01]  /*12620*/  @P0 IMAD.MOV.U32 R19, RZ, RZ, R8 ;  /* 0x000000ffff130224 */ /* 0x000fe200078e0008 */
[----:B------:R-:W-:Y:S04]  /*12630*/  STS.U8 [R12+UR9+0x7b80], R158 ;  /* 0x007b809e0c007988 */ /* 0x000fe80008000009 */
[----:B------:R0:W3:Y:S04]  /*12640*/  @P0 LDG.E.U8 R17, desc[UR20][R18.64] ;  /* 0x0000001412110981 */ /* 0x0000e8000c1e1100 */
[----:B------:R-:W-:Y:S04]  /*12650*/  STS.U8 [R12+UR9+0x3f80], R90 ;  /* 0x003f805a0c007988 */ /* 0x000fe80008000009 */
[----:B------:R-:W3:Y:S01]  /*12660*/  LDL.LU R111, [R1+0xba0] ;  /* 0x000ba000016f7983 */ /* 0x000ee20000300800 */
[----:B0-----:R-:W-:-:S02]  /*12670*/  PRMT R19, RZ, 0x7610, R19 ;  /* 0x00007610ff137816 */ /* 0x001fc40000000013 */
[----:B------:R-:W-:Y:S01]  /*12680*/  PRMT R18, RZ, 0x7610, R18 ;  /* 0x00007610ff127816 */ /* 0x000fe20000000012 */
[----:B------:R-:W3:Y:S04]  /*12690*/  LDL.LU R8, [R1+0xb9c] ;  /* 0x000b9c0001087983 */ /* 0x000ee80000300800 */
[----:B------:R0:W3:Y:S04]  /*126a0*/  @P0 LDG.E.U8 R19, desc[UR20][R20.64] ;  /* 0x0000001414130981 */ /* 0x0000e8000c1e1100 */
[----:B------:R-:W3:Y:S01]  /*126b0*/  LDL.LU R144, [R1+0xb98] ;  /* 0x000b980001907983 */ /* 0x000ee20000300800 */
[----:B0-----:R-:W-:-:S02]  /*126c0*/  @P0 IMAD.MOV.U32 R20, RZ, RZ, R15 ;  /* 0x000000ffff140224 */ /* 0x001fc400078e000f */
[----:B------:R-:W-:Y:S02]  /*126d0*/  @P0 IMAD.MOV.U32 R21, RZ, RZ, R4 ;  /* 0x000000ffff150224 */ /* 0x000fe400078e0004 */
[----:B------:R-:W3:Y:S04]  /*126e0*/  LDL.LU R4, [R1+0xb94] ;  /* 0x000b940001047983 */ /* 0x000ee80000300800 */
[----:B------:R0:W3:Y:S04]  /*126f0*/  @P0 LDG.E.U8 R18, desc[UR20][R20.64] ;  /* 0x0000001414120981 */ /* 0x0000e8000c1e1100 */
[----:B------:R-:W5:Y:S01]  /*12700*/  LDL.LU R15, [R1+0xb90] ;  /* 0x000b9000010f7983 */ /* 0x000f620000300800 */
[----:B0-----:R-:W-:-:S02]  /*12710*/  @P0 IMAD.MOV.U32 R20, RZ, RZ, R91 ;  /* 0x000000ffff140224 */ /* 0x001fc400078e005b */
[----:B------:R-:W-:Y:S01]  /*12720*/  @P0 IMAD.MOV.U32 R21, RZ, RZ, R78 ;  /* 0x000000ffff150224 */ /* 0x000fe200078e004e */
[----:B----4-:R-:W-:Y:S04]  /*12730*/  STS.U8 [R12+UR9+0x7f80], R89 ;  /* 0x007f80590c007988 */ /* 0x010fe80008000009 */
[----:B--2---:R0:W-:Y:S02]  /*12740*/  STS.U8 [R70+UR9+0x10000], R16 ;  /* 0x0100001046007988 */ /* 0x0041e40008000009 */
[----:B0-----:R-:W-:-:S06]  /*12750*/  PRMT R16, RZ, 0x7610, R16 ;  /* 0x00007610ff107816 */ /* 0x001fcc0000000010 */
[----:B------:R0:W2:Y:S04]  /*12760*/  @P0 LDG.E.U8 R16, desc[UR20][R20.64] ;  /* 0x0000001414100981 */ /* 0x0000a8000c1e1100 */
[----:B---3--:R1:W-:Y:S01]  /*12770*/  STS.U8 [R70+UR9+0x10400], R13 ;  /* 0x0104000d46007988 */ /* 0x0083e20008000009 */
[----:B0-----:R-:W-:Y:S02]  /*12780*/  @P0 IMAD.MOV.U32 R20, RZ, RZ, R77 ;  /* 0x000000ffff140224 */ /* 0x001fe400078e004d */
[----:B------:R-:W-:Y:S01]  /*12790*/  @P0 IMAD.MOV.U32 R21, RZ, RZ, R79 ;  /* 0x000000ffff150224 */ /* 0x000fe200078e004f */
[----:B-1----:R-:W-:-:S06]  /*127a0*/  PRMT R13, RZ, 0x7610, R13 ;  /* 0x00007610ff0d7816 */ /* 0x002fcc000000000d */
[----:B------:R0:W3:Y:S04]  /*127b0*/  @P0 LDG.E.U8 R13, desc[UR20][R20.64] ;  /* 0x00000014140d0981 */ /* 0x0000e8000c1e1100 */
[----:B------:R1:W-:Y:S01]  /*127c0*/  STS.U8 [R70+UR9+0x10800], R17 ;  /* 0x0108001146007988 */ /* 0x0003e20008000009 */
[----:B0-----:R-:W-:Y:S02]  /*127d0*/  @P0 IMAD.MOV.U32 R20, RZ, RZ, R72 ;  /* 0x000000ffff140224 */ /* 0x001fe400078e0048 */
[----:B------:R-:W-:Y:S01]  /*127e0*/  @P0 IMAD.MOV.U32 R21, RZ, RZ, R75 ;  /* 0x000000ffff150224 */ /* 0x000fe200078e004b */
[----:B-1----:R-:W-:Y:S01]  /*127f0*/  PRMT R17, RZ, 0x7610, R17 ;  /* 0x00007610ff117816 */ /* 0x002fe20000000011 */
[----:B------:R0:W-:Y:S05]  /*12800*/  STS.U8 [R70+UR9+0x10c00], R19 ;  /* 0x010c001346007988 */ /* 0x0001ea0008000009 */
[----:B------:R1:W4:Y:S02]  /*12810*/  @P0 LDG.E.U8 R17, desc[UR20][R20.64] ;  /* 0x0000001414110981 */ /* 0x000324000c1e1100 */
[----:B-1----:R-:W-:-:S02]  /*12820*/  @P0 IMAD.MOV.U32 R20, RZ, RZ, R4 ;  /* 0x000000ffff140224 */ /* 0x002fc400078e0004 */
[----:B------:R-:W-:Y:S01]  /*12830*/  @P0 IMAD.MOV.U32 R21, RZ, RZ, R5 ;  /* 0x000000ffff150224 */ /* 0x000fe200078e0005 */
[----:B------:R1:W-:Y:S01]  /*12840*/  STS.U8 [R70+UR9+0x11000], R18 ;  /* 0x0110001246007988 */ /* 0x0003e20008000009 */
[----:B0-----:R-:W-:-:S03]  /*12850*/  PRMT R19, RZ, 0x7610, R19 ;  /* 0x00007610ff137816 */ /* 0x001fc60000000013 */
[----:B------:R-:W5:Y:S04]  /*12860*/  LDL.LU R5, [R1+0xb8c] ;  /* 0x000b8c0001057983 */ /* 0x000f680000300800 */
[----:B------:R-:W5:Y:S01]  /*12870*/  LDL.LU R4, [R1+0xb88] ;  /* 0x000b880001047983 */ /* 0x000f620000300800 */
[----:B-1----:R-:W-:-:S06]  /*12880*/  PRMT R18, RZ, 0x7610, R18 ;  /* 0x00007610ff127816 */ /* 0x002fcc0000000012 */
[----:B------:R0:W4:Y:S02]  /*12890*/  @P0 LDG.E.U8 R18, desc[UR20][R20.64] ;  /* 0x0000001414120981 */ /* 0x000124000c1e1100 */
[----:B0-----:R-:W-:Y:S02]  /*128a0*/  @P0 IMAD.MOV.U32 R20, RZ, RZ, R2 ;  /* 0x000000ffff140224 */ /* 0x001fe400078e0002 */
[----:B------:R-:W-:Y:S02]  /*128b0*/  @P0 IMAD.MOV.U32 R21, RZ, RZ, R3 ;  /* 0x000000ffff150224 */ /* 0x000fe400078e0003 */
[----:B------:R-:W5:Y:S04]  /*128c0*/  LDL.LU R3, [R1+0xb84] ;  /* 0x000b840001037983 */ /* 0x000f680000300800 */
[----:B------:R-:W5:Y:S04]  /*128d0*/  LDL.LU R2, [R1+0xb80] ;  /* 0x000b800001027983 */ /* 0x000f680000300800 */
[----:B--2---:R0:W-:Y:S02]  /*128e0*/  STS.U8 [R70+UR9+0x11400], R16 ;  /* 0x0114001046007988 */ /* 0x0041e40008000009 */
[----:B0-----:R-:W-:-:S06]  /*128f0*/  PRMT R16, RZ, 0x7610, R16 ;  /* 0x00007610ff107816 */ /* 0x001fcc0000000010 */
[----:B------:R0:W2:Y:S04]  /*12900*/  @P0 LDG.E.U8 R16, desc[UR20][R20.64] ;  /* 0x0000001414100981 */ /* 0x0000a8000c1e1100 */
[----:B---3--:R1:W-:Y:S01]  /*12910*/  STS.U8 [R70+UR9+0x11800], R13 ;  /* 0x0118000d46007988 */ /* 0x0083e20008000009 */
[----:B0-----:R-:W-:Y:S02]  /*12920*/  @P0 IMAD.MOV.U32 R20, RZ, RZ, R0 ;  /* 0x000000ffff140224 */ /* 0x001fe400078e0000 */
[----:B------:R-:W-:Y:S01]  /*12930*/  @P0 IMAD.MOV.U32 R21, RZ, RZ, R14 ;  /* 0x000000ffff150224 */ /* 0x000fe200078e000e */
[----:B-1----:R-:W-:Y:S01]  /*12940*/  PRMT R13, RZ, 0x7610, R13 ;  /* 0x00007610ff0d7816 */ /* 0x002fe2000000000d */
[----:B------:R-:W5:Y:S04]  /*12950*/  LDL.LU R14, [R1+0xb7c] ;  /* 0x000b7c00010e7983 */ /* 0x000f680000300800 */
[----:B------:R-:W5:Y:S04]  /*12960*/  LDL.LU R0, [R1+0xb78] ;  /* 0x000b780001007983 */ /* 0x000f680000300800 */
[----:B------:R0:W3:Y:S02]  /*12970*/  @P0 LDG.E.U8 R13, desc[UR20][R20.64] ;  /* 0x00000014140d0981 */ /* 0x0000e4000c1e1100 */
[----:B0-----:R-:W-:-:S02]  /*12980*/  @P0 IMAD.MOV.U32 R20, RZ, RZ, R6 ;  /* 0x000000ffff140224 */ /* 0x001fc400078e0006 */
[----:B------:R-:W0:Y:S01]  /*12990*/  S2R R6, SR_TID.X ;  /* 0x0000000000067919 */ /* 0x000e220000002100 */
[----:B------:R-:W-:Y:S01]  /*129a0*/  @P0 IMAD.MOV.U32 R21, RZ, RZ, R68 ;  /* 0x000000ffff150224 */ /* 0x000fe200078e0044 */
[----:B----4-:R1:W-:Y:S02]  /*129b0*/  STS.U8 [R70+UR9+0x11c00], R17 ;  /* 0x011c001146007988 */ /* 0x0103e40008000009 */
[----:B-1----:R-:W-:-:S06]  /*129c0*/  PRMT R17, RZ, 0x7610, R17 ;  /* 0x00007610ff117816 */ /* 0x002fcc0000000011 */
[----:B------:R1:W4:Y:S01]  /*129d0*/  @P0 LDG.E.U8 R17, desc[UR20][R20.64] ;  /* 0x0000001414110981 */ /* 0x000322000c1e1100 */
[----:B0-----:R-:W-:Y:S01]  /*129e0*/  LOP3.LUT R6, R6, 0x7f, RZ, 0xc0, !PT ;  /* 0x0000007f06067812 */ /* 0x001fe200078ec0ff */
[----:B-1----:R-:W-:Y:S02]  /*129f0*/  @P0 IMAD.MOV.U32 R20, RZ, RZ, R63 ;  /* 0x000000ffff140224 */ /* 0x002fe400078e003f */
[----:B------:R-:W-:Y:S01]  /*12a00*/  @P0 IMAD.MOV.U32 R21, RZ, RZ, R65 ;  /* 0x000000ffff150224 */ /* 0x000fe200078e0041 */
[----:B------:R-:W-:-:S04]  /*12a10*/  LOP3.LUT R6, R6, 0x10, RZ, 0x3c, !PT ;  /* 0x0000001006067812 */ /* 0x000fc800078e3cff */
[----:B------:R0:W4:Y:S04]  /*12a20*/  @P0 LDG.E.U8 R19, desc[UR20][R20.64] ;  /* 0x0000001414130981 */ /* 0x000128000c1e1100 */
[----:B------:R1:W-:Y:S01]  /*12a30*/  STS.U8 [R6+UR9+0x10080], R18 ;  /* 0x0100801206007988 */ /* 0x0003e20008000009 */
[----:B0-----:R-:W-:Y:S02]  /*12a40*/  @P0 IMAD.MOV.U32 R20, RZ, RZ, R40 ;  /* 0x000000ffff140224 */ /* 0x001fe400078e0028 */
[----:B------:R-:W-:Y:S01]  /*12a50*/  @P0 IMAD.MOV.U32 R21, RZ, RZ, R61 ;  /* 0x000000ffff150224 */ /* 0x000fe200078e003d */
[----:B-1----:R-:W-:-:S06]  /*12a60*/  PRMT R18, RZ, 0x7610, R18 ;  /* 0x00007610ff127816 */ /* 0x002fcc0000000012 */
[----:B------:R0:W4:Y:S02]  /*12a70*/  @P0 LDG.E.U8 R18, desc[UR20][R20.64] ;  /* 0x0000001414120981 */ /* 0x000124000c1e1100 */
[----:B0-----:R-:W-:Y:S02]  /*12a80*/  @P0 IMAD.MOV.U32 R20, RZ, RZ, R38 ;  /* 0x000000ffff140224 */ /* 0x001fe400078e0026 */
[----:B------:R-:W-:Y:S01]  /*12a90*/  @P0 IMAD.MOV.U32 R21, RZ, RZ, R39 ;  /* 0x000000ffff150224 */ /* 0x000fe200078e0027 */
[----:B--2---:R0:W-:Y:S02]  /*12aa0*/  STS.U8 [R6+UR9+0x10480], R16 ;  /* 0x0104801006007988 */ /* 0x0041e40008000009 */
[----:B0-----:R-:W-:-:S06]  /*12ab0*/  PRMT R16, RZ, 0x7610, R16 ;  /* 0x00007610ff107816 */ /* 0x001fcc0000000010 */
[----:B------:R0:W2:Y:S04]  /*12ac0*/  @P0 LDG.E.U8 R16, desc[UR20][R20.64] ;  /* 0x0000001414100981 */ /* 0x0000a8000c1e1100 */
[----:B---3--:R1:W-:Y:S01]  /*12ad0*/  STS.U8 [R6+UR9+0x10880], R13 ;  /* 0x0108800d06007988 */ /* 0x0083e20008000009 */
[----:B0-----:R-:W-:Y:S02]  /*12ae0*/  @P0 IMAD.MOV.U32 R20, RZ, RZ, R35 ;  /* 0x000000ffff140224 */ /* 0x001fe400078e0023 */
[----:B------:R-:W-:Y:S01]  /*12af0*/  @P0 IMAD.MOV.U32 R21, RZ, RZ, R36 ;  /* 0x000000ffff150224 */ /* 0x000fe200078e0024 */
[----:B-1----:R-:W-:-:S06]  /*12b00*/  PRMT R13, RZ, 0x7610, R13 ;  /* 0x00007610ff0d7816 */ /* 0x002fcc000000000d */
[----:B------:R0:W3:Y:S02]  /*12b10*/  @P0 LDG.E.U8 R13, desc[UR20][R20.64] ;  /* 0x00000014140d0981 */ /* 0x0000e4000c1e1100 */
[----:B0-----:R-:W-:Y:S02]  /*12b20*/  @P0 IMAD.MOV.U32 R20, RZ, RZ, R144 ;  /* 0x000000ffff140224 */ /* 0x001fe400078e0090 */
[----:B------:R-:W-:Y:S02]  /*12b30*/  @P0 IMAD.MOV.U32 R21, RZ, RZ, R160 ;  /* 0x000000ffff150224 */ /* 0x000fe400078e00a0 */
[----:B------:R-:W5:Y:S04]  /*12b40*/  LDL.LU R160, [R1+0xb74] ;  /* 0x000b740001a07983 */ /* 0x000f680000300800 */
[----:B----4-:R0:W-:Y:S04]  /*12b50*/  STS.U8 [R6+UR9+0x10c80], R17 ;  /* 0x010c801106007988 */ /* 0x0101e80008000009 */
[----:B------:R-:W5:Y:S01]  /*12b60*/  LDL.LU R144, [R1+0xb70] ;  /* 0x000b700001907983 */ /* 0x000f620000300800 */
[----:B0-----:R-:W-:-:S03]  /*12b70*/  PRMT R17, RZ, 0x7610, R17 ;  /* 0x00007610ff117816 */ /* 0x001fc60000000011 */
[----:B------:R0:W-:Y:S02]  /*12b80*/  STS.U8 [R6+UR9+0x11080], R19 ;  /* 0x0110801306007988 */ /* 0x0001e40008000009 */
[----:B0-----:R-:W-:-:S06]  /*12b90*/  PRMT R19, RZ, 0x7610, R19 ;  /* 0x00007610ff137816 */ /* 0x001fcc0000000013 */
[----:B------:R0:W4:Y:S02]  /*12ba0*/  @P0 LDG.E.U8 R19, desc[UR20][R20.64] ;  /* 0x0000001414130981 */ /* 0x000124000c1e1100 */
[----:B0-----:R-:W-:Y:S02]  /*12bb0*/  @P0 IMAD.MOV.U32 R20, RZ, RZ, R10 ;  /* 0x000000ffff140224 */ /* 0x001fe400078e000a */
[----:B------:R-:W-:-:S05]  /*12bc0*/  @P0 IMAD.MOV.U32 R21, RZ, RZ, R11 ;  /* 0x000000ffff150224 */ /* 0x000fca00078e000b */
[----:B------:R0:W4:Y:S02]  /*12bd0*/  @P0 LDG.E.U8 R17, desc[UR20][R20.64] ;  /* 0x0000001414110981 */ /* 0x000124000c1e1100 */
[----:B0-----:R-:W-:Y:S02]  /*12be0*/  @P0 IMAD.MOV.U32 R20, RZ, RZ, R7 ;  /* 0x000000ffff140224 */ /* 0x001fe400078e0007 */
[----:B------:R-:W-:Y:S01]  /*12bf0*/  @P0 IMAD.MOV.U32 R21, RZ, RZ, R37 ;  /* 0x000000ffff150224 */ /* 0x000fe200078e0025 */
[----:B------:R0:W-:Y:S02]  /*12c00*/  STS.U8 [R6+UR9+0x11480], R18 ;  /* 0x0114801206007988 */ /* 0x0001e40008000009 */
[----:B0-----:R-:W-:Y:S02]  /*12c10*/  PRMT R18, RZ, 0x7610, R18 ;  /* 0x00007610ff127816 */ /* 0x001fe40000000012 */
        /* <DEDUP_REMOVED lines=9> */
[----:B------:R-:W-:-:S05]  /*12cb0*/  @P0 IMAD.MOV.U32 R21, RZ, RZ, R32 ;  /* 0x000000ffff150224 */ /* 0x000fca00078e0020 */
[----:B------:R0:W3:Y:S01]  /*12cc0*/  @P0 LDG.E.U8 R18, desc[UR20][R20.64] ;  /* 0x0000001414120981 */ /* 0x0000e2000c1e1100 */
[----:B------:R-:W1:Y:S01]  /*12cd0*/  S2R R7, SR_TID.X ;  /* 0x0000000000077919 */ /* 0x000e620000002100 */
[----:B0-----:R-:W-:Y:S02]  /*12ce0*/  @P0 IMAD.MOV.U32 R20, RZ, RZ, R27 ;  /* 0x000000ffff140224 */ /* 0x001fe400078e001b */
[----:B------:R-:W-:Y:S01]  /*12cf0*/  @P0 IMAD.MOV.U32 R21, RZ, RZ, R29 ;  /* 0x000000ffff150224 */ /* 0x000fe200078e001d */
[----:B-1----:R-:W-:-:S04]  /*12d00*/  LOP3.LUT R7, R7, 0x7f, RZ, 0xc0, !PT ;  /* 0x0000007f07077812 */ /* 0x002fc800078ec0ff */
[----:B------:R-:W-:-:S05]  /*12d10*/  LOP3.LUT R7, R7, 0x20, RZ, 0x3c, !PT ;  /* 0x0000002007077812 */ /* 0x000fca00078e3cff */
[----:B----4-:R0:W-:Y:S02]  /*12d20*/  STS.U8 [R7+UR9+0x10500], R17 ;  /* 0x0105001107007988 */ /* 0x0101e40008000009 */
[----:B0-----:R-:W-:-:S06]  /*12d30*/  PRMT R17, RZ, 0x7610, R17 ;  /* 0x00007610ff117816 */ /* 0x001fcc0000000011 */
        /* <DEDUP_REMOVED lines=14> */
[----:B-1----:R-:W-:-:S06]  /*12e20*/  PRMT R18, RZ, 0x7610, R18 ;  /* 0x00007610ff127816 */ /* 0x002fcc0000000012 */
[----:B------:R0:W3:Y:S01]  /*12e30*/  @P0 LDG.E.U8 R18, desc[UR20][R20.64] ;  /* 0x0000001414120981 */ /* 0x0000e2000c1e1100 */
[----:B------:R-:W1:Y:S01]  /*12e40*/  S2R R8, SR_TID.X ;  /* 0x0000000000087919 */ /* 0x000e620000002100 */
[----:B0-----:R-:W-:Y:S02]  /*12e50*/  @P0 IMAD.MOV.U32 R20, RZ, RZ, R95 ;  /* 0x000000ffff140224 */ /* 0x001fe400078e005f */
[----:B------:R-:W-:Y:S01]  /*12e60*/  @P0 IMAD.MOV.U32 R21, RZ, RZ, R92 ;  /* 0x000000ffff150224 */ /* 0x000fe200078e005c */
[----:B------:R-:W-:Y:S04]  /*12e70*/  STS.U8 [R7+UR9+0x10100], R19 ;  /* 0x0101001307007988 */ /* 0x000fe80008000009 */
[----:B----4-:R0:W-:Y:S01]  /*12e80*/  STS.U8 [R7+UR9+0x11500], R17 ;  /* 0x0115001107007988 */ /* 0x0101e20008000009 */
[----:B-1----:R-:W-:-:S02]  /*12e90*/  LOP3.LUT R8, R8, 0x7f, RZ, 0xc0, !PT ;  /* 0x0000007f08087812 */ /* 0x002fc400078ec0ff */
[----:B0-----:R-:W-:-:S06]  /*12ea0*/  PRMT R17, RZ, 0x7610, R17 ;  /* 0x00007610ff117816 */ /* 0x001fcc0000000011 */
[----:B------:R0:W4:Y:S01]  /*12eb0*/  @P0 LDG.E.U8 R17, desc[UR20][R20.64] ;  /* 0x0000001414110981 */ /* 0x000122000c1e1100 */
[C---:B------:R-:W-:Y:S02]  /*12ec0*/  LOP3.LUT R9, R8.reuse, 0x40, RZ, 0x3c, !PT ;  /* 0x0000004008097812 */ /* 0x040fe400078e3cff */
[----:B------:R-:W-:Y:S01]  /*12ed0*/  LOP3.LUT R8, R8, 0x30, RZ, 0x3c, !PT ;  /* 0x0000003008087812 */ /* 0x000fe200078e3cff */
        /* <DEDUP_REMOVED lines=14> */
[----:B------:R0:W3:Y:S02]  /*12fc0*/  @P0 LDG.E.U8 R18, desc[UR20][R20.64] ;  /* 0x0000001414120981 */ /* 0x0000e4000c1e1100 */
[----:B0-----:R-:W-:Y:S02]  /*12fd0*/  @P0 IMAD.MOV.U32 R20, RZ, RZ, R105 ;  /* 0x000000ffff140224 */ /* 0x001fe400078e0069 */
[----:B------:R-:W-:Y:S01]  /*12fe0*/  @P0 IMAD.MOV.U32 R21, RZ, RZ, R104 ;  /* 0x000000ffff150224 */ /* 0x000fe200078e0068 */
        /* <DEDUP_REMOVED lines=61> */
[----:B----4-:R0:W-:Y:S01]  /*133c0*/  STS.U8 [R9+UR9+0x11600], R17 ;  /* 0x0116001109007988 */ /* 0x0101e20008000009 */
[----:B-1----:R-:W-:Y:S02]  /*133d0*/  LOP3.LUT R10, R10, 0x7f, RZ, 0xc0, !PT ;  /* 0x0000007f0a0a7812 */ /* 0x002fe400078ec0ff */
        /* <DEDUP_REMOVED lines=60> */
[----:B------:R-:W-:Y:S02]  /*137a0*/  @P0 IMAD.MOV.U32 R21, RZ, RZ, R137 ;  /* 0x000000ffff150224 */ /* 0x000fe400078e0089 */
        /* <DEDUP_REMOVED lines=15> */
[----:B0-----:R-:W-:Y:S01]  /*138a0*/  PRMT R21, RZ, 0x7610, R21 ;  /* 0x00007610ff157816 */ /* 0x001fe20000000015 */
[----:B-1----:R-:W-:Y:S01]  /*138b0*/  @P0 IMAD.MOV.U32 R18, RZ, RZ, R123 ;  /* 0x000000ffff120224 */ /* 0x002fe200078e007b */
[----:B------:R-:W-:-:S04]  /*138c0*/  PRMT R20, RZ, 0x7610, R20 ;  /* 0x00007610ff147816 */ /* 0x000fc80000000014 */
[----:B------:R0:W3:Y:S02]  /*138d0*/  @P0 LDG.E.U8 R21, desc[UR20][R18.64] ;  /* 0x0000001412150981 */ /* 0x0000e4000c1e1100 */
[----:B0-----:R-:W-:Y:S02]  /*138e0*/  @P0 IMAD.MOV.U32 R18, RZ, RZ, R120 ;  /* 0x000000ffff120224 */ /* 0x001fe400078e0078 */
[----:B------:R-:W-:-:S05]  /*138f0*/  @P0 IMAD.MOV.U32 R19, RZ, RZ, R119 ;  /* 0x000000ffff130224 */ /* 0x000fca00078e0077 */
[----:B------:R0:W3:Y:S02]  /*13900*/  @P0 LDG.E.U8 R20, desc[UR20][R18.64] ;  /* 0x0000001412140981 */ /* 0x0000e4000c1e1100 */
[----:B0-----:R-:W-:Y:S02]  /*13910*/  PRMT R19, RZ, 0x7610, R19 ;  /* 0x00007610ff137816 */ /* 0x001fe40000000013 */
[----:B------:R-:W-:Y:S01]  /*13920*/  PRMT R18, RZ, 0x7610, R18 ;  /* 0x00007610ff127816 */ /* 0x000fe20000000012 */
[----:B----4-:R0:W-:Y:S02]  /*13930*/  STS.U8 [R11+UR9+0x11700], R17 ;  /* 0x011700110b007988 */ /* 0x0101e40008000009 */
[----:B0-----:R-:W-:Y:S02]  /*13940*/  @P0 IMAD.MOV.U32 R17, RZ, RZ, R121 ;  /* 0x000000ffff110224 */ /* 0x001fe400078e0079 */
[----:B------:R-:W-:Y:S01]  /*13950*/  @P0 IMAD.MOV.U32 R23, RZ, RZ, R88 ;  /* 0x000000ffff170224 */ /* 0x000fe200078e0058 */
[----:B--2---:R0:W-:Y:S02]  /*13960*/  STS.U8 [R11+UR9+0x11b00], R16 ;  /* 0x011b00100b007988 */ /* 0x0041e40008000009 */
[----:B0-----:R-:W-:-:S05]  /*13970*/  @P0 IMAD.MOV.U32 R16, RZ, RZ, R122 ;  /* 0x000000ffff100224 */ /* 0x001fca00078e007a */
[----:B------:R0:W2:Y:S02]  /*13980*/  @P0 LDG.E.U8 R19, desc[UR20][R16.64] ;  /* 0x0000001410130981 */ /* 0x0000a4000c1e1100 */
[----:B0-----:R-:W-:Y:S02]  /*13990*/  @P0 IMAD.MOV.U32 R16, RZ, RZ, R98 ;  /* 0x000000ffff100224 */ /* 0x001fe400078e0062 */
[----:B------:R-:W-:Y:S01]  /*139a0*/  @P0 IMAD.MOV.U32 R17, RZ, RZ, R97 ;  /* 0x000000ffff110224 */ /* 0x000fe200078e0061 */
[----:B---3--:R-:W-:Y:S04]  /*139b0*/  STS.U8 [R11+UR9+0x11f00], R13 ;  /* 0x011f000d0b007988 */ /* 0x008fe80008000009 */
[----:B------:R0:W3:Y:S04]  /*139c0*/  @P0 LDG.E.U8 R18, desc[UR20][R16.64] ;  /* 0x0000001410120981 */ /* 0x0000e8000c1e1100 */
[----:B------:R1:W-:Y:S01]  /*139d0*/  STS.U8 [R12+UR9+0x11f80], R22 ;  /* 0x011f80160c007988 */ /* 0x0003e20008000009 */
[----:B0-----:R-:W-:Y:S01]  /*139e0*/  PRMT R17, RZ, 0x7610, R17 ;  /* 0x00007610ff117816 */ /* 0x001fe20000000011 */
[----:B-1----:R-:W-:-:S02]  /*139f0*/  @P0 IMAD.MOV.U32 R22, RZ, RZ, R155 ;  /* 0x000000ffff160224 */ /* 0x002fc400078e009b */
[----:B------:R0:W-:Y:S01]  /*13a00*/  STS.U8 [R12+UR9+0x10380], R21 ;  /* 0x010380150c007988 */ /* 0x0001e20008000009 */
[----:B------:R-:W-:Y:S02]  /*13a10*/  PRMT R16, RZ, 0x7610, R16 ;  /* 0x00007610ff107816 */ /* 0x000fe40000000010 */
[----:B------:R-:W-:Y:S01]  /*13a20*/  PRMT R13, RZ, 0x7610, R13 ;  /* 0x00007610ff0d7816 */ /* 0x000fe2000000000d */
[----:B------:R1:W4:Y:S01]  /*13a30*/  @P0 LDG.E.U8 R17, desc[UR20][R22.64] ;  /* 0x0000001416110981 */ /* 0x000322000c1e1100 */
[----:B0-----:R-:W-:-:S03]  /*13a40*/  @P0 IMAD.MOV.U32 R21, RZ, RZ, R163 ;  /* 0x000000ffff150224 */ /* 0x001fc600078e00a3 */
[----:B------:R0:W-:Y:S01]  /*13a50*/  STS.U8 [R12+UR9+0x10780], R20 ;  /* 0x010780140c007988 */ /* 0x0001e20008000009 */
[----:B-1----:R-:W-:Y:S02]  /*13a60*/  @P0 IMAD.MOV.U32 R22, RZ, RZ, R164 ;  /* 0x000000ffff160224 */ /* 0x002fe400078e00a4 */
[----:B------:R-:W-:-:S05]  /*13a70*/  @P0 IMAD.MOV.U32 R23, RZ, RZ, R165 ;  /* 0x000000ffff170224 */ /* 0x000fca00078e00a5 */
[----:B------:R-:W4:Y:S01]  /*13a80*/  @P0 LDG.E.U8 R16, desc[UR20][R22.64] ;  /* 0x0000001416100981 */ /* 0x000f22000c1e1100 */
[----:B0-----:R-:W-:-:S05]  /*13a90*/  @P0 IMAD.MOV.U32 R20, RZ, RZ, R162 ;  /* 0x000000ffff140224 */ /* 0x001fca00078e00a2 */
[----:B------:R-:W4:Y:S01]  /*13aa0*/  @P0 LDG.E.U8 R13, desc[UR20][R20.64] ;  /* 0x00000014140d0981 */ /* 0x000f22000c1e1100 */
[----:B------:R-:W-:-:S04]  /*13ab0*/  ISETP.NE.U32.AND P0, PT, RZ, UR7, PT ;  /* 0x00000007ff007c0c */ /* 0x000fc8000bf05070 */
[C---:B------:R-:W-:Y:S02]  /*13ac0*/  ISETP.LT.OR P1, PT, R161.reuse, 0x80, P0 ;  /* 0x00000080a100780c */ /* 0x040fe40000721670 */
[----:B------:R-:W-:Y:S01]  /*13ad0*/  ISETP.GE.AND P2, PT, R161, 0x100, PT ;  /* 0x00000100a100780c */ /* 0x000fe20003f46270 */
[----:B--2---:R0:W-:Y:S04]  /*13ae0*/  STS.U8 [R12+UR9+0x10b80], R19 ;  /* 0x010b80130c007988 */ /* 0x0041e80008000009 */
[----:B---3--:R0:W-:Y:S04]  /*13af0*/  STS.U8 [R12+UR9+0x10f80], R18 ;  /* 0x010f80120c007988 */ /* 0x0081e80008000009 */
[----:B----4-:R0:W-:Y:S04]  /*13b00*/  STS.U8 [R12+UR9+0x11380], R17 ;  /* 0x011380110c007988 */ /* 0x0101e80008000009 */
[----:B------:R0:W-:Y:S04]  /*13b10*/  STS.U8 [R12+UR9+0x11780], R16 ;  /* 0x011780100c007988 */ /* 0x0001e80008000009 */
[----:B------:R0:W-:Y:S01]  /*13b20*/  STS.U8 [R12+UR9+0x11b80], R13 ;  /* 0x011b800d0c007988 */ /* 0x0001e20008000009 */
[----:B------:R1:W-:Y:S06]  /*13b30*/  MEMBAR.ALL.CTA ;  /* 0x0000000000007992 */ /* 0x0003ec0000008000 */
[----:B-1----:R-:W1:Y:S02]  /*13b40*/  FENCE.VIEW.ASYNC.S ;  /* 0x00000000000073c6 */ /* 0x002e640000000000 */
[----:B-1----:R-:W-:Y:S06]  /*13b50*/  BAR.SYNC.DEFER_BLOCKING 0x0 ;  /* 0x0000000000007b1d */ /* 0x002fec0000010000 */
[----:B------:R-:W-:Y:S05]  /*13b60*/  @P1 BRA `(.L_x_6) ;  /* 0x0000000000d81947 */ /* 0x000fea0003800000 */
[----:B------:R-:W-:Y:S02]  /*13b70*/  USHF.R.U32.HI UR14, URZ, 0x4, UR9 ;  /* 0x00000004ff0e7899 */ /* 0x000fe40008011609 */
[----:B------:R-:W-:Y:S02]  /*13b80*/  UIADD3 UR5, UPT, UPT, UR9, 0x10000, URZ ;  /* 0x0001000009057890 */ /* 0x000fe4000fffe0ff */
[----:B------:R-:W-:Y:S02]  /*13b90*/  USGXT.U32 UR14, UR14, 0xe ;  /* 0x0000000e0e0e789a */ /* 0x000fe40008000000 */
[----:B------:R-:W-:Y:S02]  /*13ba0*/  USHF.R.U32.HI UR5, URZ, 0x4, UR5 ;  /* 0x00000004ff057899 */ /* 0x000fe40008011605 */
[----:B------:R-:W-:Y:S02]  /*13bb0*/  UIADD3 UR34, UP1, UPT, UR14, 0x100, URZ ;  /* 0x000001000e227890 */ /* 0x000fe4000ff3e0ff */
[----:B------:R-:W-:Y:S01]  /*13bc0*/  USGXT.U32 UR12, UR5, 0xe ;  /* 0x0000000e050c789a */ /* 0x000fe20008000000 */
[----:B------:R-:W-:Y:S01]  /*13bd0*/  UMOV UR4, URZ ;  /* 0x000000ff00047c82 */ /* 0x000fe20008000000 */
[----:B------:R-:W-:Y:S01]  /*13be0*/  UMOV UR6, URZ ;  /* 0x000000ff00067c82 */ /* 0x000fe20008000000 */
[----:B------:R-:W-:-:S02]  /*13bf0*/  UIADD3.X UR35, UPT, UPT, UR4, 0x40004040, URZ, UP1, !UPT ;  /* 0x4000404004237890 */ /* 0x000fc40008ffe4ff */
[----:B------:R-:W-:Y:S01]  /*13c00*/  UIADD3 UR32, UP1, UPT, UR12, 0x2, URZ ;  /* 0x000000020c207890 */ /* 0x000fe2000ff3e0ff */
[----:B------:R-:W-:Y:S01]  /*13c10*/  UMOV UR4, UR11 ;  /* 0x0000000b00047c82 */ /* 0x000fe20008000000 */
[----:B------:R-:W-:Y:S02]  /*13c20*/  UMOV UR5, URZ ;  /* 0x000000ff00057c82 */ /* 0x000fe40008000000 */
[----:B------:R-:W-:Y:S01]  /*13c30*/  UIADD3.X UR33, UPT, UPT, UR6, 0x40004040, URZ, UP1, !UPT ;  /* 0x4000404006217890 */ /* 0x000fe20008ffe4ff */
[----:B------:R-:W-:Y:S01]  /*13c40*/  UMOV UR25, UR4 ;  /* 0x0000000400197c82 */ /* 0x000fe20008000000 */
[----:B------:R-:W-:Y:S02]  /*13c50*/  UIADD3.64 UR4, UPT, UPT, UR34, 0x100, URZ ;  /* 0x0000010022047897 */ /* 0x000fe4000fffe0ff */
[----:B------:R-:W-:Y:S02]  /*13c60*/  UIADD3.64 UR6, UPT, UPT, UR32, 0x2, URZ ;  /* 0x0000000220067897 */ /* 0x000fe4000fffe0ff */
[----:B------:R-:W-:-:S02]  /*13c70*/  UIADD3.64 UR16, UPT, UPT, UR34, 0x200, URZ ;  /* 0x0000020022107897 */ /* 0x000fc4000fffe0ff */
[----:B------:R-:W-:Y:S02]  /*13c80*/  UIADD3.64 UR18, UPT, UPT, UR32, 0x4, URZ ;  /* 0x0000000420127897 */ /* 0x000fe4000fffe0ff */
[----:B------:R-:W-:Y:S02]  /*13c90*/  UIADD3 UR24, UPT, UPT, UR8, 0x40, URZ ;  /* 0x0000004008187890 */ /* 0x000fe4000fffe0ff */
[----:B------:R-:W-:Y:S02]  /*13ca0*/  UIADD3.64 UR22, UPT, UPT, UR34, 0x300, URZ ;  /* 0x0000030022167897 */ /* 0x000fe4000fffe0ff */
[----:B------:R-:W-:Y:S02]  /*13cb0*/  UIADD3 UR46, UPT, UPT, UR8, 0x40, URZ ;  /* 0x00000040082e7890 */ /* 0x000fe4000fffe0ff */
[----:B------:R-:W-:Y:S02]  /*13cc0*/  UIADD3.64 UR26, UPT, UPT, UR34, 0x400, URZ ;  /* 0x00000400221a7897 */ /* 0x000fe4000fffe0ff */
[----:B------:R-:W-:-:S02]  /*13cd0*/  UIADD3 UR47, UPT, UPT, UR8, 0x40, URZ ;  /* 0x00000040082f7890 */ /* 0x000fc4000fffe0ff */
[----:B------:R-:W-:Y:S01]  /*13ce0*/  UIADD3.64 UR28, UPT, UPT, UR34, 0x500, URZ ;  /* 0x00000500221c7897 */ /* 0x000fe2000fffe0ff */
[----:B------:R-:W-:Y:S01]  /*13cf0*/  UMOV UR36, 0x0 ;  /* 0x0000000000247882 */ /* 0x000fe20000000000 */
[----:B------:R-:W-:Y:S01]  /*13d00*/  UMOV UR37, 0x8108490 ;  /* 0x0810849000257882 */ /* 0x000fe20000000000 */
[----:B------:R-:W-:Y:S01]  /*13d10*/  UIADD3 UR52, UPT, UPT, UR8, 0x40, URZ ;  /* 0x0000004008347890 */ /* 0x000fe2000fffe0ff */
[----:B------:R-:W-:Y:S01]  /*13d20*/  UMOV UR15, 0x40004040 ;  /* 0x40004040000f7882 */ /* 0x000fe20000000000 */
[----:B------:R-:W-:Y:S01]  /*13d30*/  UIADD3.64 UR30, UPT, UPT, UR34, 0x600, URZ ;  /* 0x00000600221e7897 */ /* 0x000fe2000fffe0ff */
[----:B------:R-:W-:Y:S01]  /*13d40*/  UMOV UR13, 0x40004040 ;  /* 0x40004040000d7882 */ /* 0x000fe20000000000 */
[----:B------:R-:W-:Y:S01]  /*13d50*/  UMOV UR38, 0x0 ;  /* 0x0000000000267882 */ /* 0x000fe20000000000 */
[----:B------:R-:W-:Y:S01]  /*13d60*/  UMOV UR39, 0x8108490 ;  /* 0x0810849000277882 */ /* 0x000fe20000000000 */
[----:B------:R-:W-:Y:S01]  /*13d70*/  UMOV UR40, 0x0 ;  /* 0x0000000000287882 */ /* 0x000fe20000000000 */
[----:B------:R-:W-:Y:S01]  /*13d80*/  UMOV UR41, 0x8108490 ;  /* 0x0810849000297882 */ /* 0x000fe20000000000 */
[----:B------:R1:W-:Y:S01]  /*13d90*/  UTCQMMA gdesc[UR14], gdesc[UR12], tmem[UR8], tmem[UR36], idesc[UR37], !UPT ;  /* 0x00ff240c0e0075ea */ /* 0x0003e2000f800308 */
[----:B------:R-:W-:Y:S01]  /*13da0*/  UMOV UR42, 0x0 ;  /* 0x00000000002a7882 */ /* 0x000fe20000000000 */
[----:B------:R-:W-:Y:S01]  /*13db0*/  UMOV UR43, 0x8108490 ;  /* 0x08108490002b7882 */ /* 0x000fe20000000000 */
[----:B------:R1:W-:Y:S01]  /*13dc0*/  UTCQMMA gdesc[UR34], gdesc[UR32], tmem[UR8], tmem[UR38], idesc[UR39], UPT ;  /* 0x00ff2620220075ea */ /* 0x0003e2000b800308 */
        /* <DEDUP_REMOVED lines=8> */
[----:B------:R1:W-:Y:S01]  /*13e50*/  UTCQMMA gdesc[UR22], gdesc[UR12], tmem[UR24], tmem[UR44], idesc[UR45], !UPT ;  /* 0x00ff2c0c160075ea */ /* 0x0003e2000f800318 */
[----:B------:R-:W-:Y:S01]  /*13e60*/  UMOV UR54, 0x0 ;  /* 0x0000000000367882 */ /* 0x000fe20000000000 */
[----:B------:R-:W-:Y:S01]  /*13e70*/  UMOV UR55, 0x8108490 ;  /* 0x0810849000377882 */ /* 0x000fe20000000000 */
[----:B------:R1:W-:Y:S01]  /*13e80*/  UTCQMMA gdesc[UR26], gdesc[UR32], tmem[UR46], tmem[UR48], idesc[UR49], UPT ;  /* 0x00ff30201a0075ea */ /* 0x0003e2000b80032e */
[----:B------:R1:W-:Y:S01]  /*13e90*/  UTCQMMA gdesc[UR28], gdesc[UR6], tmem[UR47], tmem[UR50], idesc[UR51], UPT ;  /* 0x00ff32061c0075ea */ /* 0x0003e2000b80032f */
[----:B------:R1:W-:Y:S01]  /*13ea0*/  UTCQMMA gdesc[UR30], gdesc[UR18], tmem[UR52], tmem[UR54], idesc[UR55], UPT ;  /* 0x00ff36121e0075ea */ /* 0x0003e2000b800334 */
[----:B------:R1:W-:Y:S01]  /*13eb0*/  UTCBAR [UR25], URZ ;  /* 0x000000ff190073e9 */ /* 0x0003e200080000ff */
[----:B------:R-:W-:Y:S01]  /*13ec0*/  NOP ;  /* 0x0000000000007918 */ /* 0x000fe20000000000 */
.L_x_6:
[----:B-1----:R-:W-:Y:S01]  /*13ed0*/  UMOV UR4, URZ ;  /* 0x000000ff00047c82 */ /* 0x002fe20008000000 */
[----:B------:R-:W-:Y:S05]  /*13ee0*/  @!P2 BRA `(.L_x_7) ;  /* 0x000001200090a947 */ /* 0x000fea0003800000 */
[----:B0-----:R-:W-:Y:S01]  /*13ef0*/  SHF.R.S32.HI R13, RZ, 0x1f, R161 ;  /* 0x0000001fff0d7819 */ /* 0x001fe200000114a1 */
[----:B------:R-:W-:Y:S01]  /*13f00*/  UIADD3 UR4, UPT, UPT, UR9, 0x8000, URZ ;  /* 0x0000800009047890 */ /* 0x000fe2000fffe0ff */
[----:B------:R-:W-:Y:S01]  /*13f10*/  IMAD.MOV.U32 R17, RZ, RZ, RZ ;  /* 0x000000ffff117224 */ /* 0x000fe200078e00ff */
[----:B------:R-:W-:Y:S01]  /*13f20*/  UIADD3 UR5, UPT, UPT, UR9, 0x12000, URZ ;  /* 0x0001200009057890 */ /* 0x000fe2000fffe0ff */
[----:B------:R-:W-:Y:S01]  /*13f30*/  LEA.HI R13, R13, R161, RZ, 0x7 ;  /* 0x000000a10d0d7211 */ /* 0x000fe200078f38ff */
[----:B------:R-:W-:Y:S02]  /*13f40*/  USHF.R.U32.HI UR4, URZ, 0x4, UR4 ;  /* 0x00000004ff047899 */ /* 0x000fe40008011604 */
[----:B------:R-:W-:Y:S01]  /*13f50*/  USHF.R.U32.HI UR5, URZ, 0x4, UR5 ;  /* 0x00000004ff057899 */ /* 0x000fe20008011605 */
[----:B------:R-:W-:Y:S01]  /*13f60*/  SHF.R.S32.HI R16, RZ, 0x7, R13 ;  /* 0x00000007ff107819 */ /* 0x000fe2000001140d */
[----:B-----5:R-:W-:Y:S01]  /*13f70*/  IMAD.SHL.U32 R13, R14, 0x80, RZ ;  /* 0x000000800e0d7824 */ /* 0x020fe200078e00ff */
[----:B------:R-:W-:Y:S01]  /*13f80*/  USGXT.U32 UR14, UR4, 0xe ;  /* 0x0000000e040e789a */ /* 0x000fe20008000000 */
[----:B------:R-:W-:Y:S01]  /*13f90*/  IMAD.SHL.U32 R14, R15, 0x80, RZ ;  /* 0x000000800f0e7824 */ /* 0x000fe200078e00ff */
[----:B------:R-:W-:Y:S01]  /*13fa0*/  VIMNMX R16, PT, PT, R16, 0x2, !PT ;  /* 0x0000000210107848 */ /* 0x000fe20007fe0100 */
[----:B------:R-:W-:-:S02]  /*13fb0*/  USGXT.U32 UR12, UR5, 0xe ;  /* 0x0000000e050c789a */ /* 0x000fc40008000000 */
[----:B------:R-:W-:Y:S02]  /*13fc0*/  UIADD3 UR22, UP1, UPT, UR14, 0x100, URZ ;  /* 0x000001000e167890 */ /* 0x000fe4000ff3e0ff */
[----:B------:R-:W-:Y:S01]  /*13fd0*/  VIADD R15, R16, 0xfffffffe ;  /* 0xfffffffe100f7836 */ /* 0x000fe20000000000 */
[----:B------:R-:W-:Y:S01]  /*13fe0*/  UIADD3 UR24, UP2, UPT, UR12, 0x2, URZ ;  /* 0x000000020c187890 */ /* 0x000fe2000ff5e0ff */
[----:B------:R-:W-:Y:S01]  /*13ff0*/  SHF.R.S32.HI R16, RZ, 0x1f, R14 ;  /* 0x0000001fff107819 */ /* 0x000fe2000001140e */
[----:B------:R-:W-:Y:S01]  /*14000*/  UMOV UR4, URZ ;  /* 0x000000ff00047c82 */ /* 0x000fe20008000000 */
[----:B------:R-:W-:Y:S01]  /*14010*/  UMOV UR5, URZ ;  /* 0x000000ff00057c82 */ /* 0x000fe20008000000 */
[----:B------:R0:W-:Y:S01]  /*14020*/  STL [R1+0xb6c], R15 ;  /* 0x000b6c0f01007387 */ /* 0x0001e20000100800 */
[----:B------:R-:W-:Y:S02]  /*14030*/  UIADD3.X UR23, UPT, UPT, UR4, 0x40004040, URZ, UP1, !UPT ;  /* 0x4000404004177890 */ /* 0x000fe40008ffe4ff */
[----:B------:R-:W-:Y:S01]  /*14040*/  UIADD3.X UR25, UPT, UPT, UR5, 0x40004040, URZ, UP2, !UPT ;  /* 0x4000404005197890 */ /* 0x000fe200097fe4ff */
[----:B------:R1:W-:Y:S01]  /*14050*/  STL [R1+0xb54], RZ ;  /* 0x000b54ff01007387 */ /* 0x0003e20000100800 */
[----:B------:R-:W-:Y:S01]  /*14060*/  UMOV UR18, 0x1 ;  /* 0x0000000100127882 */ /* 0x000fe20000000000 */
[----:B------:R-:W-:-:S02]  /*14070*/  UIADD3.64 UR26, UPT, UPT, UR22, 0x100, URZ ;  /* 0x00000100161a7897 */ /* 0x000fc4000fffe0ff */
[----:B------:R-:W-:Y:S01]  /*14080*/  UIADD3.64 UR28, UPT, UPT, UR24, 0x2, URZ ;  /* 0x00000002181c7897 */ /* 0x000fe2000fffe0ff */
[----:B0-----:R-:W-:Y:S01]  /*14090*/  SHF.R.S32.HI R15, RZ, 0x1f, R13 ;  /* 0x0000001fff0f7819 */ /* 0x001fe2000001140d */
[----:B------:R-:W-:Y:S02]  /*140a0*/  UIADD3.64 UR30, UPT, UPT, UR22, 0x200, URZ ;  /* 0x00000200161e7897 */ /* 0x000fe4000fffe0ff */
[----:B------:R-:W-:Y:S02]  /*140b0*/  UIADD3.64 UR32, UPT, UPT, UR24, 0x4, URZ ;  /* 0x0000000418207897 */ /* 0x000fe4000fffe0ff */
[----:B------:R-:W-:Y:S02]  /*140c0*/  UIADD3.64 UR34, UPT, UPT, UR22, 0x300, URZ ;  /* 0x0000030016227897 */ /* 0x000fe4000fffe0ff */
[----:B------:R-:W-:Y:S02]  /*140d0*/  UIADD3.64 UR36, UPT, UPT, UR22, 0x400, URZ ;  /* 0x0000040016247897 */ /* 0x000fe4000fffe0ff */
[----:B------:R-:W-:-:S02]  /*140e0*/  UIADD3.64 UR38, UPT, UPT, UR22, 0x500, URZ ;  /* 0x0000050016267897 */ /* 0x000fc4000fffe0ff */
[----:B------:R-:W-:Y:S01]  /*140f0*/  UIADD3.64 UR40, UPT, UPT, UR22, 0x600, URZ ;  /* 0x0000060016287897 */ /* 0x000fe2000fffe0ff */
[----:B-1----:R-:W-:-:S11]  /*14100*/  UMOV UR13, 0x40004040 ;  /* 0x40004040000d7882 */ /* 0x002fd60000000000 */
.L_x_10:
[----:B------:R-:W2:Y:S04]  /*14110*/  LDL.LU R36, [R1+0x3bc] ;  /* 0x0003bc0001247983 */ /* 0x000ea80000300800 */
[----:B------:R-:W3:Y:S04]  /*14120*/  LDL.LU R30, [R1+0x630] ;  /* 0x00063000011e7983 */ /* 0x000ee80000300800 */
[----:B------:R-:W4:Y:S04]  /*14130*/  LDL.LU R35, [R1+0x62c] ;  /* 0x00062c0001237983 */ /* 0x000f280000300800 */
[----:B-----5:R-:W5:Y:S04]  /*14140*/  LDL.LU R34, [R1+0x628] ;  /* 0x0006280001227983 */ /* 0x020f680000300800 */
[----:B------:R-:W5:Y:S04]  /*14150*/  LDL.LU R33, [R1+0x624] ;  /* 0x0006240001217983 */ /* 0x000f680000300800 */
        /* <DEDUP_REMOVED lines=12> */
[----:B-1----:R-:W5:Y:S04]  /*14220*/  LDL.LU R16, [R1+0x618] ;  /* 0x0006180001107983 */ /* 0x002f680000300800 */
[----:B------:R-:W5:Y:S01]  /*14230*/  LDL.LU R22, [R1+0x5f4] ;  /* 0x0005f40001167983 */ /* 0x000f620000300800 */
[----:B------:R-:W-:Y:S01]  /*14240*/  IMAD.U32 R17, R17, -0x80000000, RZ ;  /* 0x8000000011117824 */ /* 0x000fe200078e00ff */
[----:B--2---:R-:W-:-:S02]  /*14250*/  IADD3 R36, P2, PT, R14, R36, RZ ;  /* 0x000000240e247210 */ /* 0x004fc40007f5e0ff */
[C---:B---3--:R-:W-:Y:S02]  /*14260*/  IADD3 R30, P3, PT, R14.reuse, R30, RZ ;  /* 0x0000001e0e1e7210 */ /* 0x048fe40007f7e0ff */
[----:B----4-:R-:W-:-:S03]  /*14270*/  IADD3 R35, P4, PT, R14, R35, RZ ;  /* 0x000000230e237210 */ /* 0x010fc60007f9e0ff */
[----:B------:R0:W-:Y:S01]  /*14280*/  STL [R1+0x630], R30 ;  /* 0x0006301e01007387 */ /* 0x0001e20000100800 */
[----:B-----5:R-:W-:-:S03]  /*14290*/  IADD3 R34, P6, PT, R14, R34, RZ ;  /* 0x000000220e227210 */ /* 0x020fc60007fde0ff */
[----:B------:R-:W-:Y:S01]  /*142a0*/  STL [R1+0x3bc], R36 ;  /* 0x0003bc2401007387 */ /* 0x000fe20000100800 */
[----:B------:R-:W-:-:S03]  /*142b0*/  IADD3 R33, P1, PT, R14, R33, RZ ;  /* 0x000000210e217210 */ /* 0x000fc60007f3e0ff */
[----:B------:R-:W-:Y:S01]  /*142c0*/  STL [R1+0x62c], R35 ;  /* 0x00062c2301007387 */ /* 0x000fe20000100800 */
[----:B0-----:R-:W-:-:S03]  /*142d0*/  SHF.R.S32.HI R30, RZ, 0x1f, R14 ;  /* 0x0000001fff1e7819 */ /* 0x001fc6000001140e */
[----:B------:R-:W-:Y:S02]  /*142e0*/  STL [R1+0x628], R34 ;  /* 0x0006282201007387 */ /* 0x000fe40000100800 */
[----:B------:R-:W-:Y:S01]  /*142f0*/  IMAD.X R32, R30, 0x1, R32, P2 ;  /* 0x000000011e207824 */ /* 0x000fe200010e0620 */
[----:B------:R-:W-:Y:S01]  /*14300*/  IADD3 R31, P2, PT, R14, R31, RZ ;  /* 0x0000001f0e1f7210 */ /* 0x000fe20007f5e0ff */
[----:B------:R-:W-:Y:S01]  /*14310*/  STL [R1+0x624], R33 ;  /* 0x0006242101007387 */ /* 0x000fe20000100800 */
[----:B------:R-:W-:-:S03]  /*14320*/  IMAD.X R29, R30, 0x1, R29, P3 ;  /* 0x000000011e1d7824 */ /* 0x000fc600018e061d */
[----:B------:R-:W-:Y:S01]  /*14330*/  STL [R1+0x39c], R32 ;  /* 0x00039c2001007387 */ /* 0x000fe20000100800 */
[----:B------:R-:W-:-:S03]  /*14340*/  IADD3 R28, P3, PT, R14, R28, RZ ;  /* 0x0000001c0e1c7210 */ /* 0x000fc60007f7e0ff */
[----:B------:R-:W-:Y:S01]  /*14350*/  STL [R1+0x620], R31 ;  /* 0x0006201f01007387 */ /* 0x000fe20000100800 */
[----:B------:R-:W-:-:S03]  /*14360*/  IMAD.X R27, R30, 0x1, R27, P4 ;  /* 0x000000011e1b7824 */ /* 0x000fc600020e061b */
[----:B------:R-:W-:Y:S01]  /*14370*/  STL [R1+0x3b8], R29 ;  /* 0x0003b81d01007387 */ /* 0x000fe20000100800 */
[----:B------:R-:W-:-:S03]  /*14380*/  IADD3 R26, P4, PT, R14, R26, RZ ;  /* 0x0000001a0e1a7210 */ /* 0x000fc60007f9e0ff */
[----:B------:R-:W-:Y:S01]  /*14390*/  STL [R1+0x61c], R28 ;  /* 0x00061c1c01007387 */ /* 0x000fe20000100800 */
[----:B------:R-:W-:-:S05]  /*143a0*/  IMAD.X R21, R30, 0x1, R21, P6 ;  /* 0x000000011e157824 */ /* 0x000fca00030e0615 */
[----:B------:R0:W-:Y:S01]  /*143b0*/  STL [R1+0x3b0], R21 ;  /* 0x0003b01501007387 */ /* 0x0001e20000100800 */
[----:B------:R-:W-:-:S03]  /*143c0*/  IMAD.X R20, R30, 0x1, R20, P1 ;  /* 0x000000011e147824 */ /* 0x000fc600008e0614 */
[----:B------:R-:W-:Y:S01]  /*143d0*/  STL [R1+0x3b4], R27 ;  /* 0x0003b41b01007387 */ /* 0x000fe20000100800 */
[----:B------:R-:W-:-:S03]  /*143e0*/  IADD3 R25, P6, PT, R14, R25, RZ ;  /* 0x000000190e197210 */ /* 0x000fc60007fde0ff */
[----:B0-----:R-:W2:Y:S01]  /*143f0*/  LDL.LU R21, [R1+0x610] ;  /* 0x0006100001157983 */ /* 0x001ea20000300800 */
[----:B------:R-:W-:-:S03]  /*14400*/  IMAD.X R19, R30, 0x1, R19, P2 ;  /* 0x000000011e137824 */ /* 0x000fc600010e0613 */
[----:B------:R-:W-:Y:S04]  /*14410*/  STL [R1+0x614], R26 ;  /* 0x0006141a01007387 */ /* 0x000fe80000100800 */
[----:B------:R0:W-:Y:S04]  /*14420*/  STL [R1+0x3a0], R20 ;  /* 0x0003a01401007387 */ /* 0x0001e80000100800 */
[----:B0-----:R-:W3:Y:S01]  /*14430*/  LDL.LU R20, [R1+0x5ec] ;  /* 0x0005ec0001147983 */ /* 0x001ee20000300800 */
[----:B------:R-:W-:-:S03]  /*14440*/  IADD3 R24, P1, PT, R14, R24, RZ ;  /* 0x000000180e187210 */ /* 0x000fc60007f3e0ff */
[----:B------:R-:W-:Y:S04]  /*14450*/  STL [R1+0x60c], R25 ;  /* 0x00060c1901007387 */ /* 0x000fe80000100800 */
[----:B------:R0:W-:Y:S04]  /*14460*/  STL [R1+0x398], R19 ;  /* 0x0003981301007387 */ /* 0x0001e80000100800 */
[----:B0-----:R-:W4:Y:S01]  /*14470*/  LDL.LU R19, [R1+0x608] ;  /* 0x0006080001137983 */ /* 0x001f220000300800 */
[----:B------:R-:W-:Y:S01]  /*14480*/  IMAD.X R16, R30, 0x1, R16, P3 ;  /* 0x000000011e107824 */ /* 0x000fe200018e0610 */
[----:B------:R-:W-:-:S02]  /*14490*/  IADD3 R23, P2, PT, R14, R23, RZ ;  /* 0x000000170e177210 */ /* 0x000fc40007f5e0ff */
[----:B------:R-:W-:Y:S01]  /*144a0*/  STL [R1+0x604], R24 ;  /* 0x0006041801007387 */ /* 0x000fe20000100800 */
[----:B------:R-:W-:-:S03]  /*144b0*/  IADD3 R22, P3, PT, R14, R22, RZ ;  /* 0x000000160e167210 */ /* 0x000fc60007f7e0ff */
[----:B------:R0:W-:Y:S04]  /*144c0*/  STL [R1+0x618], R16 ;  /* 0x0006181001007387 */ /* 0x0001e80000100800 */
[----:B0-----:R-:W5:Y:S04]  /*144d0*/  LDL.LU R16, [R1+0x5e4] ;  /* 0x0005e40001107983 */ /* 0x001f680000300800 */
[----:B------:R-:W-:Y:S04]  /*144e0*/  STL [R1+0x5fc], R23 ;  /* 0x0005fc1701007387 */ /* 0x000fe80000100800 */
[----:B------:R-:W5:Y:S04]  /*144f0*/  LDL.LU R45, [R1+0x600] ;  /* 0x00060000012d7983 */ /* 0x000f680000300800 */
[----:B------:R-:W5:Y:S04]  /*14500*/  LDL.LU R44, [R1+0x5dc] ;  /* 0x0005dc00012c7983 */ /* 0x000f680000300800 */
[----:B------:R-:W5:Y:S04]  /*14510*/  LDL.LU R43, [R1+0x5f8] ;  /* 0x0005f800012b7983 */ /* 0x000f680000300800 */
[----:B------:R0:W-:Y:S04]  /*14520*/  STL [R1+0x5f4], R22 ;  /* 0x0005f41601007387 */ /* 0x0001e80000100800 */
        /* <DEDUP_REMOVED lines=16> */
[----:B0-----:R-:W5:Y:S04]  /*14630*/  LDL.LU R22, [R1+0x594] ;  /* 0x0005940001167983 */ /* 0x001f680000300800 */
[----:B------:R-:W5:Y:S01]  /*14640*/  LDL.LU R25, [R1+0x5b0] ;  /* 0x0005b00001197983 */ /* 0x000f620000300800 */
[----:B--2---:R-:W-:-:S05]  /*14650*/  IMAD.X R21, R30, 0x1, R21, P4 ;  /* 0x000000011e157824 */ /* 0x004fca00020e0615 */
[----:B------:R0:W-:Y:S04]  /*14660*/  STL [R1+0x610], R21 ;  /* 0x0006101501007387 */ /* 0x0001e80000100800 */
[----:B0-----:R-:W2:Y:S01]  /*14670*/  LDL.LU R21, [R1+0x58c] ;  /* 0x00058c0001157983 */ /* 0x001ea20000300800 */
[----:B---3--:R-:W-:-:S03]  /*14680*/  IADD3 R20, P4, PT, R14, R20, RZ ;  /* 0x000000140e147210 */ /* 0x008fc60007f9e0ff */
[----:B------:R-:W3:Y:S04]  /*14690*/  LDL.LU R24, [R1+0x5a8] ;  /* 0x0005a80001187983 */ /* 0x000ee80000300800 */
[----:B------:R0:W-:Y:S04]  /*146a0*/  STL [R1+0x5ec], R20 ;  /* 0x0005ec1401007387 */ /* 0x0001e80000100800 */
[----:B0-----:R-:W3:Y:S01]  /*146b0*/  LDL.LU R20, [R1+0x584] ;  /* 0x0005840001147983 */ /* 0x001ee20000300800 */
[----:B----4-:R-:W-:-:S03]  /*146c0*/  IMAD.X R19, R30, 0x1, R19, P6 ;  /* 0x000000011e137824 */ /* 0x010fc600030e0613 */
[----:B------:R-:W4:Y:S04]  /*146d0*/  LDL.LU R23, [R1+0x5a0] ;  /* 0x0005a00001177983 */ /* 0x000f280000300800 */
[----:B------:R0:W-:Y:S04]  /*146e0*/  STL [R1+0x608], R19 ;  /* 0x0006081301007387 */ /* 0x0001e80000100800 */
[----:B0-----:R-:W4:Y:S01]  /*146f0*/  LDL.LU R19, [R1+0x57c] ;  /* 0x00057c0001137983 */ /* 0x001f220000300800 */
[----:B-----5:R-:W-:-:S05]  /*14700*/  IADD3 R16, P6, PT, R14, R16, RZ ;  /* 0x000000100e107210 */ /* 0x020fca0007fde0ff */
[----:B------:R0:W-:Y:S01]  /*14710*/  STL [R1+0x5e4], R16 ;  /* 0x0005e41001007387 */ /* 0x0001e20000100800 */
[----:B------:R-:W-:Y:S01]  /*14720*/  IMAD.X R45, R30, 0x1, R45, P1 ;  /* 0x000000011e2d7824 */ /* 0x000fe200008e062d */
[----:B------:R-:W-:Y:S02]  /*14730*/  IADD3 R44, P1, PT, R14, R44, RZ ;  /* 0x0000002c0e2c7210 */ /* 0x000fe40007f3e0ff */
[----:B0-----:R-:W5:Y:S01]  /*14740*/  LDL.LU R16, [R1+0x598] ;  /* 0x0005980001107983 */ /* 0x001f620000300800 */
        /* <DEDUP_REMOVED lines=30> */
[----:B------:R-:W-:Y:S01]  /*14930*/  IADD3 R27, P4, PT, R14, R27, RZ ;  /* 0x0000001b0e1b7210 */ /* 0x000fe20007f9e0ff */
[----:B------:R-:W-:Y:S02]  /*14940*/  IMAD.X R26, R30, 0x1, R26, P6 ;  /* 0x000000011e1a7824 */ /* 0x000fe400030e061a */
[----:B------:R-:W-:Y:S01]  /*14950*/  STL [R1+0x5a4], R29 ;  /* 0x0005a41d01007387 */ /* 0x000fe20000100800 */
[----:B------:R-:W-:-:S03]  /*14960*/  IADD3 R22, P6, PT, R14, R22, RZ ;  /* 0x000000160e167210 */ /* 0x000fc60007fde0ff */
[----:B------:R-:W-:Y:S01]  /*14970*/  STL [R1+0x5c0], R28 ;  /* 0x0005c01c01007387 */ /* 0x000fe20000100800 */
[----:B------:R-:W-:-:S03]  /*14980*/  IMAD.X R25, R30, 0x1, R25, P1 ;  /* 0x000000011e197824 */ /* 0x000fc600008e0619 */
[----:B------:R0:W-:Y:S04]  /*14990*/  STL [R1+0x594], R22 ;  /* 0x0005941601007387 */ /* 0x0001e80000100800 */
[----:B------:R-:W-:Y:S04]  /*149a0*/  STL [R1+0x59c], R27 ;  /* 0x00059c1b01007387 */ /* 0x000fe80000100800 */
[----:B0-----:R-:W5:Y:S04]  /*149b0*/  LDL.LU R22, [R1+0x574] ;  /* 0x0005740001167983 */ /* 0x001f680000300800 */
[----:B------:R-:W-:Y:S01]  /*149c0*/  STL [R1+0x5b8], R26 ;  /* 0x0005b81a01007387 */ /* 0x000fe20000100800 */
[----:B--2---:R-:W-:Y:S01]  /*149d0*/  IADD3 R21, P1, PT, R14, R21, RZ ;  /* 0x000000150e157210 */ /* 0x004fe20007f3e0ff */
[----:B---3--:R-:W-:-:S04]  /*149e0*/  IMAD.X R24, R30, 0x1, R24, P2 ;  /* 0x000000011e187824 */ /* 0x008fc800010e0618 */
[----:B------:R0:W-:Y:S04]  /*149f0*/  STL [R1+0x58c], R21 ;  /* 0x00058c1501007387 */ /* 0x0001e80000100800 */
[----:B0-----:R-:W2:Y:S01]  /*14a00*/  LDL.LU R21, [R1+0x590] ;  /* 0x0005900001157983 */ /* 0x001ea20000300800 */
[----:B------:R-:W-:-:S03]  /*14a10*/  IADD3 R20, P2, PT, R14, R20, RZ ;  /* 0x000000140e147210 */ /* 0x000fc60007f5e0ff */
[----:B------:R-:W-:Y:S01]  /*14a20*/  STL [R1+0x5b0], R25 ;  /* 0x0005b01901007387 */ /* 0x000fe20000100800 */
[----:B----4-:R-:W-:-:S03]  /*14a30*/  IMAD.X R23, R30, 0x1, R23, P3 ;  /* 0x000000011e177824 */ /* 0x010fc600018e0617 */
[----:B------:R0:W-:Y:S04]  /*14a40*/  STL [R1+0x584], R20 ;  /* 0x0005841401007387 */ /* 0x0001e80000100800 */
[----:B0-----:R-:W3:Y:S01]  /*14a50*/  LDL.LU R20, [R1+0x56c] ;  /* 0x00056c0001147983 */ /* 0x001ee20000300800 */
[----:B------:R-:W-:-:S03]  /*14a60*/  IADD3 R19, P3, PT, R14, R19, RZ ;  /* 0x000000130e137210 */ /* 0x000fc60007f7e0ff */
[----:B------:R-:W-:Y:S04]  /*14a70*/  STL [R1+0x5a8], R24 ;  /* 0x0005a81801007387 */ /* 0x000fe80000100800 */
[----:B------:R0:W-:Y:S04]  /*14a80*/  STL [R1+0x57c], R19 ;  /* 0x00057c1301007387 */ /* 0x0001e80000100800 */
[----:B0-----:R-:W4:Y:S01]  /*14a90*/  LDL.LU R19, [R1+0x588] ;  /* 0x0005880001137983 */ /* 0x001f220000300800 */
[----:B-----5:R-:W-:-:S03]  /*14aa0*/  IMAD.X R16, R30, 0x1, R16, P4 ;  /* 0x000000011e107824 */ /* 0x020fc600020e0610 */
        /* <DEDUP_REMOVED lines=21> */
[----:B0-----:R-:W5:Y:S01]  /*14c00*/  LDL.LU R16, [R1+0x538] ;  /* 0x0005380001107983 */ /* 0x001f620000300800 */
[----:B------:R-:W-:-:S03]  /*14c10*/  IADD3 R22, P4, PT, R14, R22, RZ ;  /* 0x000000160e167210 */ /* 0x000fc60007f9e0ff */
[----:B------:R-:W5:Y:S04]  /*14c20*/  LDL.LU R25, [R1+0x514] ;  /* 0x0005140001197983 */ /* 0x000f680000300800 */
[----:B------:R0:W-:Y:S04]  /*14c30*/  STL [R1+0x574], R22 ;  /* 0x0005741601007387 */ /* 0x0001e80000100800 */
        /* <DEDUP_REMOVED lines=9> */
[----:B----4-:R-:W-:-:S05]  /*14cd0*/  IMAD.X R19, R30, 0x1, R19, P1 ;  /* 0x000000011e137824 */ /* 0x010fca00008e0613 */
[----:B------:R0:W-:Y:S04]  /*14ce0*/  STL [R1+0x588], R19 ;  /* 0x0005881301007387 */ /* 0x0001e80000100800 */
[----:B0-----:R-:W4:Y:S01]  /*14cf0*/  LDL.LU R19, [R1+0x4fc] ;  /* 0x0004fc0001137983 */ /* 0x001f220000300800 */
[----:B-----5:R-:W-:Y:S01]  /*14d00*/  IADD3 R45, P1, PT, R14, R45, RZ ;  /* 0x0000002d0e2d7210 */ /* 0x020fe20007f3e0ff */
[----:B------:R-:W-:Y:S01]  /*14d10*/  IMAD.X R44, R30, 0x1, R44, P2 ;  /* 0x000000011e2c7824 */ /* 0x000fe200010e062c */
        /* <DEDUP_REMOVED lines=32> */
[----:B------:R-:W-:-:S03]  /*14f20*/  IMAD.X R16, R30, 0x1, R16, P1 ;  /* 0x000000011e107824 */ /* 0x000fc600008e0610 */
[----:B------:R-:W-:Y:S01]  /*14f30*/  STL [R1+0x524], R28 ;  /* 0x0005241c01007387 */ /* 0x000fe20000100800 */
[----:B------:R-:W-:-:S03]  /*14f40*/  IADD3 R26, P6, PT, R14, R26, RZ ;  /* 0x0000001a0e1a7210 */ /* 0x000fc60007fde0ff */
[----:B------:R0:W-:Y:S04]  /*14f50*/  STL [R1+0x538], R16 ;  /* 0x0005381001007387 */ /* 0x0001e80000100800 */
[----:B------:R-:W-:Y:S01]  /*14f60*/  STL [R1+0x540], R27 ;  /* 0x0005401b01007387 */ /* 0x000fe20000100800 */
[----:B------:R-:W-:-:S03]  /*14f70*/  IADD3 R25, P1, PT, R14, R25, RZ ;  /* 0x000000190e197210 */ /* 0x000fc60007f3e0ff */
[----:B0-----:R-:W5:Y:S01]  /*14f80*/  LDL.LU R16, [R1+0x518] ;  /* 0x0005180001107983 */ /* 0x001f620000300800 */
[----:B------:R-:W-:-:S03]  /*14f90*/  IMAD.X R22, R30, 0x1, R22, P2 ;  /* 0x000000011e167824 */ /* 0x000fc600010e0616 */
[----:B------:R-:W-:Y:S04]  /*14fa0*/  STL [R1+0x51c], R26 ;  /* 0x00051c1a01007387 */ /* 0x000fe80000100800 */
[----:B------:R0:W-:Y:S01]  /*14fb0*/  STL [R1+0x530], R22 ;  /* 0x0005301601007387 */ /* 0x0001e20000100800 */
[----:B------:R-:W-:-:S03]  /*14fc0*/  IADD3 R24, P2, PT, R14, R24, RZ ;  /* 0x000000180e187210 */ /* 0x000fc60007f5e0ff */
[----:B0-----:R-:W5:Y:S04]  /*14fd0*/  LDL.LU R22, [R1+0x4f4] ;  /* 0x0004f40001167983 */ /* 0x001f680000300800 */
[----:B------:R-:W-:Y:S01]  /*14fe0*/  STL [R1+0x514], R25 ;  /* 0x0005141901007387 */ /* 0x000fe20000100800 */
[----:B--2---:R-:W-:-:S05]  /*14ff0*/  IMAD.X R21, R30, 0x1, R21, P3 ;  /* 0x000000011e157824 */ /* 0x004fca00018e0615 */
[----:B------:R0:W-:Y:S01]  /*15000*/  STL [R1+0x528], R21 ;  /* 0x0005281501007387 */ /* 0x0001e20000100800 */
[----:B---3--:R-:W-:-:S03]  /*15010*/  IADD3 R23, P3, PT, R14, R23, RZ ;  /* 0x000000170e177210 */ /* 0x008fc60007f7e0ff */
[----:B0-----:R-:W2:Y:S01]  /*15020*/  LDL.LU R21, [R1+0x510] ;  /* 0x0005100001157983 */ /* 0x001ea20000300800 */
[----:B------:R-:W-:-:S03]  /*15030*/  IMAD.X R20, R30, 0x1, R20, P4 ;  /* 0x000000011e147824 */ /* 0x000fc600020e0614 */
[----:B------:R-:W-:Y:S04]  /*15040*/  STL [R1+0x50c], R24 ;  /* 0x00050c1801007387 */ /* 0x000fe80000100800 */
[----:B------:R0:W-:Y:S04]  /*15050*/  STL [R1+0x520], R20 ;  /* 0x0005201401007387 */ /* 0x0001e80000100800 */
[----:B0-----:R-:W3:Y:S01]  /*15060*/  LDL.LU R20, [R1+0x4ec] ;  /* 0x0004ec0001147983 */ /* 0x001ee20000300800 */
[----:B----4-:R-:W-:-:S03]  /*15070*/  IADD3 R19, P4, PT, R14, R19, RZ ;  /* 0x000000130e137210 */ /* 0x010fc60007f9e0ff */
[----:B------:R-:W-:Y:S04]  /*15080*/  STL [R1+0x504], R23 ;  /* 0x0005041701007387 */ /* 0x000fe80000100800 */
[----:B------:R-:W4:Y:S04]  /*15090*/  LDL.LU R45, [R1+0x508] ;  /* 0x00050800012d7983 */ /* 0x000f280000300800 */
[----:B------:R-:W4:Y:S04]  /*150a0*/  LDL.LU R44, [R1+0x4e4] ;  /* 0x0004e400012c7983 */ /* 0x000f280000300800 */
[----:B------:R-:W4:Y:S04]  /*150b0*/  LDL.LU R43, [R1+0x500] ;  /* 0x00050000012b7983 */ /* 0x000f280000300800 */
[----:B------:R0:W-:Y:S04]  /*150c0*/  STL [R1+0x4fc], R19 ;  /* 0x0004fc1301007387 */ /* 0x0001e80000100800 */
        /* <DEDUP_REMOVED lines=16> */
[----:B0-----:R-:W4:Y:S01]  /*151d0*/  LDL.LU R19, [R1+0x49c] ;  /* 0x00049c0001137983 */ /* 0x001f220000300800 */
[----:B-----5:R-:W-:-:S03]  /*151e0*/  IMAD.X R16, R30, 0x1, R16, P6 ;  /* 0x000000011e107824 */ /* 0x020fc600030e0610 */
[----:B------:R-:W5:Y:S04]  /*151f0*/  LDL.LU R25, [R1+0x4b8] ;  /* 0x0004b80001197983 */ /* 0x000f680000300800 */
[----:B------:R0:W-:Y:S04]  /*15200*/  STL [R1+0x518], R16 ;  /* 0x0005181001007387 */ /* 0x0001e80000100800 */
        /* <DEDUP_REMOVED lines=9> */
[----:B---3--:R-:W-:-:S05]  /*152a0*/  IADD3 R20, P1, PT, R14, R20, RZ ;  /* 0x000000140e147210 */ /* 0x008fca0007f3e0ff */
[----:B------:R0:W-:Y:S01]  /*152b0*/  STL [R1+0x4ec], R20 ;  /* 0x0004ec1401007387 */ /* 0x0001e20000100800 */
[----:B----4-:R-:W-:Y:S01]  /*152c0*/  IMAD.X R45, R30, 0x1, R45, P2 ;  /* 0x000000011e2d7824 */ /* 0x010fe200010e062d */
[----:B------:R-:W-:Y:S02]  /*152d0*/  IADD3 R44, P2, PT, R14, R44, RZ ;  /* 0x0000002c0e2c7210 */ /* 0x000fe40007f5e0ff */
[----:B0-----:R-:W3:Y:S01]  /*152e0*/  LDL.LU R20, [R1+0x4a0] ;  /* 0x0004a00001147983 */ /* 0x001ee20000300800 */
        /* <DEDUP_REMOVED lines=34> */
[----:B------:R-:W-:Y:S04]  /*15510*/  STL [R1+0x4c8], R28 ;  /* 0x0004c81c01007387 */ /* 0x000fe80000100800 */
[----:B------:R0:W-:Y:S04]  /*15520*/  STL [R1+0x49c], R19 ;  /* 0x00049c1301007387 */ /* 0x0001e80000100800 */
[----:B------:R-:W-:Y:S04]  /*15530*/  STL [R1+0x4a4], R27 ;  /* 0x0004a41b01007387 */ /* 0x000fe80000100800 */
[----:B0-----:R-:W4:Y:S01]  /*15540*/  LDL.LU R19, [R1+0x47c] ;  /* 0x00047c0001137983 */ /* 0x001f220000300800 */
[----:B-----5:R-:W-:Y:S01]  /*15550*/  IMAD.X R25, R30, 0x1, R25, P2 ;  /* 0x000000011e197824 */ /* 0x020fe200010e0619 */
[----:B------:R-:W-:-:S02]  /*15560*/  IADD3 R16, P2, PT, R14, R16, RZ ;  /* 0x000000100e107210 */ /* 0x000fc40007f5e0ff */
[----:B------:R-:W-:Y:S01]  /*15570*/  STL [R1+0x4c0], R26 ;  /* 0x0004c01a01007387 */ /* 0x000fe20000100800 */
[----:B------:R-:W-:-:S03]  /*15580*/  IMAD.X R24, R30, 0x1, R24, P3 ;  /* 0x000000011e187824 */ /* 0x000fc600018e0618 */
[----:B------:R0:W-:Y:S04]  /*15590*/  STL [R1+0x494], R16 ;  /* 0x0004941001007387 */ /* 0x0001e80000100800 */
[----:B0-----:R-:W5:Y:S01]  /*155a0*/  LDL.LU R16, [R1+0x498] ;  /* 0x0004980001107983 */ /* 0x001f620000300800 */
[----:B------:R-:W-:-:S03]  /*155b0*/  IADD3 R22, P3, PT, R14, R22, RZ ;  /* 0x000000160e167210 */ /* 0x000fc60007f7e0ff */
[----:B------:R-:W-:Y:S01]  /*155c0*/  STL [R1+0x4b8], R25 ;  /* 0x0004b81901007387 */ /* 0x000fe20000100800 */
[----:B------:R-:W-:-:S03]  /*155d0*/  IMAD.X R23, R30, 0x1, R23, P4 ;  /* 0x000000011e177824 */ /* 0x000fc600020e0617 */
[----:B------:R0:W-:Y:S04]  /*155e0*/  STL [R1+0x48c], R22 ;  /* 0x00048c1601007387 */ /* 0x0001e80000100800 */
[----:B0-----:R-:W5:Y:S04]  /*155f0*/  LDL.LU R22, [R1+0x474] ;  /* 0x0004740001167983 */ /* 0x001f680000300800 */
[----:B------:R-:W-:Y:S01]  /*15600*/  STL [R1+0x4b0], R24 ;  /* 0x0004b01801007387 */ /* 0x000fe20000100800 */
[----:B--2---:R-:W-:-:S05]  /*15610*/  IADD3 R21, P4, PT, R14, R21, RZ ;  /* 0x000000150e157210 */ /* 0x004fca0007f9e0ff */
[----:B------:R0:W-:Y:S04]  /*15620*/  STL [R1+0x484], R21 ;  /* 0x0004841501007387 */ /* 0x0001e80000100800 */
[----:B0-----:R-:W2:Y:S01]  /*15630*/  LDL.LU R21, [R1+0x490] ;  /* 0x0004900001157983 */ /* 0x001ea20000300800 */
[----:B---3--:R-:W-:-:S03]  /*15640*/  IMAD.X R20, R30, 0x1, R20, P6 ;  /* 0x000000011e147824 */ /* 0x008fc600030e0614 */
[----:B------:R-:W-:Y:S04]  /*15650*/  STL [R1+0x4a8], R23 ;  /* 0x0004a81701007387 */ /* 0x000fe80000100800 */
[----:B------:R-:W3:Y:S04]  /*15660*/  LDL.LU R45, [R1+0x46c] ;  /* 0x00046c00012d7983 */ /* 0x000ee80000300800 */
[----:B------:R-:W3:Y:S04]  /*15670*/  LDL.LU R44, [R1+0x488] ;  /* 0x00048800012c7983 */ /* 0x000ee80000300800 */
[----:B------:R-:W3:Y:S04]  /*15680*/  LDL.LU R43, [R1+0x464] ;  /* 0x00046400012b7983 */ /* 0x000ee80000300800 */
[----:B------:R0:W-:Y:S04]  /*15690*/  STL [R1+0x4a0], R20 ;  /* 0x0004a01401007387 */ /* 0x0001e80000100800 */
[----:B------:R-:W3:Y:S04]  /*156a0*/  LDL.LU R42, [R1+0x480] ;  /* 0x00048000012a7983 */ /* 0x000ee80000300800 */
        /* <DEDUP_REMOVED lines=15> */
[----:B0-----:R-:W3:Y:S01]  /*157a0*/  LDL.LU R20, [R1+0x440] ;  /* 0x0004400001147983 */ /* 0x001ee20000300800 */
[----:B----4-:R-:W-:-:S03]  /*157b0*/  IADD3 R19, P6, PT, R14, R19, RZ ;  /* 0x000000130e137210 */ /* 0x010fc60007fde0ff */
[----:B------:R-:W4:Y:S04]  /*157c0*/  LDL.LU R25, [R1+0xb24] ;  /* 0x000b240001197983 */ /* 0x000f280000300800 */
[----:B------:R0:W-:Y:S04]  /*157d0*/  STL [R1+0x47c], R19 ;  /* 0x00047c1301007387 */ /* 0x0001e80000100800 */
        /* <DEDUP_REMOVED lines=8> */
[----:B0-----:R-:W5:Y:S01]  /*15860*/  LDL.LU R22, [R1+0xb30] ;  /* 0x000b300001167983 */ /* 0x001f620000300800 */
[----:B--2---:R-:W-:-:S05]  /*15870*/  IMAD.X R21, R30, 0x1, R21, P2 ;  /* 0x000000011e157824 */ /* 0x004fca00010e0615 */
[----:B------:R0:W-:Y:S01]  /*15880*/  STL [R1+0x490], R21 ;  /* 0x0004901501007387 */ /* 0x0001e20000100800 */
[----:B---3--:R-:W-:Y:S01]  /*15890*/  IADD3 R45, P2, PT, R14, R45, RZ ;  /* 0x0000002d0e2d7210 */ /* 0x008fe20007f5e0ff */
[----:B------:R-:W-:Y:S02]  /*158a0*/  IMAD.X R44, R30, 0x1, R44, P3 ;  /* 0x000000011e2c7824 */ /* 0x000fe400018e062c */
[----:B0-----:R-:W2:Y:S01]  /*158b0*/  LDL.LU R21, [R1+0xb0c] ;  /* 0x000b0c0001157983 */ /* 0x001ea20000300800 */
        /* <DEDUP_REMOVED lines=36> */
[----:B------:R-:W-:Y:S04]  /*15b00*/  STL [R1+0x448], R27 ;  /* 0x0004481b01007387 */ /* 0x000fe80000100800 */
[----:B0-----:R-:W3:Y:S01]  /*15b10*/  LDL.LU R20, [R1+0xb28] ;  /* 0x000b280001147983 */ /* 0x001ee20000300800 */
[----:B----4-:R-:W-:-:S03]  /*15b20*/  IMAD.X R19, R15, 0x1, R19, P3 ;  /* 0x000000010f137824 */ /* 0x010fc600018e0613 */
[----:B------:R-:W-:Y:S04]  /*15b30*/  STL [R1+0xb2c], R26 ;  /* 0x000b2c1a01007387 */ /* 0x000fe80000100800 */
[----:B------:R0:W-:Y:S04]  /*15b40*/  STL [R1+0xb40], R19 ;  /* 0x000b401301007387 */ /* 0x0001e80000100800 */
[----:B0-----:R-:W4:Y:S01]  /*15b50*/  LDL.LU R19, [R1+0xb04] ;  /* 0x000b040001137983 */ /* 0x001f220000300800 */
[----:B------:R-:W-:Y:S01]  /*15b60*/  IADD3 R25, P2, PT, R13, R25, RZ ;  /* 0x000000190d197210 */ /* 0x000fe20007f5e0ff */
[----:B-----5:R-:W-:Y:S01]  /*15b70*/  IMAD.X R16, R15, 0x1, R16, P4 ;  /* 0x000000010f107824 */ /* 0x020fe200020e0610 */
[----:B------:R-:W-:-:S03]  /*15b80*/  IADD3 R24, P3, PT, R13, R24, RZ ;  /* 0x000000180d187210 */ /* 0x000fc60007f7e0ff */
[----:B------:R-:W-:Y:S01]  /*15b90*/  STL [R1+0xb24], R25 ;  /* 0x000b241901007387 */ /* 0x000fe20000100800 */
[----:B------:R-:W-:-:S03]  /*15ba0*/  IADD3 R23, P4, PT, R13, R23, RZ ;  /* 0x000000170d177210 */ /* 0x000fc60007f9e0ff */
[----:B------:R0:W-:Y:S04]  /*15bb0*/  STL [R1+0xb38], R16 ;  /* 0x000b381001007387 */ /* 0x0001e80000100800 */
[----:B0-----:R-:W5:Y:S01]  /*15bc0*/  LDL.LU R16, [R1+0xb20] ;  /* 0x000b200001107983 */ /* 0x001f620000300800 */
[----:B------:R-:W-:-:S03]  /*15bd0*/  IMAD.X R22, R15, 0x1, R22, P6 ;  /* 0x000000010f167824 */ /* 0x000fc600030e0616 */
[----:B------:R-:W-:Y:S04]  /*15be0*/  STL [R1+0xb1c], R24 ;  /* 0x000b1c1801007387 */ /* 0x000fe80000100800 */
[----:B------:R0:W-:Y:S04]  /*15bf0*/  STL [R1+0xb30], R22 ;  /* 0x000b301601007387 */ /* 0x0001e80000100800 */
[----:B0-----:R-:W5:Y:S04]  /*15c00*/  LDL.LU R22, [R1+0xafc] ;  /* 0x000afc0001167983 */ /* 0x001f680000300800 */
[----:B------:R-:W-:Y:S04]  /*15c10*/  STL [R1+0xb14], R23 ;  /* 0x000b141701007387 */ /* 0x000fe80000100800 */
[----:B------:R-:W5:Y:S04]  /*15c20*/  LDL.LU R44, [R1+0xb18] ;  /* 0x000b1800012c7983 */ /* 0x000f680000300800 */
[----:B------:R-:W5:Y:S04]  /*15c30*/  LDL.LU R43, [R1+0xaf4] ;  /* 0x000af400012b7983 */ /* 0x000f680000300800 */
[----:B------:R-:W5:Y:S01]  /*15c40*/  LDL.LU R42, [R1+0xb10] ;  /* 0x000b1000012a7983 */ /* 0x000f620000300800 */
[----:B--2---:R-:W-:-:S05]  /*15c50*/  IADD3 R21, P6, PT, R13, R21, RZ ;  /* 0x000000150d157210 */ /* 0x004fca0007fde0ff */
[----:B------:R0:W-:Y:S04]  /*15c60*/  STL [R1+0xb0c], R21 ;  /* 0x000b0c1501007387 */ /* 0x0001e80000100800 */
        /* <DEDUP_REMOVED lines=16> */
[----:B0-----:R-:W2:Y:S04]  /*15d70*/  LDL.LU R21, [R1+0xaac] ;  /* 0x000aac0001157983 */ /* 0x001ea80000300800 */
[----:B------:R-:W2:Y:S01]  /*15d80*/  LDL.LU R25, [R1+0xac8] ;  /* 0x000ac80001197983 */ /* 0x000ea20000300800 */
[----:B---3--:R-:W-:-:S05]  /*15d90*/  IMAD.X R20, R15, 0x1, R20, P1 ;  /* 0x000000010f147824 */ /* 0x008fca00008e0614 */
[----:B------:R0:W-:Y:S04]  /*15da0*/  STL [R1+0xb28], R20 ;  /* 0x000b281401007387 */ /* 0x0001e80000100800 */
[----:B0-----:R-:W3:Y:S01]  /*15db0*/  LDL.LU R20, [R1+0xaa4] ;  /* 0x000aa40001147983 */ /* 0x001ee20000300800 */
[----:B----4-:R-:W-:-:S03]  /*15dc0*/  IADD3 R19, P1, PT, R13, R19, RZ ;  /* 0x000000130d137210 */ /* 0x010fc60007f3e0ff */
[----:B------:R-:W4:Y:S04]  /*15dd0*/  LDL.LU R24, [R1+0xac0] ;  /* 0x000ac00001187983 */ /* 0x000f280000300800 */
[----:B------:R0:W-:Y:S04]  /*15de0*/  STL [R1+0xb04], R19 ;  /* 0x000b041301007387 */ /* 0x0001e80000100800 */
[----:B0-----:R-:W4:Y:S04]  /*15df0*/  LDL.LU R19, [R1+0xa9c] ;  /* 0x000a9c0001137983 */ /* 0x001f280000300800 */
[----:B------:R-:W4:Y:S01]  /*15e00*/  LDL.LU R23, [R1+0xab8] ;  /* 0x000ab80001177983 */ /* 0x000f220000300800 */
[----:B-----5:R-:W-:-:S05]  /*15e10*/  IMAD.X R16, R15, 0x1, R16, P2 ;  /* 0x000000010f107824 */ /* 0x020fca00010e0610 */
[----:B------:R0:W-:Y:S04]  /*15e20*/  STL [R1+0xb20], R16 ;  /* 0x000b201001007387 */ /* 0x0001e80000100800 */
[----:B0-----:R-:W5:Y:S01]  /*15e30*/  LDL.LU R16, [R1+0xa94] ;  /* 0x000a940001107983 */ /* 0x001f620000300800 */
[----:B------:R-:W-:-:S05]  /*15e40*/  IADD3 R22, P2, PT, R13, R22, RZ ;  /* 0x000000160d167210 */ /* 0x000fca0007f5e0ff */
[----:B------:R0:W-:Y:S01]  /*15e50*/  STL [R1+0xafc], R22 ;  /* 0x000afc1601007387 */ /* 0x0001e20000100800 */
[----:B------:R-:W-:Y:S01]  /*15e60*/  IMAD.X R44, R15, 0x1, R44, P3 ;  /* 0x000000010f2c7824 */ /* 0x000fe200018e062c */
[----:B------:R-:W-:Y:S02]  /*15e70*/  IADD3 R43, P3, PT, R13, R43, RZ ;  /* 0x0000002b0d2b7210 */ /* 0x000fe40007f7e0ff */
[----:B0-----:R-:W5:Y:S01]  /*15e80*/  LDL.LU R22, [R1+0xab0] ;  /* 0x000ab00001167983 */ /* 0x001f620000300800 */
[----:B------:R-:W-:-:S03]  /*15e90*/  IMAD.X R42, R15, 0x1, R42, P4 ;  /* 0x000000010f2a7824 */ /* 0x000fc600020e062a */
[----:B------:R-:W-:Y:S04]  /*15ea0*/  STL [R1+0xb18], R44 ;  /* 0x000b182c01007387 */ /* 0x000fe80000100800 */
[----:B------:R-:W-:Y:S04]  /*15eb0*/  STL [R1+0xaf4], R43 ;  /* 0x000af42b01007387 */ /* 0x000fe80000100800 */
[----:B------:R-:W-:Y:S01]  /*15ec0*/  STL [R1+0xb10], R42 ;  /* 0x000b102a01007387 */ /* 0x000fe20000100800 */
[----:B--2---:R-:W-:Y:S01]  /*15ed0*/  IADD3 R41, P4, PT, R13, R41, RZ ;  /* 0x000000290d297210 */ /* 0x004fe20007f9e0ff */
[----:B------:R-:W-:-:S04]  /*15ee0*/  IMAD.X R40, R15, 0x1, R40, P6 ;  /* 0x000000010f287824 */ /* 0x000fc800030e0628 */
        /* <DEDUP_REMOVED lines=26> */
[----:B------:R-:W-:Y:S01]  /*16090*/  IMAD.X R26, R15, 0x1, R26, P2 ;  /* 0x000000010f1a7824 */ /* 0x000fe200010e061a */
[----:B------:R-:W-:Y:S01]  /*160a0*/  IADD3 R21, P2, PT, R13, R21, RZ ;  /* 0x000000150d157210 */ /* 0x000fe20007f5e0ff */
[----:B------:R-:W-:Y:S01]  /*160b0*/  STL [R1+0xad8], R28 ;  /* 0x000ad81c01007387 */ /* 0x000fe20000100800 */
[----:B------:R-:W-:-:S03]  /*160c0*/  IMAD.X R25, R15, 0x1, R25, P3 ;  /* 0x000000010f197824 */ /* 0x000fc600018e0619 */
[----:B------:R0:W-:Y:S04]  /*160d0*/  STL [R1+0xaac], R21 ;  /* 0x000aac1501007387 */ /* 0x0001e80000100800 */
[----:B------:R-:W-:Y:S04]  /*160e0*/  STL [R1+0xab4], R27 ;  /* 0x000ab41b01007387 */ /* 0x000fe80000100800 */
[----:B0-----:R-:W2:Y:S04]  /*160f0*/  LDL.LU R21, [R1+0xa8c] ;  /* 0x000a8c0001157983 */ /* 0x001ea80000300800 */
[----:B------:R-:W-:Y:S01]  /*16100*/  STL [R1+0xad0], R26 ;  /* 0x000ad01a01007387 */ /* 0x000fe20000100800 */
[----:B---3--:R-:W-:Y:S01]  /*16110*/  IADD3 R20, P3, PT, R13, R20, RZ ;  /* 0x000000140d147210 */ /* 0x008fe20007f7e0ff */
[----:B----4-:R-:W-:-:S04]  /*16120*/  IMAD.X R24, R15, 0x1, R24, P4 ;  /* 0x000000010f187824 */ /* 0x010fc800020e0618 */
[----:B------:R0:W-:Y:S04]  /*16130*/  STL [R1+0xaa4], R20 ;  /* 0x000aa41401007387 */ /* 0x0001e80000100800 */
[----:B0-----:R-:W3:Y:S01]  /*16140*/  LDL.LU R20, [R1+0xaa8] ;  /* 0x000aa80001147983 */ /* 0x001ee20000300800 */
[----:B------:R-:W-:-:S03]  /*16150*/  IADD3 R19, P4, PT, R13, R19, RZ ;  /* 0x000000130d137210 */ /* 0x000fc60007f9e0ff */
[----:B------:R-:W-:Y:S04]  /*16160*/  STL [R1+0xac8], R25 ;  /* 0x000ac81901007387 */ /* 0x000fe80000100800 */
[----:B------:R0:W-:Y:S04]  /*16170*/  STL [R1+0xa9c], R19 ;  /* 0x000a9c1301007387 */ /* 0x0001e80000100800 */
[----:B0-----:R-:W4:Y:S01]  /*16180*/  LDL.LU R19, [R1+0xa84] ;  /* 0x000a840001137983 */ /* 0x001f220000300800 */
[----:B------:R-:W-:Y:S01]  /*16190*/  IMAD.X R23, R15, 0x1, R23, P6 ;  /* 0x000000010f177824 */ /* 0x000fe200030e0617 */
[----:B-----5:R-:W-:-:S02]  /*161a0*/  IADD3 R16, P6, PT, R13, R16, RZ ;  /* 0x000000100d107210 */ /* 0x020fc40007fde0ff */
[----:B------:R-:W-:Y:S04]  /*161b0*/  STL [R1+0xac0], R24 ;  /* 0x000ac01801007387 */ /* 0x000fe80000100800 */
[----:B------:R0:W-:Y:S04]  /*161c0*/  STL [R1+0xa94], R16 ;  /* 0x000a941001007387 */ /* 0x0001e80000100800 */
[----:B0-----:R-:W5:Y:S01]  /*161d0*/  LDL.LU R16, [R1+0xaa0] ;  /* 0x000aa00001107983 */ /* 0x001f620000300800 */
[----:B------:R-:W-:-:S03]  /*161e0*/  IMAD.X R22, R15, 0x1, R22, P1 ;  /* 0x000000010f167824 */ /* 0x000fc600008e0616 */
        /* <DEDUP_REMOVED lines=23> */
[----:B--2---:R-:W-:-:S05]  /*16360*/  IADD3 R21, P1, PT, R13, R21, RZ ;  /* 0x000000150d157210 */ /* 0x004fca0007f3e0ff */
[----:B------:R0:W-:Y:S04]  /*16370*/  STL [R1+0xa8c], R21 ;  /* 0x000a8c1501007387 */ /* 0x0001e80000100800 */
        /* <DEDUP_REMOVED lines=8> */
[----:B0-----:R-:W4:Y:S01]  /*16400*/  LDL.LU R19, [R1+0xa38] ;  /* 0x000a380001137983 */ /* 0x001f220000300800 */
[----:B-----5:R-:W-:-:S05]  /*16410*/  IMAD.X R16, R15, 0x1, R16, P3 ;  /* 0x000000010f107824 */ /* 0x020fca00018e0610 */
[----:B------:R0:W-:Y:S01]  /*16420*/  STL [R1+0xaa0], R16 ;  /* 0x000aa01001007387 */ /* 0x0001e20000100800 */
[----:B------:R-:W-:Y:S01]  /*16430*/  IADD3 R44, P3, PT, R13, R44, RZ ;  /* 0x0000002c0d2c7210 */ /* 0x000fe20007f7e0ff */
[----:B------:R-:W-:Y:S02]  /*16440*/  IMAD.X R43, R15, 0x1, R43, P4 ;  /* 0x000000010f2b7824 */ /* 0x000fe400020e062b */
[----:B0-----:R-:W5:Y:S01]  /*16450*/  LDL.LU R16, [R1+0xa14] ;  /* 0x000a140001107983 */ /* 0x001f620000300800 */
        /* <DEDUP_REMOVED lines=38> */
[----:B0-----:R-:W5:Y:S04]  /*166c0*/  LDL.LU R22, [R1+0xa30] ;  /* 0x000a300001167983 */ /* 0x001f680000300800 */
[----:B------:R-:W-:Y:S01]  /*166d0*/  STL [R1+0xa34], R26 ;  /* 0x000a341a01007387 */ /* 0x000fe20000100800 */
[----:B--2---:R-:W-:-:S05]  /*166e0*/  IMAD.X R21, R15, 0x1, R21, P4 ;  /* 0x000000010f157824 */ /* 0x004fca00020e0615 */
[----:B------:R0:W-:Y:S01]  /*166f0*/  STL [R1+0xa48], R21 ;  /* 0x000a481501007387 */ /* 0x0001e20000100800 */
[----:B------:R-:W-:-:S03]  /*16700*/  IADD3 R24, P4, PT, R13, R24, RZ ;  /* 0x000000180d187210 */ /* 0x000fc60007f9e0ff */
[----:B0-----:R-:W2:Y:S04]  /*16710*/  LDL.LU R21, [R1+0xa0c] ;  /* 0x000a0c0001157983 */ /* 0x001ea80000300800 */
[----:B------:R-:W-:Y:S01]  /*16720*/  STL [R1+0xa2c], R25 ;  /* 0x000a2c1901007387 */ /* 0x000fe20000100800 */
[----:B---3--:R-:W-:-:S05]  /*16730*/  IMAD.X R20, R15, 0x1, R20, P6 ;  /* 0x000000010f147824 */ /* 0x008fca00030e0614 */
[----:B------:R0:W-:Y:S04]  /*16740*/  STL [R1+0xa40], R20 ;  /* 0x000a401401007387 */ /* 0x0001e80000100800 */
[----:B0-----:R-:W3:Y:S01]  /*16750*/  LDL.LU R20, [R1+0xa28] ;  /* 0x000a280001147983 */ /* 0x001ee20000300800 */
[----:B----4-:R-:W-:-:S03]  /*16760*/  IMAD.X R19, R15, 0x1, R19, P1 ;  /* 0x000000010f137824 */ /* 0x010fc600008e0613 */
[----:B------:R-:W-:Y:S04]  /*16770*/  STL [R1+0xa24], R24 ;  /* 0x000a241801007387 */ /* 0x000fe80000100800 */
[----:B------:R0:W-:Y:S04]  /*16780*/  STL [R1+0xa38], R19 ;  /* 0x000a381301007387 */ /* 0x0001e80000100800 */
[----:B0-----:R-:W4:Y:S01]  /*16790*/  LDL.LU R19, [R1+0xa04] ;  /* 0x000a040001137983 */ /* 0x001f220000300800 */
[C---:B------:R-:W-:Y:S02]  /*167a0*/  IADD3 R23, P6, PT, R13.reuse, R23, RZ ;  /* 0x000000170d177210 */ /* 0x040fe40007fde0ff */
[----:B-----5:R-:W-:-:S03]  /*167b0*/  IADD3 R16, P1, PT, R13, R16, RZ ;  /* 0x000000100d107210 */ /* 0x020fc60007f3e0ff */
        /* <DEDUP_REMOVED lines=22> */
[----:B------:R-:W-:-:S03]  /*16920*/  IMAD.X R22, R15, 0x1, R22, P2 ;  /* 0x000000010f167824 */ /* 0x000fc600010e0616 */
[----:B------:R-:W5:Y:S04]  /*16930*/  LDL.LU R25, [R1+0x9d0] ;  /* 0x0009d00001197983 */ /* 0x000f680000300800 */
[----:B------:R0:W-:Y:S04]  /*16940*/  STL [R1+0xa30], R22 ;  /* 0x000a301601007387 */ /* 0x0001e80000100800 */
        /* <DEDUP_REMOVED lines=9> */
[----:B----4-:R-:W-:-:S05]  /*169e0*/  IADD3 R19, P3, PT, R13, R19, RZ ;  /* 0x000000130d137210 */ /* 0x010fca0007f7e0ff */
[----:B------:R0:W-:Y:S04]  /*169f0*/  STL [R1+0xa04], R19 ;  /* 0x000a041301007387 */ /* 0x0001e80000100800 */
[----:B0-----:R-:W4:Y:S01]  /*16a00*/  LDL.LU R19, [R1+0x9b8] ;  /* 0x0009b80001137983 */ /* 0x001f220000300800 */
[----:B-----5:R-:W-:Y:S01]  /*16a10*/  IMAD.X R44, R15, 0x1, R44, P4 ;  /* 0x000000010f2c7824 */ /* 0x020fe200020e062c */
[----:B------:R-:W-:Y:S01]  /*16a20*/  IADD3 R43, P4, PT, R13, R43, RZ ;  /* 0x0000002b0d2b7210 */ /* 0x000fe20007f9e0ff */
        /* <DEDUP_REMOVED lines=38> */
[----:B0-----:R-:W5:Y:S01]  /*16c90*/  LDL.LU R16, [R1+0x994] ;  /* 0x0009940001107983 */ /* 0x001f620000300800 */
[----:B------:R-:W-:-:S03]  /*16ca0*/  IADD3 R22, P4, PT, R13, R22, RZ ;  /* 0x000000160d167210 */ /* 0x000fc60007f9e0ff */
[----:B------:R-:W-:Y:S01]  /*16cb0*/  STL [R1+0x9d8], R26 ;  /* 0x0009d81a01007387 */ /* 0x000fe20000100800 */
[----:B------:R-:W-:-:S03]  /*16cc0*/  IMAD.X R24, R15, 0x1, R24, P6 ;  /* 0x000000010f187824 */ /* 0x000fc600030e0618 */
[----:B------:R0:W-:Y:S04]  /*16cd0*/  STL [R1+0x9ac], R22 ;  /* 0x0009ac1601007387 */ /* 0x0001e80000100800 */
[----:B0-----:R-:W5:Y:S04]  /*16ce0*/  LDL.LU R22, [R1+0x9b0] ;  /* 0x0009b00001167983 */ /* 0x001f680000300800 */
[----:B------:R-:W-:Y:S01]  /*16cf0*/  STL [R1+0x9d0], R25 ;  /* 0x0009d01901007387 */ /* 0x000fe20000100800 */
[----:B--2---:R-:W-:Y:S01]  /*16d00*/  IADD3 R21, P6, PT, R13, R21, RZ ;  /* 0x000000150d157210 */ /* 0x004fe20007fde0ff */
[----:B------:R-:W-:-:S04]  /*16d10*/  IMAD.X R23, R15, 0x1, R23, P1 ;  /* 0x000000010f177824 */ /* 0x000fc800008e0617 */
[----:B------:R0:W-:Y:S04]  /*16d20*/  STL [R1+0x9a4], R21 ;  /* 0x0009a41501007387 */ /* 0x0001e80000100800 */
[----:B0-----:R-:W2:Y:S04]  /*16d30*/  LDL.LU R21, [R1+0x98c] ;  /* 0x00098c0001157983 */ /* 0x001ea80000300800 */
[----:B------:R-:W-:Y:S01]  /*16d40*/  STL [R1+0x9c8], R24 ;  /* 0x0009c81801007387 */ /* 0x000fe20000100800 */
[----:B---3--:R-:W-:-:S05]  /*16d50*/  IADD3 R20, P1, PT, R13, R20, RZ ;  /* 0x000000140d147210 */ /* 0x008fca0007f3e0ff */
[----:B------:R0:W-:Y:S04]  /*16d60*/  STL [R1+0x99c], R20 ;  /* 0x00099c1401007387 */ /* 0x0001e80000100800 */
[----:B0-----:R-:W3:Y:S01]  /*16d70*/  LDL.LU R20, [R1+0x9a8] ;  /* 0x0009a80001147983 */ /* 0x001ee20000300800 */
[----:B----4-:R-:W-:-:S03]  /*16d80*/  IMAD.X R19, R15, 0x1, R19, P2 ;  /* 0x000000010f137824 */ /* 0x010fc600010e0613 */
        /* <DEDUP_REMOVED lines=21> */
[----:B0-----:R-:W4:Y:S04]  /*16ee0*/  LDL.LU R19, [R1+0x958] ;  /* 0x0009580001137983 */ /* 0x001f280000300800 */
[----:B------:R-:W4:Y:S01]  /*16ef0*/  LDL.LU R25, [R1+0x934] ;  /* 0x0009340001197983 */ /* 0x000f220000300800 */
[----:B-----5:R-:W-:-:S05]  /*16f00*/  IADD3 R16, P2, PT, R13, R16, RZ ;  /* 0x000000100d107210 */ /* 0x020fca0007f5e0ff */
[----:B------:R0:W-:Y:S04]  /*16f10*/  STL [R1+0x994], R16 ;  /* 0x0009941001007387 */ /* 0x0001e80000100800 */
        /* <DEDUP_REMOVED lines=8> */
[----:B0-----:R-:W2:Y:S01]  /*16fa0*/  LDL.LU R21, [R1+0x940] ;  /* 0x0009400001157983 */ /* 0x001ea20000300800 */
[----:B---3--:R-:W-:-:S05]  /*16fb0*/  IMAD.X R20, R15, 0x1, R20, P4 ;  /* 0x000000010f147824 */ /* 0x008fca00020e0614 */
[----:B------:R0:W-:Y:S01]  /*16fc0*/  STL [R1+0x9a8], R20 ;  /* 0x0009a81401007387 */ /* 0x0001e20000100800 */
[----:B----4-:R-:W-:Y:S01]  /*16fd0*/  IADD3 R44, P4, PT, R13, R44, RZ ;  /* 0x0000002c0d2c7210 */ /* 0x010fe20007f9e0ff */
[----:B------:R-:W-:Y:S02]  /*16fe0*/  IMAD.X R43, R15, 0x1, R43, P6 ;  /* 0x000000010f2b7824 */ /* 0x000fe400030e062b */
[----:B0-----:R-:W3:Y:S01]  /*16ff0*/  LDL.LU R20, [R1+0x91c] ;  /* 0x00091c0001147983 */ /* 0x001ee20000300800 */
        /* <DEDUP_REMOVED lines=33> */
[----:B------:R-:W-:Y:S04]  /*17210*/  STL [R1+0x944], R28 ;  /* 0x0009441c01007387 */ /* 0x000fe80000100800 */
[----:B------:R0:W-:Y:S04]  /*17220*/  STL [R1+0x958], R19 ;  /* 0x0009581301007387 */ /* 0x0001e80000100800 */
[----:B------:R-:W-:Y:S04]  /*17230*/  STL [R1+0x960], R27 ;  /* 0x0009601b01007387 */ /* 0x000fe80000100800 */
[----:B0-----:R-:W4:Y:S01]  /*17240*/  LDL.LU R19, [R1+0x938] ;  /* 0x0009380001137983 */ /* 0x001f220000300800 */
[----:B------:R-:W-:-:S02]  /*17250*/  IADD3 R26, P3, PT, R13, R26, RZ ;  /* 0x0000001a0d1a7210 */ /* 0x000fc40007f7e0ff */
[----:B------:R-:W-:Y:S01]  /*17260*/  IADD3 R25, P4, PT, R13, R25, RZ ;  /* 0x000000190d197210 */ /* 0x000fe20007f9e0ff */
[----:B-----5:R-:W-:Y:S02]  /*17270*/  IMAD.X R16, R15, 0x1, R16, P6 ;  /* 0x000000010f107824 */ /* 0x020fe400030e0610 */
[----:B------:R-:W-:Y:S04]  /*17280*/  STL [R1+0x93c], R26 ;  /* 0x00093c1a01007387 */ /* 0x000fe80000100800 */
[----:B------:R0:W-:Y:S01]  /*17290*/  STL [R1+0x950], R16 ;  /* 0x0009501001007387 */ /* 0x0001e20000100800 */
        /* <DEDUP_REMOVED lines=9> */
[----:B------:R0:W-:Y:S04]  /*17330*/  STL [R1+0x940], R21 ;  /* 0x0009401501007387 */ /* 0x0001e80000100800 */
[----:B0-----:R-:W2:Y:S04]  /*17340*/  LDL.LU R21, [R1+0x90c] ;  /* 0x00090c0001157983 */ /* 0x001ea80000300800 */
[----:B------:R-:W-:Y:S04]  /*17350*/  STL [R1+0x924], R23 ;  /* 0x0009241701007387 */ /* 0x000fe80000100800 */
[----:B------:R-:W2:Y:S04]  /*17360*/  LDL.LU R44, [R1+0x928] ;  /* 0x00092800012c7983 */ /* 0x000ea80000300800 */
[----:B------:R-:W2:Y:S01]  /*17370*/  LDL.LU R43, [R1+0x904] ;  /* 0x00090400012b7983 */ /* 0x000ea20000300800 */
[----:B---3--:R-:W-:-:S03]  /*17380*/  IADD3 R20, P2, PT, R13, R20, RZ ;  /* 0x000000140d147210 */ /* 0x008fc60007f5e0ff */
        /* <DEDUP_REMOVED lines=18> */
[----:B0-----:R-:W3:Y:S04]  /*174b0*/  LDL.LU R20, [R1+0x8bc] ;  /* 0x0008bc0001147983 */ /* 0x001ee80000300800 */
[----:B------:R-:W3:Y:S01]  /*174c0*/  LDL.LU R25, [R1+0x8d8] ;  /* 0x0008d80001197983 */ /* 0x000ee20000300800 */
[----:B----4-:R-:W-:-:S05]  /*174d0*/  IMAD.X R19, R15, 0x1, R19, P3 ;  /* 0x000000010f137824 */ /* 0x010fca00018e0613 */
[----:B------:R0:W-:Y:S04]  /*174e0*/  STL [R1+0x938], R19 ;  /* 0x0009381301007387 */ /* 0x0001e80000100800 */
        /* <DEDUP_REMOVED lines=8> */
[----:B0-----:R-:W5:Y:S01]  /*17570*/  LDL.LU R22, [R1+0x8a4] ;  /* 0x0008a40001167983 */ /* 0x001f620000300800 */
[----:B--2---:R-:W-:-:S05]  /*17580*/  IADD3 R21, P4, PT, R13, R21, RZ ;  /* 0x000000150d157210 */ /* 0x004fca0007f9e0ff */
[----:B------:R0:W-:Y:S01]  /*17590*/  STL [R1+0x90c], R21 ;  /* 0x00090c1501007387 */ /* 0x0001e20000100800 */
[----:B------:R-:W-:Y:S01]  /*175a0*/  IMAD.X R44, R15, 0x1, R44, P6 ;  /* 0x000000010f2c7824 */ /* 0x000fe200030e062c */
[----:B------:R-:W-:Y:S02]  /*175b0*/  IADD3 R43, P6, PT, R13, R43, RZ ;  /* 0x0000002b0d2b7210 */ /* 0x000fe40007fde0ff */
[----:B0-----:R-:W2:Y:S01]  /*175c0*/  LDL.LU R21, [R1+0x8c0] ;  /* 0x0008c00001157983 */ /* 0x001ea20000300800 */
[----:B---3--:R-:W-:-:S03]  /*175d0*/  IMAD.X R42, R15, 0x1, R42, P1 ;  /* 0x000000010f2a7824 */ /* 0x008fc600008e062a */
        /* <DEDUP_REMOVED lines=37> */
[----:B0-----:R-:W3:Y:S04]  /*17830*/  LDL.LU R20, [R1+0x89c] ;  /* 0x00089c0001147983 */ /* 0x001ee80000300800 */
[----:B------:R-:W-:Y:S01]  /*17840*/  STL [R1+0x8e0], R26 ;  /* 0x0008e01a01007387 */ /* 0x000fe20000100800 */
[----:B----4-:R-:W-:-:S05]  /*17850*/  IADD3 R19, P6, PT, R13, R19, RZ ;  /* 0x000000130d137210 */ /* 0x010fca0007fde0ff */
[----:B------:R0:W-:Y:S04]  /*17860*/  STL [R1+0x8b4], R19 ;  /* 0x0008b41301007387 */ /* 0x0001e80000100800 */
[----:B0-----:R-:W4:Y:S01]  /*17870*/  LDL.LU R19, [R1+0x8b8] ;  /* 0x0008b80001137983 */ /* 0x001f220000300800 */
[----:B------:R-:W-:Y:S01]  /*17880*/  IMAD.X R24, R15, 0x1, R24, P1 ;  /* 0x000000010f187824 */ /* 0x000fe200008e0618 */
[----:B-----5:R-:W-:Y:S02]  /*17890*/  IADD3 R16, P1, PT, R13, R16, RZ ;  /* 0x000000100d107210 */ /* 0x020fe40007f3e0ff */
[----:B------:R-:W-:Y:S01]  /*178a0*/  STL [R1+0x8d8], R25 ;  /* 0x0008d81901007387 */ /* 0x000fe20000100800 */
[----:B------:R-:W-:-:S03]  /*178b0*/  IMAD.X R23, R15, 0x1, R23, P2 ;  /* 0x000000010f177824 */ /* 0x000fc600010e0617 */
[----:B------:R0:W-:Y:S04]  /*178c0*/  STL [R1+0x8ac], R16 ;  /* 0x0008ac1001007387 */ /* 0x0001e80000100800 */
[----:B0-----:R-:W5:Y:S01]  /*178d0*/  LDL.LU R16, [R1+0x894] ;  /* 0x0008940001107983 */ /* 0x001f620000300800 */
[----:B------:R-:W-:-:S03]  /*178e0*/  IADD3 R22, P2, PT, R13, R22, RZ ;  /* 0x000000160d167210 */ /* 0x000fc60007f5e0ff */
[----:B------:R-:W-:Y:S04]  /*178f0*/  STL [R1+0x8d0], R24 ;  /* 0x0008d01801007387 */ /* 0x000fe80000100800 */
[----:B------:R0:W-:Y:S04]  /*17900*/  STL [R1+0x8a4], R22 ;  /* 0x0008a41601007387 */ /* 0x0001e80000100800 */
[----:B0-----:R-:W5:Y:S04]  /*17910*/  LDL.LU R22, [R1+0x8b0] ;  /* 0x0008b00001167983 */ /* 0x001f680000300800 */
[----:B------:R-:W-:Y:S04]  /*17920*/  STL [R1+0x8c8], R23 ;  /* 0x0008c81701007387 */ /* 0x000fe80000100800 */
[----:B------:R-:W5:Y:S04]  /*17930*/  LDL.LU R44, [R1+0x88c] ;  /* 0x00088c00012c7983 */ /* 0x000f680000300800 */
[----:B------:R-:W5:Y:S04]  /*17940*/  LDL.LU R43, [R1+0x8a8] ;  /* 0x0008a800012b7983 */ /* 0x000f680000300800 */
[----:B------:R-:W5:Y:S01]  /*17950*/  LDL.LU R42, [R1+0x884] ;  /* 0x00088400012a7983 */ /* 0x000f620000300800 */
[----:B--2---:R-:W-:-:S05]  /*17960*/  IMAD.X R21, R15, 0x1, R21, P3 ;  /* 0x000000010f157824 */ /* 0x004fca00018e0615 */
        /* <DEDUP_REMOVED lines=19> */
[----:B---3--:R-:W-:-:S05]  /*17aa0*/  IADD3 R20, P3, PT, R13, R20, RZ ;  /* 0x000000140d147210 */ /* 0x008fca0007f7e0ff */
[----:B------:R0:W-:Y:S04]  /*17ab0*/  STL [R1+0x89c], R20 ;  /* 0x00089c1401007387 */ /* 0x0001e80000100800 */
        /* <DEDUP_REMOVED lines=9> */
[----:B------:R-:W-:-:S05]  /*17b50*/  IMAD.X R22, R15, 0x1, R22, P6 ;  /* 0x000000010f167824 */ /* 0x000fca00030e0616 */
[----:B------:R0:W-:Y:S01]  /*17b60*/  STL [R1+0x8b0], R22 ;  /* 0x0008b01601007387 */ /* 0x0001e20000100800 */
[----:B------:R-:W-:Y:S01]  /*17b70*/  IADD3 R44, P6, PT, R13, R44, RZ ;  /* 0x0000002c0d2c7210 */ /* 0x000fe20007fde0ff */
[----:B------:R-:W-:Y:S02]  /*17b80*/  IMAD.X R43, R15, 0x1, R43, P1 ;  /* 0x000000010f2b7824 */ /* 0x000fe400008e062b */
[----:B0-----:R-:W5:Y:S01]  /*17b90*/  LDL.LU R22, [R1+0x824] ;  /* 0x0008240001167983 */ /* 0x001f620000300800 */
[----:B------:R-:W-:-:S03]  /*17ba0*/  IADD3 R42, P1, PT, R13, R42, RZ ;  /* 0x0000002a0d2a7210 */ /* 0x000fc60007f3e0ff */
[----:B------:R-:W-:Y:S04]  /*17bb0*/  STL [R1+0x88c], R44 ;  /* 0x00088c2c01007387 */ /* 0x000fe80000100800 */
[----:B------:R-:W-:Y:S04]  /*17bc0*/  STL [R1+0x8a8], R43 ;  /* 0x0008a82b01007387 */ /* 0x000fe80000100800 */
[----:B------:R-:W-:Y:S01]  /*17bd0*/  STL [R1+0x884], R42 ;  /* 0x0008842a01007387 */ /* 0x000fe20000100800 */
[----:B--2---:R-:W-:Y:S01]  /*17be0*/  IMAD.X R41, R15, 0x1, R41, P2 ;  /* 0x000000010f297824 */ /* 0x004fe200010e0629 */
[----:B------:R-:W-:-:S04]  /*17bf0*/  IADD3 R40, P2, PT, R13, R40, RZ ;  /* 0x000000280d287210 */ /* 0x000fc80007f5e0ff */
        /* <DEDUP_REMOVED lines=27> */
[----:B------:R-:W-:Y:S01]  /*17db0*/  IMAD.X R21, R15, 0x1, R21, P6 ;  /* 0x000000010f157824 */ /* 0x000fe200030e0615 */
[----:B------:R-:W-:-:S04]  /*17dc0*/  IADD3 R26, P4, PT, R13, R26, RZ ;  /* 0x0000001a0d1a7210 */ /* 0x000fc80007f9e0ff */
[----:B------:R0:W-:Y:S04]  /*17dd0*/  STL [R1+0x860], R21 ;  /* 0x0008601501007387 */ /* 0x0001e80000100800 */
[----:B------:R-:W-:Y:S01]  /*17de0*/  STL [R1+0x868], R27 ;  /* 0x0008681b01007387 */ /* 0x000fe20000100800 */
[----:B------:R-:W-:-:S03]  /*17df0*/  IADD3 R25, P6, PT, R13, R25, RZ ;  /* 0x000000190d197210 */ /* 0x000fc60007fde0ff */
[----:B0-----:R-:W2:Y:S04]  /*17e00*/  LDL.LU R21, [R1+0x840] ;  /* 0x0008400001157983 */ /* 0x001ea80000300800 */
[----:B------:R-:W-:Y:S01]  /*17e10*/  STL [R1+0x844], R26 ;  /* 0x0008441a01007387 */ /* 0x000fe20000100800 */
[----:B---3--:R-:W-:-:S05]  /*17e20*/  IMAD.X R20, R15, 0x1, R20, P1 ;  /* 0x000000010f147824 */ /* 0x008fca00008e0614 */
[----:B------:R0:W-:Y:S04]  /*17e30*/  STL [R1+0x858], R20 ;  /* 0x0008581401007387 */ /* 0x0001e80000100800 */
[----:B0-----:R-:W3:Y:S04]  /*17e40*/  LDL.LU R20, [R1+0x81c] ;  /* 0x00081c0001147983 */ /* 0x001ee80000300800 */
[----:B------:R-:W-:Y:S01]  /*17e50*/  STL [R1+0x83c], R25 ;  /* 0x00083c1901007387 */ /* 0x000fe20000100800 */
[----:B----4-:R-:W-:-:S05]  /*17e60*/  IMAD.X R19, R15, 0x1, R19, P2 ;  /* 0x000000010f137824 */ /* 0x010fca00010e0613 */
[----:B------:R0:W-:Y:S04]  /*17e70*/  STL [R1+0x850], R19 ;  /* 0x0008501301007387 */ /* 0x0001e80000100800 */
[----:B0-----:R-:W4:Y:S01]  /*17e80*/  LDL.LU R19, [R1+0x838] ;  /* 0x0008380001137983 */ /* 0x001f220000300800 */
[C---:B------:R-:W-:Y:S02]  /*17e90*/  IADD3 R24, P1, PT, R13.reuse, R24, RZ ;  /* 0x000000180d187210 */ /* 0x040fe40007f3e0ff */
[----:B------:R-:W-:Y:S01]  /*17ea0*/  IADD3 R23, P2, PT, R13, R23, RZ ;  /* 0x000000170d177210 */ /* 0x000fe20007f5e0ff */
[----:B-----5:R-:W-:Y:S02]  /*17eb0*/  IMAD.X R16, R15, 0x1, R16, P3 ;  /* 0x000000010f107824 */ /* 0x020fe400018e0610 */
[----:B------:R-:W-:Y:S04]  /*17ec0*/  STL [R1+0x834], R24 ;  /* 0x0008341801007387 */ /* 0x000fe80000100800 */
[----:B------:R0:W-:Y:S04]  /*17ed0*/  STL [R1+0x848], R16 ;  /* 0x0008481001007387 */ /* 0x0001e80000100800 */
[----:B0-----:R-:W5:Y:S01]  /*17ee0*/  LDL.LU R16, [R1+0x814] ;  /* 0x0008140001107983 */ /* 0x001f620000300800 */
[----:B------:R-:W-:-:S03]  /*17ef0*/  IADD3 R22, P3, PT, R13, R22, RZ ;  /* 0x000000160d167210 */ /* 0x000fc60007f7e0ff */
        /* <DEDUP_REMOVED lines=80> */
[----:B------:R-:W-:-:S04]  /*18400*/  IMAD.X R24, R15, 0x1, R24, P2 ;  /* 0x000000010f187824 */ /* 0x000fc800010e0618 */
[----:B------:R0:W-:Y:S04]  /*18410*/  STL [R1+0x7bc], R21 ;  /* 0x0007bc1501007387 */ /* 0x0001e80000100800 */
[----:B0-----:R-:W2:Y:S04]  /*18420*/  LDL.LU R21, [R1+0x7c0] ;  /* 0x0007c00001157983 */ /* 0x001ea80000300800 */
[----:B------:R-:W-:Y:S01]  /*18430*/  STL [R1+0x7e0], R25 ;  /* 0x0007e01901007387 */ /* 0x000fe20000100800 */
[----:B---3--:R-:W-:Y:S01]  /*18440*/  IADD3 R20, P2, PT, R13, R20, RZ ;  /* 0x000000140d147210 */ /* 0x008fe20007f5e0ff */
[----:B------:R-:W-:-:S04]  /*18450*/  IMAD.X R23, R15, 0x1, R23, P3 ;  /* 0x000000010f177824 */ /* 0x000fc800018e0617 */
[----:B------:R0:W-:Y:S04]  /*18460*/  STL [R1+0x7b4], R20 ;  /* 0x0007b41401007387 */ /* 0x0001e80000100800 */
[----:B0-----:R-:W3:Y:S04]  /*18470*/  LDL.LU R20, [R1+0x79c] ;  /* 0x00079c0001147983 */ /* 0x001ee80000300800 */
[----:B------:R-:W-:Y:S01]  /*18480*/  STL [R1+0x7d8], R24 ;  /* 0x0007d81801007387 */ /* 0x000fe20000100800 */
[----:B----4-:R-:W-:-:S05]  /*18490*/  IADD3 R19, P3, PT, R13, R19, RZ ;  /* 0x000000130d137210 */ /* 0x010fca0007f7e0ff */
[----:B------:R0:W-:Y:S04]  /*184a0*/  STL [R1+0x7ac], R19 ;  /* 0x0007ac1301007387 */ /* 0x0001e80000100800 */
[----:B0-----:R-:W4:Y:S04]  /*184b0*/  LDL.LU R19, [R1+0x7b8] ;  /* 0x0007b80001137983 */ /* 0x001f280000300800 */
[----:B------:R-:W-:Y:S01]  /*184c0*/  STL [R1+0x7d0], R23 ;  /* 0x0007d01701007387 */ /* 0x000fe20000100800 */
[----:B-----5:R-:W-:-:S03]  /*184d0*/  IMAD.X R16, R15, 0x1, R16, P4 ;  /* 0x000000010f107824 */ /* 0x020fc600020e0610 */
        /* <DEDUP_REMOVED lines=22> */
[----:B------:R-:W-:-:S05]  /*18640*/  IADD3 R22, P4, PT, R13, R22, RZ ;  /* 0x000000160d167210 */ /* 0x000fca0007f9e0ff */
[----:B------:R0:W-:Y:S04]  /*18650*/  STL [R1+0x7a4], R22 ;  /* 0x0007a41601007387 */ /* 0x0001e80000100800 */
        /* <DEDUP_REMOVED lines=50> */
[----:B------:R0:W-:Y:S04]  /*18980*/  STL [R1+0x768], R16 ;  /* 0x0007681001007387 */ /* 0x0001e80000100800 */
[----:B------:R-:W-:Y:S04]  /*18990*/  STL [R1+0x770], R27 ;  /* 0x0007701b01007387 */ /* 0x000fe80000100800 */
        /* <DEDUP_REMOVED lines=14> */
[----:B0-----:R-:W3:Y:S04]  /*18a80*/  LDL.LU R20, [R1+0x71c] ;  /* 0x00071c0001147983 */ /* 0x001ee80000300800 */
[----:B------:R-:W-:Y:S04]  /*18a90*/  STL [R1+0x734], R23 ;  /* 0x0007341701007387 */ /* 0x000fe80000100800 */
[----:B------:R-:W3:Y:S04]  /*18aa0*/  LDL.LU R44, [R1+0x738] ;  /* 0x00073800012c7983 */ /* 0x000ee80000300800 */
[----:B------:R-:W3:Y:S01]  /*18ab0*/  LDL.LU R43, [R1+0x714] ;  /* 0x00071400012b7983 */ /* 0x000ee20000300800 */
[----:B----4-:R-:W-:-:S03]  /*18ac0*/  IADD3 R19, P4, PT, R13, R19, RZ ;  /* 0x000000130d137210 */ /* 0x010fc60007f9e0ff */
        /* <DEDUP_REMOVED lines=20> */
[----:B-----5:R-:W-:-:S05]  /*18c10*/  IMAD.X R16, R15, 0x1, R16, P6 ;  /* 0x000000010f107824 */ /* 0x020fca00030e0610 */
[----:B------:R0:W-:Y:S04]  /*18c20*/  STL [R1+0x748], R16 ;  /* 0x0007481001007387 */ /* 0x0001e80000100800 */
        /* <DEDUP_REMOVED lines=11> */
[----:B------:R-:W-:Y:S01]  /*18ce0*/  IMAD.X R44, R15, 0x1, R44, P2 ;  /* 0x000000010f2c7824 */ /* 0x000fe200010e062c */
[----:B------:R-:W-:Y:S02]  /*18cf0*/  IADD3 R43, P2, PT, R13, R43, RZ ;  /* 0x0000002b0d2b7210 */ /* 0x000fe40007f5e0ff */
[----:B0-----:R-:W3:Y:S01]  /*18d00*/  LDL.LU R20, [R1+0x6d0] ;  /* 0x0006d00001147983 */ /* 0x001ee20000300800 */
[----:B----4-:R-:W-:-:S03]  /*18d10*/  IMAD.X R42, R15, 0x1, R42, P3 ;  /* 0x000000010f2a7824 */ /* 0x010fc600018e062a */
        /* <DEDUP_REMOVED lines=37> */
[----:B------:R-:W-:-:S03]  /*18f70*/  IMAD.X R25, R15, 0x1, R25, P2 ;  /* 0x000000010f197824 */ /* 0x000fc600010e0619 */
[----:B------:R-:W-:Y:S01]  /*18f80*/  STL [R1+0x6f0], R26 ;  /* 0x0006f01a01007387 */ /* 0x000fe20000100800 */
[----:B-----5:R-:W-:Y:S01]  /*18f90*/  IADD3 R16, P2, PT, R13, R16, RZ ;  /* 0x000000100d107210 */ /* 0x020fe20007f5e0ff */
[----:B------:R-:W-:-:S04]  /*18fa0*/  IMAD.X R24, R15, 0x1, R24, P3 ;  /* 0x000000010f187824 */ /* 0x000fc800018e0618 */
        /* <DEDUP_REMOVED lines=10> */
[----:B0-----:R-:W2:Y:S04]  /*19050*/  LDL.LU R21, [R1+0x6c0] ;  /* 0x0006c00001157983 */ /* 0x001ea80000300800 */
[----:B------:R-:W-:Y:S04]  /*19060*/  STL [R1+0x6d8], R23 ;  /* 0x0006d81701007387 */ /* 0x000fe80000100800 */
[----:B------:R-:W2:Y:S04]  /*19070*/  LDL.LU R44, [R1+0x69c] ;  /* 0x00069c00012c7983 */ /* 0x000ea80000300800 */
[----:B------:R-:W2:Y:S01]  /*19080*/  LDL.LU R43, [R1+0x6b8] ;  /* 0x0006b800012b7983 */ /* 0x000ea20000300800 */
[----:B---3--:R-:W-:-:S03]  /*19090*/  IMAD.X R20, R15, 0x1, R20, P6 ;  /* 0x000000010f147824 */ /* 0x008fc600030e0614 */
        /* <DEDUP_REMOVED lines=20> */
[----:B----4-:R-:W-:-:S05]  /*191e0*/  IADD3 R19, P6, PT, R13, R19, RZ ;  /* 0x000000130d137210 */ /* 0x010fca0007fde0ff */
[----:B------:R0:W-:Y:S04]  /*191f0*/  STL [R1+0x6ac], R19 ;  /* 0x0006ac1301007387 */ /* 0x0001e80000100800 */
        /* <DEDUP_REMOVED lines=8> */
[----:B0-----:R-:W5:Y:S01]  /*19280*/  LDL.LU R22, [R1+0x658] ;  /* 0x0006580001167983 */ /* 0x001f620000300800 */
[----:B--2---:R-:W-:-:S05]  /*19290*/  IMAD.X R21, R15, 0x1, R21, P2 ;  /* 0x000000010f157824 */ /* 0x004fca00010e0615 */
[----:B------:R0:W-:Y:S01]  /*192a0*/  STL [R1+0x6c0], R21 ;  /* 0x0006c01501007387 */ /* 0x0001e20000100800 */
[----:B------:R-:W-:Y:S01]  /*192b0*/  IADD3 R44, P2, PT, R13, R44, RZ ;  /* 0x0000002c0d2c7210 */ /* 0x000fe20007f5e0ff */
[----:B------:R-:W-:Y:S02]  /*192c0*/  IMAD.X R43, R15, 0x1, R43, P3 ;  /* 0x000000010f2b7824 */ /* 0x000fe400018e062b */
[----:B0-----:R-:W2:Y:S01]  /*192d0*/  LDL.LU R21, [R1+0x654] ;  /* 0x0006540001157983 */ /* 0x001ea20000300800 */
[----:B---3--:R-:W-:-:S03]  /*192e0*/  IADD3 R42, P3, PT, R13, R42, RZ ;  /* 0x0000002a0d2a7210 */ /* 0x008fc60007f7e0ff */
        /* <DEDUP_REMOVED lines=36> */
[----:B0-----:R-:W3:Y:S04]  /*19530*/  LDL.LU R20, [R1+0x438] ;  /* 0x0004380001147983 */ /* 0x001ee80000300800 */
[----:B------:R-:W-:Y:S01]  /*19540*/  STL [R1+0x43c], R26 ;  /* 0x00043c1a01007387 */ /* 0x000fe20000100800 */
[----:B----4-:R-:W-:-:S05]  /*19550*/  IMAD.X R19, R15, 0x1, R19, P3 ;  /* 0x000000010f137824 */ /* 0x010fca00018e0613 */
[----:B------:R0:W-:Y:S04]  /*19560*/  STL [R1+0x668], R19 ;  /* 0x0006681301007387 */ /* 0x0001e80000100800 */
[----:B0-----:R-:W4:Y:S01]  /*19570*/  LDL.LU R19, [R1+0x64c] ;  /* 0x00064c0001137983 */ /* 0x001f220000300800 */
[C---:B------:R-:W-:Y:S02]  /*19580*/  IADD3 R25, P2, PT, R13.reuse, R25, RZ ;  /* 0x000000190d197210 */ /* 0x040fe40007f5e0ff */
[----:B------:R-:W-:-:S03]  /*19590*/  IADD3 R24, P3, PT, R13, R24, RZ ;  /* 0x000000180d187210 */ /* 0x000fc60007f7e0ff */
[----:B------:R-:W-:Y:S01]  /*195a0*/  STL [R1+0x634], R25 ;  /* 0x0006341901007387 */ /* 0x000fe20000100800 */
[----:B-----5:R-:W-:Y:S01]  /*195b0*/  IMAD.X R16, R15, 0x1, R16, P4 ;  /* 0x000000010f107824 */ /* 0x020fe200020e0610 */
[----:B------:R-:W-:-:S04]  /*195c0*/  IADD3 R23, P4, PT, R13, R23, RZ ;  /* 0x000000170d177210 */ /* 0x000fc80007f9e0ff */
        /* <DEDUP_REMOVED lines=93> */
[----:B0-----:R-:W4:Y:S01]  /*19ba0*/  LDL.LU R19, [R1+0x390] ;  /* 0x0003900001137983 */ /* 0x001f220000300800 */
[----:B------:R-:W-:-:S03]  /*19bb0*/  IMAD.X R23, R15, 0x1, R23, P6 ;  /* 0x000000010f177824 */ /* 0x000fc600030e0617 */
[----:B------:R-:W-:Y:S01]  /*19bc0*/  STL [R1+0x3f4], R24 ;  /* 0x0003f41801007387 */ /* 0x000fe20000100800 */
[----:B-----5:R-:W-:-:S05]  /*19bd0*/  IADD3 R16, P6, PT, R13, R16, RZ ;  /* 0x000000100d107210 */ /* 0x020fca0007fde0ff */
[----:B------:R0:W-:Y:S04]  /*19be0*/  STL [R1+0x3c8], R16 ;  /* 0x0003c81001007387 */ /* 0x0001e80000100800 */
[----:B0-----:R-:W5:Y:S04]  /*19bf0*/  LDL.LU R16, [R1+0x3d4] ;  /* 0x0003d40001107983 */ /* 0x001f680000300800 */
[----:B------:R-:W-:Y:S01]  /*19c00*/  STL [R1+0x3ec], R23 ;  /* 0x0003ec1701007387 */ /* 0x000fe20000100800 */
[----:B------:R-:W-:-:S03]  /*19c10*/  IMAD.X R22, R15, 0x1, R22, P1 ;  /* 0x000000010f167824 */ /* 0x000fc600008e0616 */
        /* <DEDUP_REMOVED lines=90> */
[----:B------:R-:W-:-:S05]  /*1a1c0*/  IADD3 R23, P6, PT, R13, R23, RZ ;  /* 0x000000170d177210 */ /* 0x000fca0007fde0ff */
[----:B------:R-:W-:Y:S04]  /*1a1d0*/  STL [R1+0x328], R23 ;  /* 0x0003281701007387 */ /* 0x000fe80000100800 */
[----:B------:R-:W4:Y:S04]  /*1a1e0*/  LDL.LU R44, [R1+0x32c] ;  /* 0x00032c00012c7983 */ /* 0x000f280000300800 */
[----:B------:R-:W4:Y:S01]  /*1a1f0*/  LDL.LU R43, [R1+0x308] ;  /* 0x00030800012b7983 */ /* 0x000f220000300800 */
[----:B-----5:R-:W-:-:S03]  /*1a200*/  IADD3 R16, P1, PT, R13, R16, RZ ;  /* 0x000000100d107210 */ /* 0x020fc60007f3e0ff */
        /* <DEDUP_REMOVED lines=20> */
[----:B------:R-:W-:-:S05]  /*1a350*/  IMAD.X R22, R15, 0x1, R22, P2 ;  /* 0x000000010f167824 */ /* 0x000fca00010e0616 */
        /* <DEDUP_REMOVED lines=13> */
[----:B------:R-:W-:Y:S01]  /*1a430*/  IMAD.X R44, R15, 0x1, R44, P4 ;  /* 0x000000010f2c7824 */ /* 0x000fe200020e062c */
[----:B------:R-:W-:Y:S01]  /*1a440*/  IADD3 R43, P4, PT, R13, R43, RZ ;  /* 0x0000002b0d2b7210 */ /* 0x000fe20007f9e0ff */
[----:B-----5:R-:W-:-:S03]  /*1a450*/  IMAD.X R42, R15, 0x1, R42, P6 ;  /* 0x000000010f2a7824 */ /* 0x020fc600030e062a */
        /* <DEDUP_REMOVED lines=39> */
[----:B------:R-:W-:Y:S01]  /*1a6d0*/  IADD3 R22, P4, PT, R13, R22, RZ ;  /* 0x000000160d167210 */ /* 0x000fe20007f9e0ff */
[----:B------:R-:W-:-:S04]  /*1a6e0*/  IMAD.X R24, R15, 0x1, R24, P6 ;  /* 0x000000010f187824 */ /* 0x000fc800030e0618 */
        /* <DEDUP_REMOVED lines=10> */
[----:B0-----:R-:W3:Y:S04]  /*1a790*/  LDL.LU R20, [R1+0x2b4] ;  /* 0x0002b40001147983 */ /* 0x001ee80000300800 */
[----:B------:R-:W-:Y:S04]  /*1a7a0*/  STL [R1+0x2cc], R23 ;  /* 0x0002cc1701007387 */ /* 0x000fe80000100800 */
[----:B------:R-:W3:Y:S04]  /*1a7b0*/  LDL.LU R44, [R1+0x290] ;  /* 0x00029000012c7983 */ /* 0x000ee80000300800 */
[----:B------:R-:W3:Y:S01]  /*1a7c0*/  LDL.LU R43, [R1+0x2ac] ;  /* 0x0002ac00012b7983 */ /* 0x000ee20000300800 */
[----:B----4-:R-:W-:-:S03]  /*1a7d0*/  IMAD.X R19, R15, 0x1, R19, P2 ;  /* 0x000000010f137824 */ /* 0x010fc600010e0613 */
        /* <DEDUP_REMOVED lines=33> */
[----:B------:R-:W-:Y:S01]  /*1a9f0*/  IADD3 R44, P4, PT, R13, R44, RZ ;  /* 0x0000002c0d2c7210 */ /* 0x000fe20007f9e0ff */
[----:B------:R-:W-:Y:S02]  /*1aa00*/  IMAD.X R43, R15, 0x1, R43, P6 ;  /* 0x000000010f2b7824 */ /* 0x000fe400030e062b */
[----:B0-----:R-:W3:Y:S01]  /*1aa10*/  LDL.LU R20, [R1+0x228] ;  /* 0x0002280001147983 */ /* 0x001ee20000300800 */
[----:B----4-:R-:W-:-:S03]  /*1aa20*/  IADD3 R42, P6, PT, R13, R42, RZ ;  /* 0x0000002a0d2a7210 */ /* 0x010fc60007fde0ff */
        /* <DEDUP_REMOVED lines=37> */
[----:B------:R-:W-:-:S03]  /*1ac80*/  IADD3 R25, P4, PT, R13, R25, RZ ;  /* 0x000000190d197210 */ /* 0x000fc60007f9e0ff */
[----:B------:R-:W-:Y:S01]  /*1ac90*/  STL [R1+0x248], R26 ;  /* 0x0002481a01007387 */ /* 0x000fe20000100800 */
[----:B-----5:R-:W-:Y:S01]  /*1aca0*/  IMAD.X R16, R15, 0x1, R16, P6 ;  /* 0x000000010f107824 */ /* 0x020fe200030e0610 */
[----:B------:R-:W-:-:S04]  /*1acb0*/  IADD3 R24, P6, PT, R13, R24, RZ ;  /* 0x000000180d187210 */ /* 0x000fc80007fde0ff */
[----:B------:R0:W-:Y:S04]  /*1acc0*/  STL [R1+0x25c], R16 ;  /* 0x00025c1001007387 */ /* 0x0001e80000100800 */
[----:B0-----:R-:W5:Y:S04]  /*1acd0*/  LDL.LU R16, [R1+0x220] ;  /* 0x0002200001107983 */ /* 0x001f680000300800 */
[----:B------:R-:W-:Y:S01]  /*1ace0*/  STL [R1+0x240], R25 ;  /* 0x0002401901007387 */ /* 0x000fe20000100800 */
[----:B------:R-:W-:Y:S01]  /*1acf0*/  IMAD.X R22, R15, 0x1, R22, P1 ;  /* 0x000000010f167824 */ /* 0x000fe200008e0616 */
[----:B------:R-:W-:-:S04]  /*1ad00*/  IADD3 R23, P1, PT, R13, R23, RZ ;  /* 0x000000170d177210 */ /* 0x000fc80007f3e0ff */
[----:B------:R0:W-:Y:S04]  /*1ad10*/  STL [R1+0x254], R22 ;  /* 0x0002541601007387 */ /* 0x0001e80000100800 */
        /* <DEDUP_REMOVED lines=88> */
[----:B------:R-:W-:-:S03]  /*1b2a0*/  IMAD.X R24, R15, 0x1, R24, P1 ;  /* 0x000000010f187824 */ /* 0x000fc600008e0618 */
[----:B------:R-:W-:Y:S01]  /*1b2b0*/  STL [R1+0x1e0], R25 ;  /* 0x0001e01901007387 */ /* 0x000fe20000100800 */
[----:B-----5:R-:W-:Y:S01]  /*1b2c0*/  IADD3 R16, P1, PT, R13, R16, RZ ;  /* 0x000000100d107210 */ /* 0x020fe20007f3e0ff */
[----:B------:R-:W-:-:S04]  /*1b2d0*/  IMAD.X R23, R15, 0x1, R23, P2 ;  /* 0x000000010f177824 */ /* 0x000fc800010e0617 */
[----:B------:R0:W-:Y:S04]  /*1b2e0*/  STL [R1+0x1ac], R16 ;  /* 0x0001ac1001007387 */ /* 0x0001e80000100800 */
[----:B0-----:R-:W5:Y:S04]  /*1b2f0*/  LDL.LU R16, [R1+0x194] ;  /* 0x0001940001107983 */ /* 0x001f680000300800 */
[----:B------:R-:W-:Y:S04]  /*1b300*/  STL [R1+0x1d8], R24 ;  /* 0x0001d81801007387 */ /* 0x000fe80000100800 */
[----:B------:R-:W5:Y:S01]  /*1b310*/  LDL.LU R44, [R1+0x1b0] ;  /* 0x0001b000012c7983 */ /* 0x000f620000300800 */
[----:B------:R-:W-:-:S03]  /*1b320*/  IADD3 R22, P2, PT, R13, R22, RZ ;  /* 0x000000160d167210 */ /* 0x000fc60007f5e0ff */
[----:B------:R0:W-:Y:S04]  /*1b330*/  STL [R1+0x1d0], R23 ;  /* 0x0001d01701007387 */ /* 0x0001e80000100800 */
[----:B------:R-:W5:Y:S04]  /*1b340*/  LDL.LU R43, [R1+0x1a8] ;  /* 0x0001a800012b7983 */ /* 0x000f680000300800 */
[----:B------:R1:W-:Y:S04]  /*1b350*/  STL [R1+0x1a4], R22 ;  /* 0x0001a41601007387 */ /* 0x0003e80000100800 */
[----:B------:R-:W5:Y:S04]  /*1b360*/  LDL.LU R42, [R1+0x18c] ;  /* 0x00018c00012a7983 */ /* 0x000f680000300800 */
[----:B------:R-:W5:Y:S01]  /*1b370*/  LDL.LU R41, [R1+0x1a0] ;  /* 0x0001a00001297983 */ /* 0x000f620000300800 */
[----:B--2---:R-:W-:-:S05]  /*1b380*/  IMAD.X R21, R15, 0x1, R21, P3 ;  /* 0x000000010f157824 */ /* 0x004fca00018e0615 */
        /* <DEDUP_REMOVED lines=14> */
[----:B0-----:R-:W5:Y:S04]  /*1b470*/  LDL R23, [R1+0xb54] ;  /* 0x000b540001177983 */ /* 0x001f680000100800 */
[----:B------:R-:W5:Y:S04]  /*1b480*/  LDL.LU R27, [R1+0x164] ;  /* 0x00016400011b7983 */ /* 0x000f680000300800 */
[----:B------:R-:W5:Y:S04]  /*1b490*/  LDL.LU R26, [R1+0x148] ;  /* 0x00014800011a7983 */ /* 0x000f680000300800 */
[----:B------:R-:W5:Y:S04]  /*1b4a0*/  LDL.LU R25, [R1+0x15c] ;  /* 0x00015c0001197983 */ /* 0x000f680000300800 */
[----:B------:R-:W5:Y:S04]  /*1b4b0*/  LDL.LU R24, [R1+0x140] ;  /* 0x0001400001187983 */ /* 0x000f680000300800 */
[----:B-1----:R-:W5:Y:S01]  /*1b4c0*/  LDL.LU R22, [R1+0x154] ;  /* 0x0001540001167983 */ /* 0x002f620000300800 */
[----:B---3--:R-:W-:-:S05]  /*1b4d0*/  IADD3 R20, P3, PT, R13, R20, RZ ;  /* 0x000000140d147210 */ /* 0x008fca0007f7e0ff */
[----:B------:R0:W-:Y:S04]  /*1b4e0*/  STL [R1+0x19c], R20 ;  /* 0x00019c1401007387 */ /* 0x0001e80000100800 */
[----:B--2---:R-:W2:Y:S04]  /*1b4f0*/  LDL.LU R21, [R1+0x14c] ;  /* 0x00014c0001157983 */ /* 0x004ea80000300800 */
[----:B0-----:R-:W3:Y:S01]  /*1b500*/  LDL.LU R20, [R1+0x144] ;  /* 0x0001440001147983 */ /* 0x001ee20000300800 */
[----:B----4-:R-:W-:-:S05]  /*1b510*/  IMAD.X R19, R15, 0x1, R19, P4 ;  /* 0x000000010f137824 */ /* 0x010fca00020e0613 */
[----:B------:R0:W-:Y:S04]  /*1b520*/  STL [R1+0x1b8], R19 ;  /* 0x0001b81301007387 */ /* 0x0001e80000100800 */
[----:B0-----:R-:W4:Y:S01]  /*1b530*/  LDL.LU R19, [R1+0x138] ;  /* 0x0001380001137983 */ /* 0x001f220000300800 */
[----:B-----5:R-:W-:Y:S01]  /*1b540*/  IADD3 R16, P4, PT, R13, R16, RZ ;  /* 0x000000100d107210 */ /* 0x020fe20007f9e0ff */
[----:B------:R-:W-:-:S04]  /*1b550*/  IMAD.X R44, R15, 0x1, R44, P6 ;  /* 0x000000010f2c7824 */ /* 0x000fc800030e062c */
[----:B------:R0:W-:Y:S01]  /*1b560*/  STL [R1+0x194], R16 ;  /* 0x0001941001007387 */ /* 0x0001e20000100800 */
[----:B------:R-:W1:Y:S03]  /*1b570*/  SYNCS.PHASECHK.TRANS64.TRYWAIT P6, [UR11], R17 ;  /* 0x00000011ff0075a7 */ /* 0x000e6600080c110b */
[----:B------:R0:W-:Y:S01]  /*1b580*/  STL [R1+0x1b0], R44 ;  /* 0x0001b02c01007387 */ /* 0x0001e20000100800 */
[----:B------:R-:W-:Y:S01]  /*1b590*/  IMAD.X R43, R15, 0x1, R43, P1 ;  /* 0x000000010f2b7824 */ /* 0x000fe200008e062b */
[----:B------:R-:W-:-:S04]  /*1b5a0*/  IADD3 R42, P1, PT, R13, R42, RZ ;  /* 0x0000002a0d2a7210 */ /* 0x000fc80007f3e0ff */
[----:B------:R1:W-:Y:S01]  /*1b5b0*/  STL [R1+0x1a8], R43 ;  /* 0x0001a82b01007387 */ /* 0x0003e20000100800 */
[----:B0-----:R-:W0:Y:S01]  /*1b5c0*/  LDC R16, c[0x0][0x3a0] ;  /* 0x0000e800ff107b82 */ /* 0x001e220000000800 */
[----:B------:R-:W-:Y:S02]  /*1b5d0*/  IMAD.X R41, R15, 0x1, R41, P2 ;  /* 0x000000010f297824 */ /* 0x000fe400010e0629 */
[----:B------:R0:W-:Y:S04]  /*1b5e0*/  STL [R1+0x18c], R42 ;  /* 0x00018c2a01007387 */ /* 0x0001e80000100800 */
[----:B------:R0:W-:Y:S01]  /*1b5f0*/  STL [R1+0x1a0], R41 ;  /* 0x0001a02901007387 */ /* 0x0001e20000100800 */
[----:B------:R-:W-:Y:S02]  /*1b600*/  PRMT R18, RZ, 0x7610, R18 ;  /* 0x00007610ff127816 */ /* 0x000fe40000000012 */
[----:B------:R-:W-:Y:S01]  /*1b610*/  IADD3 R40, P2, PT, R13, R40, RZ ;  /* 0x000000280d287210 */ /* 0x000fe20007f5e0ff */
[----:B------:R-:W-:-:S04]  /*1b620*/  IMAD.X R39, R15, 0x1, R39, P3 ;  /* 0x000000010f277824 */ /* 0x000fc800018e0627 */
[----:B------:R0:W-:Y:S01]  /*1b630*/  STL [R1+0x184], R40 ;  /* 0x0001842801007387 */ /* 0x0001e20000100800 */
[----:B------:R-:W-:-:S03]  /*1b640*/  IADD3 R38, P3, PT, R13, R38, RZ ;  /* 0x000000260d267210 */ /* 0x000fc60007f7e0ff */
[----:B------:R0:W-:Y:S01]  /*1b650*/  STL [R1+0x198], R39 ;  /* 0x0001982701007387 */ /* 0x0001e20000100800 */
[----:B------:R-:W-:-:S03]  /*1b660*/  IMAD.X R37, R15, 0x1, R37, P4 ;  /* 0x000000010f257824 */ /* 0x000fc600020e0625 */
        /* <DEDUP_REMOVED lines=19> */
[----:B------:R-:W-:-:S03]  /*1b7a0*/  VIADD R23, R23, 0x1 ;  /* 0x0000000117177836 */ /* 0x000fc60000000000 */
[----:B------:R0:W-:Y:S01]  /*1b7b0*/  STL [R1+0x150], R28 ;  /* 0x0001501c01007387 */ /* 0x0001e20000100800 */
[----:B------:R-:W-:-:S03]  /*1b7c0*/  IMAD.X R27, R15, 0x1, R27, P1 ;  /* 0x000000010f1b7824 */ /* 0x000fc600008e061b */
[----:B------:R0:W-:Y:S01]  /*1b7d0*/  STL [R1+0xb60], R23 ;  /* 0x000b601701007387 */ /* 0x0001e20000100800 */
[----:B------:R-:W-:Y:S01]  /*1b7e0*/  IADD3 R26, P1, PT, R13, R26, RZ ;  /* 0x0000001a0d1a7210 */ /* 0x000fe20007f3e0ff */
[----:B------:R-:W-:Y:S02]  /*1b7f0*/  IMAD.X R25, R15, 0x1, R25, P2 ;  /* 0x000000010f197824 */ /* 0x000fe400010e0619 */
[----:B------:R0:W-:Y:S01]  /*1b800*/  STL [R1+0x164], R27 ;  /* 0x0001641b01007387 */ /* 0x0001e20000100800 */
[----:B------:R-:W-:-:S03]  /*1b810*/  IADD3 R24, P2, PT, R13, R24, RZ ;  /* 0x000000180d187210 */ /* 0x000fc60007f5e0ff */
[----:B------:R0:W-:Y:S01]  /*1b820*/  STL [R1+0x148], R26 ;  /* 0x0001481a01007387 */ /* 0x0001e20000100800 */
[----:B------:R-:W-:-:S03]  /*1b830*/  IMAD.X R22, R15, 0x1, R22, P3 ;  /* 0x000000010f167824 */ /* 0x000fc600018e0616 */
[----:B------:R0:W-:Y:S04]  /*1b840*/  STL [R1+0x15c], R25 ;  /* 0x00015c1901007387 */ /* 0x0001e80000100800 */
[----:B------:R0:W-:Y:S04]  /*1b850*/  STL [R1+0x140], R24 ;  /* 0x0001401801007387 */ /* 0x0001e80000100800 */
[----:B------:R0:W-:Y:S01]  /*1b860*/  STL [R1+0x154], R22 ;  /* 0x0001541601007387 */ /* 0x0001e20000100800 */
[C---:B--2---:R-:W-:Y:S02]  /*1b870*/  IMAD.X R21, R15.reuse, 0x1, R21, P4 ;  /* 0x000000010f157824 */ /* 0x044fe400020e0615 */
[----:B---3--:R-:W-:-:S03]  /*1b880*/  IMAD.X R20, R15, 0x1, R20, P1 ;  /* 0x000000010f147824 */ /* 0x008fc600008e0614 */
[----:B------:R2:W-:Y:S04]  /*1b890*/  STL [R1+0x14c], R21 ;  /* 0x00014c1501007387 */ /* 0x0005e80000100800 */
[----:B------:R2:W-:Y:S01]  /*1b8a0*/  STL [R1+0x144], R20 ;  /* 0x0001441401007387 */ /* 0x0005e20000100800 */
[----:B0-----:R-:W-:Y:S01]  /*1b8b0*/  IMAD R16, R23, -0x80, R16 ;  /* 0xffffff8017107824 */ /* 0x001fe200078e0210 */
[----:B------:R-:W-:Y:S01]  /*1b8c0*/  IADD3 R4, P3, PT, R13, R4, RZ ;  /* 0x000000040d047210 */ /* 0x000fe20007f7e0ff */
[----:B----4-:R-:W-:-:S05]  /*1b8d0*/  IMAD.X R19, R15, 0x1, R19, P2 ;  /* 0x000000010f137824 */ /* 0x010fca00010e0613 */
[----:B------:R2:W-:Y:S04]  /*1b8e0*/  STL [R1+0x138], R19 ;  /* 0x0001381301007387 */ /* 0x0005e80000100800 */
[----:B------:R2:W-:Y:S01]  /*1b8f0*/  STL.S16 [R1+0x134], R18 ;  /* 0x0001341201007387 */ /* 0x0005e20000100600 */
[----:B------:R-:W-:Y:S01]  /*1b900*/  IADD3 R2, P2, PT, R13, R2, RZ ;  /* 0x000000020d027210 */ /* 0x000fe20007f5e0ff */
[C---:B------:R-:W-:Y:S01]  /*1b910*/  IMAD.X R5, R15.reuse, 0x1, R5, P3 ;  /* 0x000000010f057824 */ /* 0x040fe200018e0605 */
[C---:B------:R-:W-:Y:S02]  /*1b920*/  ISETP.GT.AND P1, PT, R16.reuse, RZ, PT ;  /* 0x000000ff1000720c */ /* 0x040fe40003f24270 */
[----:B------:R-:W-:Y:S01]  /*1b930*/  ISETP.GT.AND P4, PT, R16, 0x1, PT ;  /* 0x000000011000780c */ /* 0x000fe20003f84270 */
[----:B------:R-:W-:Y:S01]  /*1b940*/  IMAD.X R3, R15, 0x1, R3, P2 ;  /* 0x000000010f037824 */ /* 0x000fe200010e0603 */
[----:B-1----:R-:W-:Y:S11]  /*1b950*/  @!P6 BRA `(.L_x_8) ;  /* 0x000000f000e8e947 */ /* 0x002ff60003800000 */
.L_x_16:
[----:B------:R0:W-:Y:S04]  /*1b960*/  STL [R1+0xc38], R137 ;  /* 0x000c388901007387 */ /* 0x0001e80000100800 */
[----:B0-----:R-:W3:Y:S04]  /*1b970*/  LDL R137, [R1+0x134] ;  /* 0x0001340001897983 */ /* 0x001ee80000100800 */
[----:B------:R0:W-:Y:S04]  /*1b980*/  STL [R1+0xc34], R139 ;  /* 0x000c348b01007387 */ /* 0x0001e80000100800 */
[----:B--2---:R-:W2:Y:S04]  /*1b990*/  LDL R19, [R1+0x138] ;  /* 0x0001380001137983 */ /* 0x004ea80000100800 */
[----:B------:R-:W2:Y:S01]  /*1b9a0*/  LDL R18, [R1+0x140] ;  /* 0x0001400001127983 */ /* 0x000ea20000100800 */
[----:B0-----:R-:W-:-:S03]  /*1b9b0*/  PRMT R139, RZ, 0x7610, R139 ;  /* 0x00007610ff8b7816 */ /* 0x001fc6000000008b */
[----:B------:R0:W-:Y:S04]  /*1b9c0*/  STL [R1+0xc30], R141 ;  /* 0x000c308d01007387 */ /* 0x0001e80000100800 */
[----:B------:R-:W4:Y:S04]  /*1b9d0*/  @P1 LDG.E.U8 R139, desc[UR20][R4.64] ;  /* 0x00000014048b1981 */ /* 0x000f28000c1e1100 */
[----:B------:R-:W-:Y:S01]  /*1b9e0*/  STL [R1+0xc2c], R143 ;  /* 0x000c2c8f01007387 */ /* 0x000fe20000100800 */
[----:B0-----:R-:W-:-:S03]  /*1b9f0*/  PRMT R141, RZ, 0x7610, R141 ;  /* 0x00007610ff8d7816 */ /* 0x001fc6000000008d */
[----:B------:R-:W-:Y:S04]  /*1ba00*/  STL [R1+0xc28], R145 ;  /* 0x000c289101007387 */ /* 0x000fe80000100800 */
        /* <DEDUP_REMOVED lines=16> */
[----:B---3--:R-:W3:Y:S04]  /*1bb10*/  @P1 LDG.E.U8 R137, desc[UR20][R2.64] ;  /* 0x0000001402891981 */ /* 0x008ee8000c1e1100 */
[----:B--2---:R-:W2:Y:S04]  /*1bb20*/  @P4 LDG.E.U8 R141, desc[UR20][R18.64] ;  /* 0x00000014128d4981 */ /* 0x004ea8000c1e1100 */
[----:B---3--:R0:W-:Y:S04]  /*1bb30*/  @P1 STL [R1+0x134], R137 ;  /* 0x0001348901001387 */ /* 0x0081e80000100800 */
[----:B0-----:R-:W3:Y:S01]  /*1bb40*/  LDL.LU R137, [R1+0xc38] ;  /* 0x000c380001897983 */ /* 0x001ee20000300800 */
[----:B------:R-:W-:-:S03]  /*1bb50*/  ISETP.GT.AND P2, PT, R16, 0x2, PT ;  /* 0x000000021000780c */ /* 0x000fc60003f44270 */
[----:B------:R-:W-:Y:S04]  /*1bb60*/  STL [R1+0xb8c], R2 ;  /* 0x000b8c0201007387 */ /* 0x000fe80000100800 */
[----:B------:R-:W-:Y:S04]  /*1bb70*/  STL [R1+0xb88], R3 ;  /* 0x000b880301007387 */ /* 0x000fe80000100800 */
[----:B----4-:R0:W-:Y:S04]  /*1bb80*/  STL [R1+0x130], R139 ;  /* 0x0001308b01007387 */ /* 0x0101e80000100800 */
[----:B0-----:R-:W4:Y:S04]  /*1bb90*/  LDL.LU R139, [R1+0xc34] ;  /* 0x000c3400018b7983 */ /* 0x001f280000300800 */
[----:B------:R-:W-:Y:S04]  /*1bba0*/  STL [R1+0xb94], R4 ;  /* 0x000b940401007387 */ /* 0x000fe80000100800 */
[----:B------:R-:W-:Y:S04]  /*1bbb0*/  STL [R1+0xb90], R5 ;  /* 0x000b900501007387 */ /* 0x000fe80000100800 */
[----:B--2---:R0:W-:Y:S04]  /*1bbc0*/  STL [R1+0x12c], R141 ;  /* 0x00012c8d01007387 */ /* 0x0041e80000100800 */
[----:B0-----:R-:W2:Y:S04]  /*1bbd0*/  LDL.LU R141, [R1+0xc30] ;  /* 0x000c3000018d7983 */ /* 0x001ea80000300800 */
[----:B------:R-:W2:Y:S04]  /*1bbe0*/  LDL R18, [R1+0x144] ;  /* 0x0001440001127983 */ /* 0x000ea80000100800 */
[----:B------:R-:W2:Y:S01]  /*1bbf0*/  LDL R19, [R1+0x148] ;  /* 0x0001480001137983 */ /* 0x000ea20000100800 */
[----:B------:R-:W-:-:S02]  /*1bc00*/  PRMT R143, RZ, 0x7610, R143 ;  /* 0x00007610ff8f7816 */ /* 0x000fc4000000008f */
[----:B--2---:R-:W-:-:S04]  /*1bc10*/  @P4 LOP3.LUT R19, R19, R18, RZ, 0x3c, !PT ;  /* 0x0000001213134212 */ /* 0x004fc800078e3cff */
[----:B------:R-:W-:-:S04]  /*1bc20*/  @P4 LOP3.LUT R18, R19, R18, RZ, 0x3c, !PT ;  /* 0x0000001213124212 */ /* 0x000fc800078e3cff */
[----:B------:R-:W-:-:S05]  /*1bc30*/  @P4 LOP3.LUT R19, R19, R18, RZ, 0x3c, !PT ;  /* 0x0000001213134212 */ /* 0x000fca00078e3cff */
[----:B------:R-:W2:Y:S04]  /*1bc40*/  @P4 LDG.E.U8 R143, desc[UR20][R18.64] ;  /* 0x00000014128f4981 */ /* 0x000ea8000c1e1100 */
        /* <DEDUP_REMOVED lines=17> */
[----:B------:R-:W2:Y:S01]  /*1bd60*/  @P2 LDG.E.U8 R147, desc[UR20][R18.64] ;  /* 0x0000001412932981 */ /* 0x000ea2000c1e1100 */
[----:B------:R-:W-:-:S03]  /*1bd70*/  ISETP.GT.AND P1, PT, R16, 0x3, PT ;  /* 0x000000031000780c */ /* 0x000fc60003f24270 */
        /* <DEDUP_REMOVED lines=36> */
[----:B------:R0:W2:Y:S04]  /*1bfc0*/  @P3 LDG.E.U8 R83, desc[UR20][R18.64] ;  /* 0x0000001412533981 */ /* 0x0000a8000c1e1100 */
[----:B------:R-:W0:Y:S04]  /*1bfd0*/  LDL R18, [R1+0x180] ;  /* 0x0001800001127983 */ /* 0x000e280000100800 */
[----:B------:R-:W0:Y:S01]  /*1bfe0*/  LDL R19, [R1+0x184] ;  /* 0x0001840001137983 */ /* 0x000e220000100800 */
[----:B------:R-:W-:Y:S02]  /*1bff0*/  ISETP.GT.AND P2, PT, R16, 0x5, PT ;  /* 0x000000051000780c */ /* 0x000fe40003f44270 */
[----:B------:R-:W-:-:S11]  /*1c000*/  PRMT R155, RZ, 0x7610, R155 ;  /* 0x00007610ff9b7816 */ /* 0x000fd6000000009b */
[----:B0-----:R-:W-:-:S04]  /*1c010*/  @P2 LOP3.LUT R19, R19, R18, RZ, 0x3c, !PT ;  /* 0x0000001213132212 */ /* 0x001fc800078e3cff */
[----:B------:R-:W-:-:S04]  /*1c020*/  @P2 LOP3.LUT R18, R19, R18, RZ, 0x3c, !PT ;  /* 0x0000001213122212 */ /* 0x000fc800078e3cff */
[----:B------:R-:W-:-:S05]  /*1c030*/  @P2 LOP3.LUT R19, R19, R18, RZ, 0x3c, !PT ;  /* 0x0000001213132212 */ /* 0x000fca00078e3cff */
[----:B------:R-:W3:Y:S04]  /*1c040*/  @P2 LDG.E.U8 R155, desc[UR20][R18.64] ;  /* 0x00000014129b2981 */ /* 0x000ee8000c1e1100 */
[----:B--2---:R0:W-:Y:S04]  /*1c050*/  STL [R1+0x110], R83 ;  /* 0x0001105301007387 */ /* 0x0041e80000100800 */
[----:B0-----:R-:W2:Y:S04]  /*1c060*/  LDL R83, [R1+0x1a4] ;  /* 0x0001a40001537983 */ /* 0x001ea80000100800 */
[----:B---3--:R0:W-:Y:S04]  /*1c070*/  STL [R1+0x10c], R155 ;  /* 0x00010c9b01007387 */ /* 0x0081e80000100800 */
[----:B0-----:R-:W3:Y:S04]  /*1c080*/  LDL.LU R155, [R1+0xc14] ;  /* 0x000c1400019b7983 */ /* 0x001ee80000300800 */
        /* <DEDUP_REMOVED lines=26> */
[----:B------:R-:W-:Y:S02]  /*1c230*/  ISETP.GT.AND P3, PT, R16, 0x7, PT ;  /* 0x000000071000780c */ /* 0x000fe40003f64270 */
[----:B------:R-:W-:Y:S01]  /*1c240*/  PRMT R80, RZ, 0x7610, R80 ;  /* 0x00007610ff507816 */ /* 0x000fe20000000050 */
[----:B--2---:R0:W-:Y:S04]  /*1c250*/  STL [R1+0x100], R161 ;  /* 0x000100a101007387 */ /* 0x0041e80000100800 */
[----:B0-----:R-:W2:Y:S04]  /*1c260*/  LDL.LU R161, [R1+0xc08] ;  /* 0x000c080001a17983 */ /* 0x001ea80000300800 */
[----:B------:R-:W2:Y:S02]  /*1c270*/  LDL R19, [R1+0x1a0] ;  /* 0x0001a00001137983 */ /* 0x000ea40000100800 */
[----:B------:R-:W-:Y:S01]  /*1c280*/  @P3 IMAD.MOV.U32 R18, RZ, RZ, R83 ;  /* 0x000000ffff123224 */ /* 0x000fe200078e0053 */
[----:B------:R-:W-:Y:S01]  /*1c290*/  PRMT R163, RZ, 0x7610, R163 ;  /* 0x00007610ffa37816 */ /* 0x000fe200000000a3 */
[----:B------:R-:W3:Y:S04]  /*1c2a0*/  LDL R83, [R1+0x1d0] ;  /* 0x0001d00001537983 */ /* 0x000ee80000100800 */
[----:B--2---:R0:W2:Y:S04]  /*1c2b0*/  @P3 LDG.E.U8 R80, desc[UR20][R18.64] ;  /* 0x0000001412503981 */ /* 0x0040a8000c1e1100 */
[----:B------:R-:W0:Y:S04]  /*1c2c0*/  LDL R18, [R1+0x1a8] ;  /* 0x0001a80001127983 */ /* 0x000e280000100800 */
[----:B------:R-:W0:Y:S02]  /*1c2d0*/  LDL R19, [R1+0x1ac] ;  /* 0x0001ac0001137983 */ /* 0x000e240000100800 */
        /* <DEDUP_REMOVED lines=10> */
[----:B------:R-:W-:-:S02]  /*1c380*/  ISETP.GT.AND P2, PT, R16, 0x8, PT ;  /* 0x000000081000780c */ /* 0x000fc40003f44270 */
[----:B------:R-:W-:-:S11]  /*1c390*/  PRMT R82, RZ, 0x7610, R82 ;  /* 0x00007610ff527816 */ /* 0x000fd60000000052 */
[----:B--2---:R-:W-:-:S04]  /*1c3a0*/  @P2 LOP3.LUT R19, R19, R18, RZ, 0x3c, !PT ;  /* 0x0000001213132212 */ /* 0x004fc800078e3cff */
[----:B------:R-:W-:-:S04]  /*1c3b0*/  @P2 LOP3.LUT R18, R19, R18, RZ, 0x3c, !PT ;  /* 0x0000001213122212 */ /* 0x000fc800078e3cff */
[----:B------:R-:W-:-:S05]  /*1c3c0*/  @P2 LOP3.LUT R19, R19, R18, RZ, 0x3c, !PT ;  /* 0x0000001213132212 */ /* 0x000fca00078e3cff */
[----:B------:R-:W2:Y:S04]  /*1c3d0*/  @P2 LDG.E.U8 R82, desc[UR20][R18.64] ;  /* 0x0000001412522981 */ /* 0x000ea8000c1e1100 */
[----:B------:R-:W3:Y:S04]  /*1c3e0*/  LDL R18, [R1+0x1b8] ;  /* 0x0001b80001127983 */ /* 0x000ee80000100800 */
[----:B------:R-:W3:Y:S01]  /*1c3f0*/  LDL R19, [R1+0x1bc] ;  /* 0x0001bc0001137983 */ /* 0x000ee20000100800 */
[----:B------:R-:W-:-:S03]  /*1c400*/  PRMT R75, RZ, 0x7610, R75 ;  /* 0x00007610ff4b7816 */ /* 0x000fc6000000004b */
[----:B--2---:R0:W-:Y:S01]  /*1c410*/  STL [R1+0xfc], R82 ;  /* 0x0000fc5201007387 */ /* 0x0041e20000100800 */
[----:B------:R-:W-:Y:S02]  /*1c420*/  ISETP.GT.AND P1, PT, R16, 0x9, PT ;  /* 0x000000091000780c */ /* 0x000fe40003f24270 */
[----:B------:R-:W-:Y:S02]  /*1c430*/  PRMT R165, RZ, 0x7610, R165 ;  /* 0x00007610ffa57816 */ /* 0x000fe400000000a5 */
[----:B------:R-:W-:Y:S01]  /*1c440*/  PRMT R48, RZ, 0x7610, R48 ;  /* 0x00007610ff307816 */ /* 0x000fe20000000030 */
[----:B0-----:R-:W2:Y:S01]  /*1c450*/  LDL R82, [R1+0x1dc] ;  /* 0x0001dc0001527983 */ /* 0x001ea20000100800 */
[----:B---3--:R-:W-:-:S04]  /*1c460*/  @P2 LOP3.LUT R19, R19, R18, RZ, 0x3c, !PT ;  /* 0x0000001213132212 */ /* 0x008fc800078e3cff */
[----:B------:R-:W-:-:S04]  /*1c470*/  @P2 LOP3.LUT R18, R19, R18, RZ, 0x3c, !PT ;  /* 0x0000001213122212 */ /* 0x000fc800078e3cff */
[----:B------:R-:W-:-:S05]  /*1c480*/  @P2 LOP3.LUT R19, R19, R18, RZ, 0x3c, !PT ;  /* 0x0000001213132212 */ /* 0x000fca00078e3cff */
[----:B------:R0:W3:Y:S04]  /*1c490*/  @P2 LDG.E.U8 R75, desc[UR20][R18.64] ;  /* 0x00000014124b2981 */ /* 0x0000e8000c1e1100 */
[----:B------:R-:W0:Y:S04]  /*1c4a0*/  LDL R18, [R1+0x1c4] ;  /* 0x0001c40001127983 */ /* 0x000e280000100800 */
[----:B------:R-:W0:Y:S02]  /*1c4b0*/  LDL R19, [R1+0x1cc] ;  /* 0x0001cc0001137983 */ /* 0x000e240000100800 */
[----:B0-----:R-:W-:-:S04]  /*1c4c0*/  @P1 LOP3.LUT R19, R19, R18, RZ, 0x3c, !PT ;  /* 0x0000001213131212 */ /* 0x001fc800078e3cff */
[----:B------:R-:W-:-:S04]  /*1c4d0*/  @P1 LOP3.LUT R18, R19, R18, RZ, 0x3c, !PT ;  /* 0x0000001213121212 */ /* 0x000fc800078e3cff */
[----:B------:R-:W-:-:S05]  /*1c4e0*/  @P1 LOP3.LUT R19, R19, R18, RZ, 0x3c, !PT ;  /* 0x0000001213131212 */ /* 0x000fca00078e3cff */
[----:B------:R0:W2:Y:S04]  /*1c4f0*/  @P1 LDG.E.U8 R165, desc[UR20][R18.64] ;  /* 0x0000001412a51981 */ /* 0x0000a8000c1e1100 */
[----:B---3--:R1:W-:Y:S01]  /*1c500*/  STL [R1+0xf8], R75 ;  /* 0x0000f84b01007387 */ /* 0x0083e20000100800 */
[----:B0-----:R-:W-:Y:S02]  /*1c510*/  @P1 IMAD.MOV.U32 R18, RZ, RZ, R80 ;  /* 0x000000ffff121224 */ /* 0x001fe400078e0050 */
[----:B------:R-:W-:Y:S01]  /*1c520*/  @P1 IMAD.MOV.U32 R19, RZ, RZ, R83 ;  /* 0x000000ffff131224 */ /* 0x000fe200078e0053 */
[----:B-1----:R-:W3:Y:S04]  /*1c530*/  LDL R75, [R1+0x1e4] ;  /* 0x0001e400014b7983 */ /* 0x002ee80000100800 */
[----:B------:R0:W3:Y:S04]  /*1c540*/  @P1 LDG.E.U8 R48, desc[UR20][R18.64] ;  /* 0x0000001412301981 */ /* 0x0000e8000c1e1100 */
[----:B--2---:R1:W-:Y:S04]  /*1c550*/  STL [R1+0xf4], R165 ;  /* 0x0000f4a501007387 */ /* 0x0043e80000100800 */
[----:B-1----:R-:W2:Y:S04]  /*1c560*/  LDL.LU R165, [R1+0xc00] ;  /* 0x000c000001a57983 */ /* 0x002ea80000300800 */
[----:B------:R-:W2:Y:S01]  /*1c570*/  LDL R19, [R1+0x1d8] ;  /* 0x0001d80001137983 */ /* 0x000ea20000100800 */
[----:B------:R-:W-:-:S02]  /*1c580*/  ISETP.GT.AND P3, PT, R16, 0xa, PT ;  /* 0x0000000a1000780c */ /* 0x000fc40003f64270 */
[----:B------:R-:W-:Y:S01]  /*1c590*/  PRMT R81, RZ, 0x7610, R81 ;  /* 0x00007610ff517816 */ /* 0x000fe20000000051 */
[----:B------:R-:W4:Y:S04]  /*1c5a0*/  LDL R80, [R1+0x1ec] ;  /* 0x0001ec0001507983 */ /* 0x000f280000100800 */
[----:B------:R-:W4:Y:S06]  /*1c5b0*/  LDL R83, [R1+0x1f0] ;  /* 0x0001f00001537983 */ /* 0x000f2c0000100800 */
[----:B0-----:R-:W-:Y:S01]  /*1c5c0*/  @P3 IMAD.MOV.U32 R18, RZ, RZ, R82 ;  /* 0x000000ffff123224 */ /* 0x001fe200078e0052 */
[----:B---3--:R0:W-:Y:S01]  /*1c5d0*/  STL [R1+0xf0], R48 ;  /* 0x0000f03001007387 */ /* 0x0081e20000100800 */
[----:B------:R-:W-:-:S03]  /*1c5e0*/  PRMT R53, RZ, 0x7610, R53 ;  /* 0x00007610ff357816 */ /* 0x000fc60000000035 */
[----:B------:R-:W3:Y:S04]  /*1c5f0*/  LDL R82, [R1+0x1f8] ;  /* 0x0001f80001527983 */ /* 0x000ee80000100800 */
[----:B0-----:R-:W3:Y:S04]  /*1c600*/  LDL R48, [R1+0x1f4] ;  /* 0x0001f40001307983 */ /* 0x001ee80000100800 */
[----:B--2---:R0:W2:Y:S04]  /*1c610*/  @P3 LDG.E.U8 R81, desc[UR20][R18.64] ;  /* 0x0000001412513981 */ /* 0x0040a8000c1e1100 */
[----:B------:R-:W3:Y:S01]  /*1c620*/  LDL R19, [R1+0x1e0] ;  /* 0x0001e00001137983 */ /* 0x000ee20000100800 */
[----:B0-----:R-:W-:Y:S01]  /*1c630*/  @P3 IMAD.MOV.U32 R18, RZ, RZ, R75 ;  /* 0x000000ffff123224 */ /* 0x001fe200078e004b */
[----:B------:R-:W-:-:S02]  /*1c640*/  ISETP.GT.AND P2, PT, R16, 0xb, PT ;  /* 0x0000000b1000780c */ /* 0x000fc40003f44270 */
[----:B--2---:R0:W-:Y:S01]  /*1c650*/  STL [R1+0xec], R81 ;  /* 0x0000ec5101007387 */ /* 0x0041e20000100800 */
[----:B------:R-:W-:Y:S02]  /*1c660*/  ISETP.GT.AND P1, PT, R16, 0xc, PT ;  /* 0x0000000c1000780c */ /* 0x000fe40003f24270 */
[----:B------:R-:W-:Y:S01]  /*1c670*/  PRMT R79, RZ, 0x7610, R79 ;  /* 0x00007610ff4f7816 */ /* 0x000fe2000000004f */
[----:B------:R-:W2:Y:S04]  /*1c680*/  LDL R75, [R1+0x200] ;  /* 0x00020000014b7983 */ /* 0x000ea80000100800 */
[----:B---3--:R4:W3:Y:S04]  /*1c690*/  @P3 LDG.E.U8 R53, desc[UR20][R18.64] ;  /* 0x0000001412353981 */ /* 0x0088e8000c1e1100 */
[----:B0-----:R-:W2:Y:S04]  /*1c6a0*/  LDL R81, [R1+0x1fc] ;  /* 0x0001fc0001517983 */ /* 0x001ea80000100800 */
[----:B------:R-:W2:Y:S01]  /*1c6b0*/  LDL R19, [R1+0x1e8] ;  /* 0x0001e80001137983 */ /* 0x000ea20000100800 */
[----:B----4-:R-:W-:Y:S01]  /*1c6c0*/  @P2 IMAD.MOV.U32 R18, RZ, RZ, R80 ;  /* 0x000000ffff122224 */ /* 0x010fe200078e0050 */
[----:B------:R-:W-:-:S02]  /*1c6d0*/  PRMT R41, RZ, 0x7610, R41 ;  /* 0x00007610ff297816 */ /* 0x000fc40000000029 */
[----:B------:R-:W-:Y:S02]  /*1c6e0*/  PRMT R78, RZ, 0x7610, R78 ;  /* 0x00007610ff4e7816 */ /* 0x000fe4000000004e */
[----:B--2---:R0:W2:Y:S02]  /*1c6f0*/  @P2 LDG.E.U8 R79, desc[UR20][R18.64] ;  /* 0x00000014124f2981 */ /* 0x0040a4000c1e1100 */
[----:B0-----:R-:W-:Y:S02]  /*1c700*/  @P2 IMAD.MOV.U32 R18, RZ, RZ, R48 ;  /* 0x000000ffff122224 */ /* 0x001fe400078e0030 */
[----:B------:R-:W-:-:S05]  /*1c710*/  @P2 IMAD.MOV.U32 R19, RZ, RZ, R83 ;  /* 0x000000ffff132224 */ /* 0x000fca00078e0053 */
[----:B------:R0:W4:Y:S02]  /*1c720*/  @P2 LDG.E.U8 R41, desc[UR20][R18.64] ;  /* 0x0000001412292981 */ /* 0x000124000c1e1100 */
[----:B0-----:R-:W-:Y:S02]  /*1c730*/  @P1 IMAD.MOV.U32 R18, RZ, RZ, R81 ;  /* 0x000000ffff121224 */ /* 0x001fe400078e0051 */
[----:B------:R-:W-:-:S05]  /*1c740*/  @P1 IMAD.MOV.U32 R19, RZ, RZ, R82 ;  /* 0x000000ffff131224 */ /* 0x000fca00078e0052 */
[----:B------:R0:W4:Y:S04]  /*1c750*/  @P1 LDG.E.U8 R78, desc[UR20][R18.64] ;  /* 0x00000014124e1981 */ /* 0x000128000c1e1100 */
[----:B---3--:R1:W-:Y:S04]  /*1c760*/  STL [R1+0xe8], R53 ;  /* 0x0000e83501007387 */ /* 0x0083e80000100800 */
[----:B------:R-:W3:Y:S04]  /*1c770*/  LDL R80, [R1+0x20c] ;  /* 0x00020c0001507983 */ /* 0x000ee80000100800 */
[----:B-1----:R-:W3:Y:S01]  /*1c780*/  LDL R53, [R1+0x204] ;  /* 0x0002040001357983 */ /* 0x002ee20000100800 */
[----:B0-----:R-:W-:Y:S01]  /*1c790*/  @P1 IMAD.MOV.U32 R19, RZ, RZ, R75 ;  /* 0x000000ffff131224 */ /* 0x001fe200078e004b */
[----:B------:R-:W-:-:S02]  /*1c7a0*/  PRMT R43, RZ, 0x7610, R43 ;  /* 0x00007610ff2b7816 */ /* 0x000fc4000000002b */
[----:B--2---:R0:W-:Y:S04]  /*1c7b0*/  STL [R1+0xe4], R79 ;  /* 0x0000e44f01007387 */ /* 0x0041e80000100800 */
[----:B------:R-:W2:Y:S04]  /*1c7c0*/  LDL R48, [R1+0x214] ;  /* 0x0002140001307983 */ /* 0x000ea80000100800 */
[----:B0-----:R-:W2:Y:S04]  /*1c7d0*/  LDL R79, [R1+0x210] ;  /* 0x00021000014f7983 */ /* 0x001ea80000100800 */
[----:B----4-:R0:W-:Y:S04]  /*1c7e0*/  STL [R1+0xe0], R41 ;  /* 0x0000e02901007387 */ /* 0x0101e80000100800 */
[----:B0-----:R-:W4:Y:S04]  /*1c7f0*/  LDL R41, [R1+0x218] ;  /* 0x0002180001297983 */ /* 0x001f280000100800 */
[----:B------:R0:W-:Y:S04]  /*1c800*/  STL [R1+0xdc], R78 ;  /* 0x0000dc4e01007387 */ /* 0x0001e80000100800 */
[----:B------:R-:W4:Y:S04]  /*1c810*/  LDL R75, [R1+0x220] ;  /* 0x00022000014b7983 */ /* 0x000f280000100800 */
[----:B0-----:R-:W4:Y:S01]  /*1c820*/  LDL R78, [R1+0x21c] ;  /* 0x00021c00014e7983 */ /* 0x001f220000100800 */
[----:B---3--:R-:W-:Y:S01]  /*1c830*/  @P1 IMAD.MOV.U32 R18, RZ, RZ, R53 ;  /* 0x000000ffff121224 */ /* 0x008fe200078e0035 */
[----:B------:R-:W-:-:S02]  /*1c840*/  ISETP.GT.AND P3, PT, R16, 0xd, PT ;  /* 0x0000000d1000780c */ /* 0x000fc40003f64270 */
[----:B------:R-:W3:Y:S04]  /*1c850*/  LDL R53, [R1+0x224] ;  /* 0x0002240001357983 */ /* 0x000ee80000100800 */
[----:B------:R0:W3:Y:S01]  /*1c860*/  @P1 LDG.E.U8 R43, desc[UR20][R18.64] ;  /* 0x00000014122b1981 */ /* 0x0000e2000c1e1100 */
[----:B------:R-:W-:Y:S02]  /*1c870*/  ISETP.GT.AND P2, PT, R16, 0xe, PT ;  /* 0x0000000e1000780c */ /* 0x000fe40003f44270 */
[----:B------:R-:W-:Y:S02]  /*1c880*/  PRMT R51, RZ, 0x7610, R51 ;  /* 0x00007610ff337816 */ /* 0x000fe40000000033 */
[----:B------:R-:W-:Y:S02]  /*1c890*/  PRMT R33, RZ, 0x7610, R33 ;  /* 0x00007610ff217816 */ /* 0x000fe40000000021 */
[----:B0-----:R-:W-:Y:S01]  /*1c8a0*/  @P3 IMAD.MOV.U32 R19, RZ, RZ, R80 ;  /* 0x000000ffff133224 */ /* 0x001fe200078e0050 */
[----:B------:R-:W-:Y:S01]  /*1c8b0*/  PRMT R74, RZ, 0x7610, R74 ;  /* 0x00007610ff4a7816 */ /* 0x000fe2000000004a */
[----:B--2---:R-:W-:-:S05]  /*1c8c0*/  @P3 IMAD.MOV.U32 R18, RZ, RZ, R79 ;  /* 0x000000ffff123224 */ /* 0x004fca00078e004f */
[----:B------:R0:W2:Y:S02]  /*1c8d0*/  @P3 LDG.E.U8 R51, desc[UR20][R18.64] ;  /* 0x0000001412333981 */ /* 0x0000a4000c1e1100 */
[----:B0-----:R-:W-:Y:S02]  /*1c8e0*/  @P3 IMAD.MOV.U32 R19, RZ, RZ, R48 ;  /* 0x000000ffff133224 */ /* 0x001fe400078e0030 */
[----:B----4-:R-:W-:-:S05]  /*1c8f0*/  @P3 IMAD.MOV.U32 R18, RZ, RZ, R41 ;  /* 0x000000ffff123224 */ /* 0x010fca00078e0029 */
[----:B------:R0:W4:Y:S02]  /*1c900*/  @P3 LDG.E.U8 R33, desc[UR20][R18.64] ;  /* 0x0000001412213981 */ /* 0x000124000c1e1100 */
[----:B0-----:R-:W-:Y:S02]  /*1c910*/  @P2 IMAD.MOV.U32 R18, RZ, RZ, R75 ;  /* 0x000000ffff122224 */ /* 0x001fe400078e004b */
[----:B------:R-:W-:-:S05]  /*1c920*/  @P2 IMAD.MOV.U32 R19, RZ, RZ, R78 ;  /* 0x000000ffff132224 */ /* 0x000fca00078e004e */
[----:B------:R0:W4:Y:S04]  /*1c930*/  @P2 LDG.E.U8 R74, desc[UR20][R18.64] ;  /* 0x00000014124a2981 */ /* 0x000128000c1e1100 */
[----:B---3--:R1:W-:Y:S04]  /*1c940*/  STL [R1+0xd8], R43 ;  /* 0x0000d82b01007387 */ /* 0x0083e80000100800 */
[----:B-1----:R-:W3:Y:S01]  /*1c950*/  LDL R43, [R1+0x228] ;  /* 0x00022800012b7983 */ /* 0x002ee20000100800 */
[----:B0-----:R-:W-:-:S03]  /*1c960*/  @P2 IMAD.MOV.U32 R19, RZ, RZ, R53 ;  /* 0x000000ffff132224 */ /* 0x001fc600078e0035 */
[----:B--2---:R0:W-:Y:S04]  /*1c970*/  STL [R1+0xd4], R51 ;  /* 0x0000d43301007387 */ /* 0x0041e80000100800 */
[----:B------:R-:W2:Y:S04]  /*1c980*/  LDL R41, [R1+0x230] ;  /* 0x0002300001297983 */ /* 0x000ea80000100800 */
[----:B------:R-:W2:Y:S04]  /*1c990*/  LDL R48, [R1+0x234] ;  /* 0x0002340001307983 */ /* 0x000ea80000100800 */
[----:B0-----:R-:W2:Y:S04]  /*1c9a0*/  LDL R51, [R1+0x22c] ;  /* 0x00022c0001337983 */ /* 0x001ea80000100800 */
[----:B----4-:R0:W-:Y:S04]  /*1c9b0*/  STL [R1+0xd0], R33 ;  /* 0x0000d02101007387 */ /* 0x0101e80000100800 */
[----:B------:R-:W4:Y:S04]  /*1c9c0*/  LDL R75, [R1+0x23c] ;  /* 0x00023c00014b7983 */ /* 0x000f280000100800 */
[----:B0-----:R-:W4:Y:S04]  /*1c9d0*/  LDL R33, [R1+0x238] ;  /* 0x0002380001217983 */ /* 0x001f280000100800 */
[----:B------:R0:W-:Y:S04]  /*1c9e0*/  STL [R1+0xcc], R74 ;  /* 0x0000cc4a01007387 */ /* 0x0001e80000100800 */
[----:B------:R-:W4:Y:S04]  /*1c9f0*/  LDL R53, [R1+0x244] ;  /* 0x0002440001357983 */ /* 0x000f280000100800 */
[----:B0-----:R-:W4:Y:S01]  /*1ca00*/  LDL R74, [R1+0x240] ;  /* 0x00024000014a7983 */ /* 0x001f220000100800 */
[----:B---3--:R-:W-:-:S03]  /*1ca10*/  @P2 IMAD.MOV.U32 R18, RZ, RZ, R43 ;  /* 0x000000ffff122224 */ /* 0x008fc600078e002b */
[----:B------:R-:W3:Y:S01]  /*1ca20*/  LDL R43, [R1+0x248] ;  /* 0x00024800012b7983 */ /* 0x000ee20000100800 */
[C---:B------:R-:W-:Y:S02]  /*1ca30*/  ISETP.GT.AND P1, PT, R16.reuse, 0xf, PT ;  /* 0x0000000f1000780c */ /* 0x040fe40003f24270 */
[----:B------:R-:W-:Y:S02]  /*1ca40*/  PRMT R77, RZ, 0x7610, R77 ;  /* 0x00007610ff4d7816 */ /* 0x000fe4000000004d */
[----:B------:R-:W-:Y:S02]  /*1ca50*/  ISETP.GT.AND P3, PT, R16, 0x10, PT ;  /* 0x000000101000780c */ /* 0x000fe40003f64270 */
[----:B------:R-:W-:Y:S02]  /*1ca60*/  PRMT R76, RZ, 0x7610, R76 ;  /* 0x00007610ff4c7816 */ /* 0x000fe4000000004c */
[----:B------:R2:W3:Y:S01]  /*1ca70*/  @P2 LDG.E.U8 R77, desc[UR20][R18.64] ;  /* 0x00000014124d2981 */ /* 0x0004e2000c1e1100 */
[----:B------:R-:W-:-:S02]  /*1ca80*/  PRMT R4, RZ, 0x7610, R4 ;  /* 0x00007610ff047816 */ /* 0x000fc40000000004 */
[----:B------:R-:W-:Y:S02]  /*1ca90*/  PRMT R73, RZ, 0x7610, R73 ;  /* 0x00007610ff497816 */ /* 0x000fe40000000049 */
[----:B------:R-:W-:Y:S01]  /*1caa0*/  PRMT R52, RZ, 0x7610, R52 ;  /* 0x00007610ff347816 */ /* 0x000fe20000000034 */
[----:B--2---:R-:W-:Y:S02]  /*1cab0*/  @P1 IMAD.MOV.U32 R18, RZ, RZ, R41 ;  /* 0x000000ffff121224 */ /* 0x004fe400078e0029 */
[----:B------:R-:W2:Y:S01]  /*1cac0*/  LDL R41, [R1+0x250] ;  /* 0x0002500001297983 */ /* 0x000ea20000100800 */
[----:B------:R-:W-:-:S03]  /*1cad0*/  @P1 IMAD.MOV.U32 R19, RZ, RZ, R51 ;  /* 0x000000ffff131224 */ /* 0x000fc600078e0033 */
[----:B------:R-:W2:Y:S04]  /*1cae0*/  LDL R51, [R1+0x24c] ;  /* 0x00024c0001337983 */ /* 0x000ea80000100800 */
[----:B------:R4:W2:Y:S02]  /*1caf0*/  @P1 LDG.E.U8 R76, desc[UR20][R18.64] ;  /* 0x00000014124c1981 */ /* 0x0008a4000c1e1100 */
[----:B----4-:R-:W-:Y:S02]  /*1cb00*/  @P1 IMAD.MOV.U32 R18, RZ, RZ, R33 ;  /* 0x000000ffff121224 */ /* 0x010fe400078e0021 */
[----:B------:R-:W-:Y:S01]  /*1cb10*/  @P1 IMAD.MOV.U32 R19, RZ, RZ, R48 ;  /* 0x000000ffff131224 */ /* 0x000fe200078e0030 */
[----:B------:R-:W4:Y:S04]  /*1cb20*/  LDL R33, [R1+0x258] ;  /* 0x0002580001217983 */ /* 0x000f280000100800 */
[----:B------:R0:W4:Y:S04]  /*1cb30*/  @P1 LDG.E.U8 R4, desc[UR20][R18.64] ;  /* 0x0000001412041981 */ /* 0x000128000c1e1100 */
[----:B------:R-:W4:Y:S01]  /*1cb40*/  LDL R48, [R1+0x254] ;  /* 0x0002540001307983 */ /* 0x000f220000100800 */
[----:B0-----:R-:W-:-:S02]  /*1cb50*/  @P3 IMAD.MOV.U32 R18, RZ, RZ, R74 ;  /* 0x000000ffff123224 */ /* 0x001fc400078e004a */
[----:B------:R-:W-:-:S05]  /*1cb60*/  @P3 IMAD.MOV.U32 R19, RZ, RZ, R75 ;  /* 0x000000ffff133224 */ /* 0x000fca00078e004b */
[----:B------:R3:W4:Y:S02]  /*1cb70*/  @P3 LDG.E.U8 R73, desc[UR20][R18.64] ;  /* 0x0000001412493981 */ /* 0x000724000c1e1100 */
[----:B---3--:R-:W-:Y:S02]  /*1cb80*/  @P3 IMAD.MOV.U32 R18, RZ, RZ, R43 ;  /* 0x000000ffff123224 */ /* 0x008fe400078e002b */
[----:B------:R-:W-:-:S05]  /*1cb90*/  @P3 IMAD.MOV.U32 R19, RZ, RZ, R53 ;  /* 0x000000ffff133224 */ /* 0x000fca00078e0035 */
[----:B------:R2:W3:Y:S01]  /*1cba0*/  @P3 LDG.E.U8 R52, desc[UR20][R18.64] ;  /* 0x0000001412343981 */ /* 0x0004e2000c1e1100 */
[----:B------:R-:W-:Y:S02]  /*1cbb0*/  ISETP.GT.AND P2, PT, R16, 0x11, PT ;  /* 0x000000111000780c */ /* 0x000fe40003f44270 */
[----:B------:R-:W-:-:S11]  /*1cbc0*/  PRMT R50, RZ, 0x7610, R50 ;  /* 0x00007610ff327816 */ /* 0x000fd60000000032 */
[----:B--2---:R-:W-:Y:S02]  /*1cbd0*/  @P2 IMAD.MOV.U32 R18, RZ, RZ, R41 ;  /* 0x000000ffff122224 */ /* 0x004fe400078e0029 */
[----:B------:R-:W-:-:S05]  /*1cbe0*/  @P2 IMAD.MOV.U32 R19, RZ, RZ, R51 ;  /* 0x000000ffff132224 */ /* 0x000fca00078e0033 */
[----:B------:R0:W2:Y:S04]  /*1cbf0*/  @P2 LDG.E.U8 R50, desc[UR20][R18.64] ;  /* 0x0000001412322981 */ /* 0x0000a8000c1e1100 */
[----:B----4-:R-:W-:Y:S04]  /*1cc00*/  STL [R1+0xb98], R4 ;  /* 0x000b980401007387 */ /* 0x010fe80000100800 */
[----:B------:R-:W4:Y:S04]  /*1cc10*/  LDL R53, [R1+0x25c] ;  /* 0x00025c0001357983 */ /* 0x000f280000100800 */
[----:B------:R-:W4:Y:S01]  /*1cc20*/  LDL R43, [R1+0x260] ;  /* 0x00026000012b7983 */ /* 0x000f220000100800 */
[----:B0-----:R-:W-:-:S02]  /*1cc30*/  @P2 IMAD.MOV.U32 R19, RZ, RZ, R48 ;  /* 0x000000ffff132224 */ /* 0x001fc400078e0030 */
[----:B------:R-:W-:Y:S01]  /*1cc40*/  @P2 IMAD.MOV.U32 R18, RZ, RZ, R33 ;  /* 0x000000ffff122224 */ /* 0x000fe200078e0021 */
[----:B---3--:R0:W-:Y:S04]  /*1cc50*/  STL [R1+0xc0], R52 ;  /* 0x0000c03401007387 */ /* 0x0081e80000100800 */
[----:B------:R-:W3:Y:S04]  /*1cc60*/  LDL R41, [R1+0x268] ;  /* 0x0002680001297983 */ /* 0x000ee80000100800 */
[----:B------:R-:W3:Y:S04]  /*1cc70*/  LDL R48, [R1+0x26c] ;  /* 0x00026c0001307983 */ /* 0x000ee80000100800 */
[----:B0-----:R-:W3:Y:S04]  /*1cc80*/  LDL R52, [R1+0x264] ;  /* 0x0002640001347983 */ /* 0x001ee80000100800 */
[----:B------:R-:W-:Y:S04]  /*1cc90*/  STL [R1+0xc8], R77 ;  /* 0x0000c84d01007387 */ /* 0x000fe80000100800 */
[----:B------:R-:W3:Y:S01]  /*1cca0*/  LDL R33, [R1+0x270] ;  /* 0x0002700001217983 */ /* 0x000ee20000100800 */
[----:B------:R-:W-:-:S02]  /*1ccb0*/  ISETP.GT.AND P1, PT, R16, 0x12, PT ;  /* 0x000000121000780c */ /* 0x000fc40003f24270 */
[----:B------:R-:W-:Y:S01]  /*1ccc0*/  PRMT R72, RZ, 0x7610, R72 ;  /* 0x00007610ff487816 */ /* 0x000fe20000000048 */
[----:B------:R-:W3:Y:S01]  /*1ccd0*/  LDL R51, [R1+0x274] ;  /* 0x0002740001337983 */ /* 0x000ee20000100800 */
[----:B------:R-:W-:Y:S02]  /*1cce0*/  ISETP.GT.AND P3, PT, R16, 0x13, PT ;  /* 0x000000131000780c */ /* 0x000fe40003f64270 */
[----:B------:R-:W-:Y:S02]  /*1ccf0*/  PRMT R71, RZ, 0x7610, R71 ;  /* 0x00007610ff477816 */ /* 0x000fe40000000047 */
[----:B------:R4:W3:Y:S01]  /*1cd00*/  @P2 LDG.E.U8 R72, desc[UR20][R18.64] ;  /* 0x0000001412482981 */ /* 0x0008e2000c1e1100 */
[----:B------:R-:W-:-:S03]  /*1cd10*/  PRMT R70, RZ, 0x7610, R70 ;  /* 0x00007610ff467816 */ /* 0x000fc60000000046 */
[----:B--2---:R0:W-:Y:S04]  /*1cd20*/  STL [R1+0xbc], R50 ;  /* 0x0000bc3201007387 */ /* 0x0041e80000100800 */
[----:B0-----:R-:W2:Y:S04]  /*1cd30*/  LDL R50, [R1+0x278] ;  /* 0x0002780001327983 */ /* 0x001ea80000100800 */
[----:B------:R-:W-:Y:S01]  /*1cd40*/  STL [R1+0xb50], R76 ;  /* 0x000b504c01007387 */ /* 0x000fe20000100800 */
[----:B----4-:R-:W-:-:S03]  /*1cd50*/  @P1 IMAD.MOV.U32 R19, RZ, RZ, R53 ;  /* 0x000000ffff131224 */ /* 0x010fc600078e0035 */
[----:B------:R-:W4:Y:S01]  /*1cd60*/  LDL R53, [R1+0x27c] ;  /* 0x00027c0001357983 */ /* 0x000f220000100800 */
[----:B------:R-:W-:-:S03]  /*1cd70*/  @P1 IMAD.MOV.U32 R18, RZ, RZ, R43 ;  /* 0x000000ffff121224 */ /* 0x000fc600078e002b */
[----:B------:R-:W4:Y:S04]  /*1cd80*/  LDL R43, [R1+0x280] ;  /* 0x00028000012b7983 */ /* 0x000f280000100800 */
[----:B------:R3:W4:Y:S02]  /*1cd90*/  @P1 LDG.E.U8 R71, desc[UR20][R18.64] ;  /* 0x0000001412471981 */ /* 0x000724000c1e1100 */
[----:B---3--:R-:W-:Y:S02]  /*1cda0*/  @P1 IMAD.MOV.U32 R18, RZ, RZ, R41 ;  /* 0x000000ffff121224 */ /* 0x008fe400078e0029 */
[----:B------:R-:W3:Y:S01]  /*1cdb0*/  LDL R41, [R1+0x288] ;  /* 0x0002880001297983 */ /* 0x000ee20000100800 */
[----:B------:R-:W-:-:S03]  /*1cdc0*/  @P1 IMAD.MOV.U32 R19, RZ, RZ, R52 ;  /* 0x000000ffff131224 */ /* 0x000fc600078e0034 */
[----:B------:R-:W3:Y:S04]  /*1cdd0*/  LDL R52, [R1+0x284] ;  /* 0x0002840001347983 */ /* 0x000ee80000100800 */
[----:B------:R0:W3:Y:S04]  /*1cde0*/  @P1 LDG.E.U8 R70, desc[UR20][R18.64] ;  /* 0x0000001412461981 */ /* 0x0000e8000c1e1100 */
[----:B------:R-:W-:Y:S01]  /*1cdf0*/  STL [R1+0xc4], R73 ;  /* 0x0000c44901007387 */ /* 0x000fe20000100800 */
[----:B0-----:R-:W-:Y:S02]  /*1ce00*/  @P3 IMAD.MOV.U32 R18, RZ, RZ, R33 ;  /* 0x000000ffff123224 */ /* 0x001fe400078e0021 */
[----:B------:R-:W-:Y:S01]  /*1ce10*/  @P3 IMAD.MOV.U32 R19, RZ, RZ, R48 ;  /* 0x000000ffff133224 */ /* 0x000fe200078e0030 */
[----:B------:R-:W3:Y:S04]  /*1ce20*/  LDL R33, [R1+0x290] ;  /* 0x0002900001217983 */ /* 0x000ee80000100800 */
[----:B------:R-:W3:Y:S01]  /*1ce30*/  LDL R48, [R1+0x28c] ;  /* 0x00028c0001307983 */ /* 0x000ee20000100800 */
[----:B------:R-:W-:-:S02]  /*1ce40*/  ISETP.GT.AND P2, PT, R16, 0x14, PT ;  /* 0x000000141000780c */ /* 0x000fc40003f44270 */
[----:B------:R-:W-:Y:S02]  /*1ce50*/  PRMT R69, RZ, 0x7610, R69 ;  /* 0x00007610ff457816 */ /* 0x000fe40000000045 */
[----:B------:R-:W-:-:S04]  /*1ce60*/  PRMT R68, RZ, 0x7610, R68 ;  /* 0x00007610ff447816 */ /* 0x000fc80000000044 */
[----:B------:R0:W3:Y:S01]  /*1ce70*/  @P3 LDG.E.U8 R69, desc[UR20][R18.64] ;  /* 0x0000001412453981 */ /* 0x0000e2000c1e1100 */
[----:B------:R-:W-:Y:S02]  /*1ce80*/  ISETP.GT.AND P1, PT, R16, 0x15, PT ;  /* 0x000000151000780c */ /* 0x000fe40003f24270 */
[----:B------:R-:W-:Y:S01]  /*1ce90*/  PRMT R67, RZ, 0x7610, R67 ;  /* 0x00007610ff437816 */ /* 0x000fe20000000043 */
[----:B0-----:R-:W-:Y:S01]  /*1cea0*/  @P3 IMAD.MOV.U32 R19, RZ, RZ, R51 ;  /* 0x000000ffff133224 */ /* 0x001fe200078e0033 */
[----:B------:R-:W-:Y:S01]  /*1ceb0*/  PRMT R58, RZ, 0x7610, R58 ;  /* 0x00007610ff3a7816 */ /* 0x000fe2000000003a */
[----:B------:R-:W3:Y:S01]  /*1cec0*/  LDL R51, [R1+0x294] ;  /* 0x0002940001337983 */ /* 0x000ee20000100800 */
[----:B------:R-:W-:Y:S01]  /*1ced0*/  PRMT R57, RZ, 0x7610, R57 ;  /* 0x00007610ff397816 */ /* 0x000fe20000000039 */
[----:B--2---:R-:W-:Y:S02]  /*1cee0*/  @P3 IMAD.MOV.U32 R18, RZ, RZ, R50 ;  /* 0x000000ffff123224 */ /* 0x004fe400078e0032 */
[----:B------:R-:W2:Y:S04]  /*1cef0*/  LDL R50, [R1+0x298] ;  /* 0x0002980001327983 */ /* 0x000ea80000100800 */
[----:B------:R4:W2:Y:S02]  /*1cf00*/  @P3 LDG.E.U8 R68, desc[UR20][R18.64] ;  /* 0x0000001412443981 */ /* 0x0008a4000c1e1100 */
[----:B----4-:R-:W-:-:S02]  /*1cf10*/  @P2 IMAD.MOV.U32 R18, RZ, RZ, R43 ;  /* 0x000000ffff122224 */ /* 0x010fc400078e002b */
[----:B------:R-:W-:Y:S01]  /*1cf20*/  @P2 IMAD.MOV.U32 R19, RZ, RZ, R53 ;  /* 0x000000ffff132224 */ /* 0x000fe200078e0035 */
[----:B------:R-:W4:Y:S04]  /*1cf30*/  LDL R43, [R1+0x2a0] ;  /* 0x0002a000012b7983 */ /* 0x000f280000100800 */
[----:B------:R3:W2:Y:S04]  /*1cf40*/  @P2 LDG.E.U8 R67, desc[UR20][R18.64] ;  /* 0x0000001412432981 */ /* 0x0006a8000c1e1100 */
[----:B------:R-:W2:Y:S01]  /*1cf50*/  LDL R53, [R1+0x29c] ;  /* 0x00029c0001357983 */ /* 0x000ea20000100800 */
[----:B---3--:R-:W-:-:S02]  /*1cf60*/  @P2 IMAD.MOV.U32 R18, RZ, RZ, R41 ;  /* 0x000000ffff122224 */ /* 0x008fc400078e0029 */
[----:B------:R-:W-:Y:S02]  /*1cf70*/  @P2 IMAD.MOV.U32 R19, RZ, RZ, R52 ;  /* 0x000000ffff132224 */ /* 0x000fe400078e0034 */
[----:B------:R-:W3:Y:S04]  /*1cf80*/  LDL R52, [R1+0x2a4] ;  /* 0x0002a40001347983 */ /* 0x000ee80000100800 */
[----:B------:R0:W2:Y:S02]  /*1cf90*/  @P2 LDG.E.U8 R58, desc[UR20][R18.64] ;  /* 0x00000014123a2981 */ /* 0x0000a4000c1e1100 */
[----:B0-----:R-:W-:Y:S02]  /*1cfa0*/  @P1 IMAD.MOV.U32 R18, RZ, RZ, R33 ;  /* 0x000000ffff121224 */ /* 0x001fe400078e0021 */
[----:B------:R-:W-:-:S05]  /*1cfb0*/  @P1 IMAD.MOV.U32 R19, RZ, RZ, R48 ;  /* 0x000000ffff131224 */ /* 0x000fca00078e0030 */
[----:B------:R-:W3:Y:S04]  /*1cfc0*/  @P1 LDG.E.U8 R57, desc[UR20][R18.64] ;  /* 0x0000001412391981 */ /* 0x000ee8000c1e1100 */
[----:B------:R-:W-:Y:S04]  /*1cfd0*/  STL [R1+0xb8], R72 ;  /* 0x0000b84801007387 */ /* 0x000fe80000100800 */
[----:B------:R-:W4:Y:S04]  /*1cfe0*/  LDL R41, [R1+0x2a8] ;  /* 0x0002a80001297983 */ /* 0x000f280000100800 */
[----:B------:R-:W4:Y:S04]  /*1cff0*/  LDL R48, [R1+0x2ac] ;  /* 0x0002ac0001307983 */ /* 0x000f280000100800 */
[----:B------:R-:W4:Y:S04]  /*1d000*/  LDL R33, [R1+0x2b0] ;  /* 0x0002b00001217983 */ /* 0x000f280000100800 */
[----:B------:R-:W-:Y:S04]  /*1d010*/  STL [R1+0xb4], R71 ;  /* 0x0000b44701007387 */ /* 0x000fe80000100800 */
[----:B--2---:R0:W-:Y:S04]  /*1d020*/  STL [R1+0xa0], R58 ;  /* 0x0000a03a01007387 */ /* 0x0041e80000100800 */
[----:B------:R-:W-:Y:S04]  /*1d030*/  STL [R1+0xb0], R70 ;  /* 0x0000b04601007387 */ /* 0x000fe80000100800 */
[----:B0-----:R-:W2:Y:S04]  /*1d040*/  LDL R58, [R1+0x2b4] ;  /* 0x0002b400013a7983 */ /* 0x001ea80000100800 */
[----:B---3--:R0:W-:Y:S04]  /*1d050*/  STL [R1+0x9c], R57 ;  /* 0x00009c3901007387 */ /* 0x0081e80000100800 */
[----:B0-----:R-:W3:Y:S01]  /*1d060*/  LDL R57, [R1+0x2b8] ;  /* 0x0002b80001397983 */ /* 0x001ee20000100800 */
[C---:B------:R-:W-:Y:S01]  /*1d070*/  ISETP.GT.AND P3, PT, R16.reuse, 0x16, PT ;  /* 0x000000161000780c */ /* 0x040fe20003f64270 */
[----:B------:R-:W-:Y:S01]  /*1d080*/  @P1 IMAD.MOV.U32 R18, RZ, RZ, R50 ;  /* 0x000000ffff121224 */ /* 0x000fe200078e0032 */
[----:B------:R-:W-:Y:S01]  /*1d090*/  PRMT R66, RZ, 0x7610, R66 ;  /* 0x00007610ff427816 */ /* 0x000fe20000000042 */
[----:B------:R-:W-:Y:S01]  /*1d0a0*/  @P1 IMAD.MOV.U32 R19, RZ, RZ, R51 ;  /* 0x000000ffff131224 */ /* 0x000fe200078e0033 */
[----:B------:R-:W-:Y:S01]  /*1d0b0*/  ISETP.GT.AND P2, PT, R16, 0x17, PT ;  /* 0x000000171000780c */ /* 0x000fe20003f44270 */
[----:B------:R-:W3:Y:S01]  /*1d0c0*/  LDL R51, [R1+0x2bc] ;  /* 0x0002bc0001337983 */ /* 0x000ee20000100800 */
[----:B------:R-:W-:-:S03]  /*1d0d0*/  PRMT R65, RZ, 0x7610, R65 ;  /* 0x00007610ff417816 */ /* 0x000fc60000000041 */
[----:B------:R4:W3:Y:S01]  /*1d0e0*/  @P1 LDG.E.U8 R66, desc[UR20][R18.64] ;  /* 0x0000001412421981 */ /* 0x0008e2000c1e1100 */
[----:B------:R-:W-:Y:S02]  /*1d0f0*/  PRMT R64, RZ, 0x7610, R64 ;  /* 0x00007610ff407816 */ /* 0x000fe40000000040 */
[----:B------:R-:W-:Y:S01]  /*1d100*/  PRMT R5, RZ, 0x7610, R5 ;  /* 0x00007610ff057816 */ /* 0x000fe20000000005 */
[----:B------:R-:W3:Y:S01]  /*1d110*/  LDL R50, [R1+0x2c0] ;  /* 0x0002c00001327983 */ /* 0x000ee20000100800 */
[----:B----4-:R-:W-:Y:S02]  /*1d120*/  @P3 IMAD.MOV.U32 R18, RZ, RZ, R43 ;  /* 0x000000ffff123224 */ /* 0x010fe400078e002b */
[----:B------:R-:W-:-:S05]  /*1d130*/  @P3 IMAD.MOV.U32 R19, RZ, RZ, R53 ;  /* 0x000000ffff133224 */ /* 0x000fca00078e0035 */
[----:B------:R0:W4:Y:S02]  /*1d140*/  @P3 LDG.E.U8 R65, desc[UR20][R18.64] ;  /* 0x0000001412413981 */ /* 0x000124000c1e1100 */
[----:B0-----:R-:W-:Y:S02]  /*1d150*/  @P3 IMAD.MOV.U32 R18, RZ, RZ, R41 ;  /* 0x000000ffff123224 */ /* 0x001fe400078e0029 */
[----:B------:R-:W-:-:S05]  /*1d160*/  @P3 IMAD.MOV.U32 R19, RZ, RZ, R52 ;  /* 0x000000ffff133224 */ /* 0x000fca00078e0034 */
[----:B------:R0:W4:Y:S01]  /*1d170*/  @P3 LDG.E.U8 R64, desc[UR20][R18.64] ;  /* 0x0000001412403981 */ /* 0x000122000c1e1100 */
[----:B------:R-:W-:Y:S01]  /*1d180*/  PRMT R2, RZ, 0x7610, R2 ;  /* 0x00007610ff027816 */ /* 0x000fe20000000002 */
[----:B0-----:R-:W-:Y:S02]  /*1d190*/  @P2 IMAD.MOV.U32 R18, RZ, RZ, R33 ;  /* 0x000000ffff122224 */ /* 0x001fe400078e0021 */
[----:B------:R-:W-:-:S05]  /*1d1a0*/  @P2 IMAD.MOV.U32 R19, RZ, RZ, R48 ;  /* 0x000000ffff132224 */ /* 0x000fca00078e0030 */
[----:B------:R2:W4:Y:S02]  /*1d1b0*/  @P2 LDG.E.U8 R5, desc[UR20][R18.64] ;  /* 0x0000001412052981 */ /* 0x000524000c1e1100 */
[----:B--2---:R-:W-:Y:S02]  /*1d1c0*/  @P2 IMAD.MOV.U32 R19, RZ, RZ, R58 ;  /* 0x000000ffff132224 */ /* 0x004fe400078e003a */
[----:B---3--:R-:W-:-:S05]  /*1d1d0*/  @P2 IMAD.MOV.U32 R18, RZ, RZ, R57 ;  /* 0x000000ffff122224 */ /* 0x008fca00078e0039 */
[----:B------:R0:W2:Y:S04]  /*1d1e0*/  @P2 LDG.E.U8 R2, desc[UR20][R18.64] ;  /* 0x0000001412022981 */ /* 0x0000a8000c1e1100 */
[----:B------:R-:W-:Y:S04]  /*1d1f0*/  STL [R1+0xac], R69 ;  /* 0x0000ac4501007387 */ /* 0x000fe80000100800 */
[----:B------:R-:W3:Y:S04]  /*1d200*/  LDL R53, [R1+0x2c4] ;  /* 0x0002c40001357983 */ /* 0x000ee80000100800 */
[----:B------:R-:W3:Y:S04]  /*1d210*/  LDL R43, [R1+0x2c8] ;  /* 0x0002c800012b7983 */ /* 0x000ee80000100800 */
[----:B------:R-:W-:Y:S04]  /*1d220*/  STL [R1+0xa8], R68 ;  /* 0x0000a84401007387 */ /* 0x000fe80000100800 */
[----:B------:R-:W3:Y:S04]  /*1d230*/  LDL R52, [R1+0x2cc] ;  /* 0x0002cc0001347983 */ /* 0x000ee80000100800 */
[----:B------:R-:W3:Y:S01]  /*1d240*/  LDL R41, [R1+0x2d0] ;  /* 0x0002d00001297983 */ /* 0x000ee20000100800 */
[----:B------:R-:W-:-:S03]  /*1d250*/  ISETP.GT.AND P1, PT, R16, 0x18, PT ;  /* 0x000000181000780c */ /* 0x000fc60003f24270 */
[----:B------:R-:W-:Y:S04]  /*1d260*/  STL [R1+0xa4], R67 ;  /* 0x0000a44301007387 */ /* 0x000fe80000100800 */
[----:B------:R-:W3:Y:S04]  /*1d270*/  LDL R48, [R1+0x2d4] ;  /* 0x0002d40001307983 */ /* 0x000ee80000100800 */
[----:B------:R-:W3:Y:S02]  /*1d280*/  LDL R33, [R1+0x2d8] ;  /* 0x0002d80001217983 */ /* 0x000ee40000100800 */
[----:B0-----:R-:W-:-:S02]  /*1d290*/  @P1 IMAD.MOV.U32 R18, RZ, RZ, R50 ;  /* 0x000000ffff121224 */ /* 0x001fc400078e0032 */
[----:B------:R-:W-:Y:S01]  /*1d2a0*/  @P1 IMAD.MOV.U32 R19, RZ, RZ, R51 ;  /* 0x000000ffff131224 */ /* 0x000fe200078e0033 */
[----:B----4-:R-:W-:Y:S04]  /*1d2b0*/  STL [R1+0xb9c], R5 ;  /* 0x000b9c0501007387 */ /* 0x010fe80000100800 */
[----:B------:R-:W4:Y:S04]  /*1d2c0*/  LDL R58, [R1+0x2dc] ;  /* 0x0002dc00013a7983 */ /* 0x000f280000100800 */
[----:B------:R-:W4:Y:S04]  /*1d2d0*/  LDL R57, [R1+0x2e0] ;  /* 0x0002e00001397983 */ /* 0x000f280000100800 */
[----:B--2---:R-:W-:Y:S04]  /*1d2e0*/  STL [R1+0xba0], R2 ;  /* 0x000ba00201007387 */ /* 0x004fe80000100800 */
[----:B------:R-:W2:Y:S04]  /*1d2f0*/  LDL R51, [R1+0x2e4] ;  /* 0x0002e40001337983 */ /* 0x000ea80000100800 */
[----:B------:R-:W2:Y:S01]  /*1d300*/  LDL R50, [R1+0x2e8] ;  /* 0x0002e80001327983 */ /* 0x000ea20000100800 */
[----:B------:R-:W-:-:S02]  /*1d310*/  ISETP.GT.AND P3, PT, R16, 0x19, PT ;  /* 0x000000191000780c */ /* 0x000fc40003f64270 */
[----:B------:R-:W-:Y:S02]  /*1d320*/  PRMT R63, RZ, 0x7610, R63 ;  /* 0x00007610ff3f7816 */ /* 0x000fe4000000003f */
[----:B------:R-:W-:-:S04]  /*1d330*/  PRMT R62, RZ, 0x7610, R62 ;  /* 0x00007610ff3e7816 */ /* 0x000fc8000000003e */
[----:B------:R3:W2:Y:S01]  /*1d340*/  @P1 LDG.E.U8 R63, desc[UR20][R18.64] ;  /* 0x00000014123f1981 */ /* 0x0006a2000c1e1100 */
[----:B------:R-:W-:Y:S02]  /*1d350*/  ISETP.GT.AND P2, PT, R16, 0x1a, PT ;  /* 0x0000001a1000780c */ /* 0x000fe40003f44270 */
[----:B------:R-:W-:Y:S01]  /*1d360*/  PRMT R61, RZ, 0x7610, R61 ;  /* 0x00007610ff3d7816 */ /* 0x000fe2000000003d */
[----:B---3--:R-:W-:Y:S02]  /*1d370*/  @P1 IMAD.MOV.U32 R18, RZ, RZ, R43 ;  /* 0x000000ffff121224 */ /* 0x008fe400078e002b */
[----:B------:R-:W-:-:S05]  /*1d380*/  @P1 IMAD.MOV.U32 R19, RZ, RZ, R53 ;  /* 0x000000ffff131224 */ /* 0x000fca00078e0035 */
[----:B------:R0:W3:Y:S01]  /*1d390*/  @P1 LDG.E.U8 R62, desc[UR20][R18.64] ;  /* 0x00000014123e1981 */ /* 0x0000e2000c1e1100 */
[----:B------:R-:W-:Y:S01]  /*1d3a0*/  PRMT R60, RZ, 0x7610, R60 ;  /* 0x00007610ff3c7816 */ /* 0x000fe2000000003c */
[----:B0-----:R-:W-:Y:S02]  /*1d3b0*/  @P3 IMAD.MOV.U32 R18, RZ, RZ, R41 ;  /* 0x000000ffff123224 */ /* 0x001fe400078e0029 */
[----:B------:R-:W-:-:S05]  /*1d3c0*/  @P3 IMAD.MOV.U32 R19, RZ, RZ, R52 ;  /* 0x000000ffff133224 */ /* 0x000fca00078e0034 */
[----:B------:R0:W3:Y:S01]  /*1d3d0*/  @P3 LDG.E.U8 R61, desc[UR20][R18.64] ;  /* 0x00000014123d3981 */ /* 0x0000e2000c1e1100 */
[----:B------:R-:W-:Y:S01]  /*1d3e0*/  PRMT R55, RZ, 0x7610, R55 ;  /* 0x00007610ff377816 */ /* 0x000fe20000000037 */
[----:B0-----:R-:W-:Y:S02]  /*1d3f0*/  @P3 IMAD.MOV.U32 R18, RZ, RZ, R33 ;  /* 0x000000ffff123224 */ /* 0x001fe400078e0021 */
[----:B------:R-:W-:-:S05]  /*1d400*/  @P3 IMAD.MOV.U32 R19, RZ, RZ, R48 ;  /* 0x000000ffff133224 */ /* 0x000fca00078e0030 */
[----:B------:R4:W3:Y:S01]  /*1d410*/  @P3 LDG.E.U8 R60, desc[UR20][R18.64] ;  /* 0x00000014123c3981 */ /* 0x0008e2000c1e1100 */
[----:B------:R-:W-:Y:S01]  /*1d420*/  PRMT R54, RZ, 0x7610, R54 ;  /* 0x00007610ff367816 */ /* 0x000fe20000000036 */
[----:B----4-:R-:W-:Y:S02]  /*1d430*/  @P2 IMAD.MOV.U32 R18, RZ, RZ, R57 ;  /* 0x000000ffff122224 */ /* 0x010fe400078e0039 */
[----:B------:R-:W-:-:S05]  /*1d440*/  @P2 IMAD.MOV.U32 R19, RZ, RZ, R58 ;  /* 0x000000ffff132224 */ /* 0x000fca00078e003a */
[----:B------:R2:W4:Y:S02]  /*1d450*/  @P2 LDG.E.U8 R55, desc[UR20][R18.64] ;  /* 0x0000001412372981 */ /* 0x000524000c1e1100 */
[----:B--2---:R-:W-:Y:S02]  /*1d460*/  @P2 IMAD.MOV.U32 R19, RZ, RZ, R51 ;  /* 0x000000ffff132224 */ /* 0x004fe400078e0033 */
[----:B------:R-:W-:-:S05]  /*1d470*/  @P2 IMAD.MOV.U32 R18, RZ, RZ, R50 ;  /* 0x000000ffff122224 */ /* 0x000fca00078e0032 */
[----:B------:R-:W2:Y:S04]  /*1d480*/  @P2 LDG.E.U8 R54, desc[UR20][R18.64] ;  /* 0x0000001412362981 */ /* 0x000ea8000c1e1100 */
[----:B------:R-:W-:Y:S04]  /*1d490*/  STL [R1+0x98], R66 ;  /* 0x0000984201007387 */ /* 0x000fe80000100800 */
[----:B------:R-:W3:Y:S04]  /*1d4a0*/  LDL R53, [R1+0x2ec] ;  /* 0x0002ec0001357983 */ /* 0x000ee80000100800 */
[----:B------:R-:W3:Y:S04]  /*1d4b0*/  LDL R43, [R1+0x2f0] ;  /* 0x0002f000012b7983 */ /* 0x000ee80000100800 */
[----:B------:R-:W-:Y:S04]  /*1d4c0*/  STL [R1+0x94], R65 ;  /* 0x0000944101007387 */ /* 0x000fe80000100800 */
[----:B------:R-:W3:Y:S04]  /*1d4d0*/  LDL R52, [R1+0x2f4] ;  /* 0x0002f40001347983 */ /* 0x000ee80000100800 */
[----:B------:R-:W3:Y:S04]  /*1d4e0*/  LDL R41, [R1+0x2f8] ;  /* 0x0002f80001297983 */ /* 0x000ee80000100800 */
[----:B------:R-:W-:Y:S04]  /*1d4f0*/  STL [R1+0x90], R64 ;  /* 0x0000904001007387 */ /* 0x000fe80000100800 */
[----:B------:R-:W3:Y:S04]  /*1d500*/  LDL R48, [R1+0x2fc] ;  /* 0x0002fc0001307983 */ /* 0x000ee80000100800 */
[----:B------:R-:W3:Y:S04]  /*1d510*/  LDL R33, [R1+0x300] ;  /* 0x0003000001217983 */ /* 0x000ee80000100800 */
[----:B------:R-:W3:Y:S04]  /*1d520*/  LDL R58, [R1+0x304] ;  /* 0x00030400013a7983 */ /* 0x000ee80000100800 */
[----:B------:R-:W3:Y:S04]  /*1d530*/  LDL R57, [R1+0x308] ;  /* 0x0003080001397983 */ /* 0x000ee80000100800 */
[----:B----4-:R0:W-:Y:S04]  /*1d540*/  STL [R1+0x7c], R55 ;  /* 0x00007c3701007387 */ /* 0x0101e80000100800 */
[----:B------:R-:W4:Y:S04]  /*1d550*/  LDL R51, [R1+0x310] ;  /* 0x0003100001337983 */ /* 0x000f280000100800 */
[----:B------:R-:W4:Y:S04]  /*1d560*/  LDL R50, [R1+0x318] ;  /* 0x0003180001327983 */ /* 0x000f280000100800 */
[----:B0-----:R-:W4:Y:S04]  /*1d570*/  LDL R55, [R1+0x30c] ;  /* 0x00030c0001377983 */ /* 0x001f280000100800 */
[----:B------:R-:W-:Y:S04]  /*1d580*/  STL [R1+0x8c], R63 ;  /* 0x00008c3f01007387 */ /* 0x000fe80000100800 */
[----:B--2---:R0:W-:Y:S04]  /*1d590*/  STL [R1+0x78], R54 ;  /* 0x0000783601007387 */ /* 0x0041e80000100800 */
[----:B0-----:R-:W2:Y:S01]  /*1d5a0*/  LDL R54, [R1+0x314] ;  /* 0x0003140001367983 */ /* 0x001ea20000100800 */
[----:B------:R-:W-:-:S02]  /*1d5b0*/  ISETP.GT.AND P1, PT, R16, 0x1b, PT ;  /* 0x0000001b1000780c */ /* 0x000fc40003f24270 */
[----:B------:R-:W-:Y:S02]  /*1d5c0*/  ISETP.GT.AND P3, PT, R16, 0x1c, PT ;  /* 0x0000001c1000780c */ /* 0x000fe40003f64270 */
[----:B------:R-:W-:Y:S02]  /*1d5d0*/  PRMT R59, RZ, 0x7610, R59 ;  /* 0x00007610ff3b7816 */ /* 0x000fe4000000003b */
[----:B------:R-:W-:-:S07]  /*1d5e0*/  PRMT R49, RZ, 0x7610, R49 ;  /* 0x00007610ff317816 */ /* 0x000fce0000000031 */
[----:B---3--:R-:W-:Y:S02]  /*1d5f0*/  @P1 IMAD.MOV.U32 R18, RZ, RZ, R43 ;  /* 0x000000ffff121224 */ /* 0x008fe400078e002b */
[----:B------:R-:W-:Y:S01]  /*1d600*/  @P1 IMAD.MOV.U32 R19, RZ, RZ, R53 ;  /* 0x000000ffff131224 */ /* 0x000fe200078e0035 */
[----:B------:R-:W3:Y:S04]  /*1d610*/  LDL R43, [R1+0x320] ;  /* 0x00032000012b7983 */ /* 0x000ee80000100800 */
[----:B------:R0:W3:Y:S04]  /*1d620*/  @P1 LDG.E.U8 R59, desc[UR20][R18.64] ;  /* 0x00000014123b1981 */ /* 0x0000e8000c1e1100 */
[----:B------:R-:W3:Y:S01]  /*1d630*/  LDL R53, [R1+0x31c] ;  /* 0x00031c0001357983 */ /* 0x000ee20000100800 */
[----:B------:R-:W-:Y:S01]  /*1d640*/  ISETP.GT.AND P2, PT, R16, 0x1d, PT ;  /* 0x0000001d1000780c */ /* 0x000fe20003f44270 */
[----:B0-----:R-:W-:-:S02]  /*1d650*/  @P1 IMAD.MOV.U32 R18, RZ, RZ, R41 ;  /* 0x000000ffff121224 */ /* 0x001fc400078e0029 */
[----:B------:R-:W-:Y:S01]  /*1d660*/  @P1 IMAD.MOV.U32 R19, RZ, RZ, R52 ;  /* 0x000000ffff131224 */ /* 0x000fe200078e0034 */
[----:B------:R-:W-:-:S04]  /*1d670*/  PRMT R21, RZ, 0x7610, R21 ;  /* 0x00007610ff157816 */ /* 0x000fc80000000015 */
        /* <DEDUP_REMOVED lines=13> */
[----:B0-----:R-:W-:Y:S02]  /*1d750*/  @P2 IMAD.MOV.U32 R18, RZ, RZ, R50 ;  /* 0x000000ffff122224 */ /* 0x001fe400078e0032 */
[----:B--2---:R-:W-:-:S05]  /*1d760*/  @P2 IMAD.MOV.U32 R19, RZ, RZ, R54 ;  /* 0x000000ffff132224 */ /* 0x004fca00078e0036 */
[----:B------:R3:W2:Y:S01]  /*1d770*/  @P2 LDG.E.U8 R46, desc[UR20][R18.64] ;  /* 0x00000014122e2981 */ /* 0x0006a2000c1e1100 */
[----:B------:R-:W-:Y:S02]  /*1d780*/  ISETP.GT.AND P1, PT, R16, 0x1e, PT ;  /* 0x0000001e1000780c */ /* 0x000fe40003f24270 */
[----:B------:R-:W-:Y:S01]  /*1d790*/  PRMT R35, RZ, 0x7610, R35 ;  /* 0x00007610ff237816 */ /* 0x000fe20000000023 */
[----:B------:R-:W-:Y:S04]  /*1d7a0*/  STL [R1+0x88], R62 ;  /* 0x0000883e01007387 */ /* 0x000fe80000100800 */
[----:B------:R-:W2:Y:S04]  /*1d7b0*/  LDL R52, [R1+0x324] ;  /* 0x0003240001347983 */ /* 0x000ea80000100800 */
[----:B------:R-:W2:Y:S02]  /*1d7c0*/  LDL R41, [R1+0x328] ;  /* 0x0003280001297983 */ /* 0x000ea40000100800 */
[----:B---3--:R-:W-:-:S02]  /*1d7d0*/  @P1 IMAD.MOV.U32 R18, RZ, RZ, R43 ;  /* 0x000000ffff121224 */ /* 0x008fc400078e002b */
[----:B------:R-:W-:Y:S01]  /*1d7e0*/  @P1 IMAD.MOV.U32 R19, RZ, RZ, R53 ;  /* 0x000000ffff131224 */ /* 0x000fe200078e0035 */
[----:B------:R-:W-:Y:S04]  /*1d7f0*/  STL [R1+0x84], R61 ;  /* 0x0000843d01007387 */ /* 0x000fe80000100800 */
[----:B------:R0:W3:Y:S04]  /*1d800*/  @P1 LDG.E.U8 R35, desc[UR20][R18.64] ;  /* 0x0000001412231981 */ /* 0x0000e8000c1e1100 */
[----:B------:R1:W-:Y:S04]  /*1d810*/  STL [R1+0x70], R49 ;  /* 0x0000703101007387 */ /* 0x0003e80000100800 */
[----:B-1----:R-:W3:Y:S04]  /*1d820*/  LDL R49, [R1+0x32c] ;  /* 0x00032c0001317983 */ /* 0x002ee80000100800 */
[----:B------:R-:W-:Y:S04]  /*1d830*/  STL [R1+0x80], R60 ;  /* 0x0000803c01007387 */ /* 0x000fe80000100800 */
[----:B------:R-:W3:Y:S04]  /*1d840*/  LDL R48, [R1+0x330] ;  /* 0x0003300001307983 */ /* 0x000ee80000100800 */
[----:B------:R-:W3:Y:S04]  /*1d850*/  LDL R33, [R1+0x334] ;  /* 0x0003340001217983 */ /* 0x000ee80000100800 */
[----:B------:R1:W-:Y:S04]  /*1d860*/  STL [R1+0x6c], R21 ;  /* 0x00006c1501007387 */ /* 0x0003e80000100800 */
[----:B------:R-:W3:Y:S04]  /*1d870*/  LDL R51, [R1+0x33c] ;  /* 0x00033c0001337983 */ /* 0x000ee80000100800 */
[----:B-1----:R-:W3:Y:S04]  /*1d880*/  LDL R21, [R1+0x338] ;  /* 0x0003380001157983 */ /* 0x002ee80000100800 */
[----:B----4-:R1:W-:Y:S04]  /*1d890*/  STL [R1+0x64], R47 ;  /* 0x0000642f01007387 */ /* 0x0103e80000100800 */
[----:B------:R-:W4:Y:S04]  /*1d8a0*/  LDL R50, [R1+0x344] ;  /* 0x0003440001327983 */ /* 0x000f280000100800 */
[----:B-1----:R-:W4:Y:S04]  /*1d8b0*/  LDL R47, [R1+0x340] ;  /* 0x00034000012f7983 */ /* 0x002f280000100800 */
[----:B--2---:R1:W-:Y:S04]  /*1d8c0*/  STL [R1+0x60], R46 ;  /* 0x0000602e01007387 */ /* 0x0043e80000100800 */
[----:B-1----:R-:W2:Y:S01]  /*1d8d0*/  LDL R46, [R1+0x348] ;  /* 0x00034800012e7983 */ /* 0x002ea20000100800 */
[----:B------:R-:W-:Y:S01]  /*1d8e0*/  ISETP.GT.AND P3, PT, R16, 0x1f, PT ;  /* 0x0000001f1000780c */ /* 0x000fe20003f64270 */
[----:B0-----:R-:W-:Y:S01]  /*1d8f0*/  @P1 IMAD.MOV.U32 R18, RZ, RZ, R41 ;  /* 0x000000ffff121224 */ /* 0x001fe200078e0029 */
[----:B------:R-:W-:Y:S01]  /*1d900*/  PRMT R34, RZ, 0x7610, R34 ;  /* 0x00007610ff227816 */ /* 0x000fe20000000022 */
[----:B------:R-:W-:Y:S01]  /*1d910*/  STL [R1+0x74], R59 ;  /* 0x0000743b01007387 */ /* 0x000fe20000100800 */
[----:B------:R-:W-:-:S03]  /*1d920*/  @P1 IMAD.MOV.U32 R19, RZ, RZ, R52 ;  /* 0x000000ffff131224 */ /* 0x000fc600078e0034 */
[----:B------:R-:W2:Y:S01]  /*1d930*/  LDL R43, [R1+0x34c] ;  /* 0x00034c00012b7983 */ /* 0x000ea20000100800 */
[----:B------:R-:W-:Y:S02]  /*1d940*/  PRMT R3, RZ, 0x7610, R3 ;  /* 0x00007610ff037816 */ /* 0x000fe40000000003 */
[----:B------:R-:W-:Y:S01]  /*1d950*/  ISETP.GT.AND P2, PT, R16, 0x20, PT ;  /* 0x000000201000780c */ /* 0x000fe20003f44270 */
[----:B------:R0:W2:Y:S04]  /*1d960*/  @P1 LDG.E.U8 R34, desc[UR20][R18.64] ;  /* 0x0000001412221981 */ /* 0x0000a8000c1e1100 */
[----:B---3--:R1:W-:Y:S01]  /*1d970*/  STL [R1+0x5c], R35 ;  /* 0x00005c2301007387 */ /* 0x0083e20000100800 */
[----:B------:R-:W-:Y:S02]  /*1d980*/  PRMT R160, RZ, 0x7610, R160 ;  /* 0x00007610ffa07816 */ /* 0x000fe400000000a0 */
[----:B------:R-:W-:Y:S01]  /*1d990*/  PRMT R37, RZ, 0x7610, R37 ;  /* 0x00007610ff257816 */ /* 0x000fe20000000025 */
[----:B------:R-:W3:Y:S04]  /*1d9a0*/  LDL R41, [R1+0x354] ;  /* 0x0003540001297983 */ /* 0x000ee80000100800 */
[----:B-1----:R-:W3:Y:S01]  /*1d9b0*/  LDL R35, [R1+0x350] ;  /* 0x0003500001237983 */ /* 0x002ee20000100800 */
[----:B0-----:R-:W-:-:S02]  /*1d9c0*/  @P3 IMAD.MOV.U32 R19, RZ, RZ, R49 ;  /* 0x000000ffff133224 */ /* 0x001fc400078e0031 */
[----:B------:R-:W-:-:S05]  /*1d9d0*/  @P3 IMAD.MOV.U32 R18, RZ, RZ, R48 ;  /* 0x000000ffff123224 */ /* 0x000fca00078e0030 */
[----:B------:R0:W3:Y:S02]  /*1d9e0*/  @P3 LDG.E.U8 R3, desc[UR20][R18.64] ;  /* 0x0000001412033981 */ /* 0x0000e4000c1e1100 */
[----:B0-----:R-:W-:Y:S02]  /*1d9f0*/  @P3 IMAD.MOV.U32 R19, RZ, RZ, R33 ;  /* 0x000000ffff133224 */ /* 0x001fe400078e0021 */
[----:B------:R-:W-:-:S05]  /*1da00*/  @P3 IMAD.MOV.U32 R18, RZ, RZ, R21 ;  /* 0x000000ffff123224 */ /* 0x000fca00078e0015 */
[----:B------:R0:W3:Y:S01]  /*1da10*/  @P3 LDG.E.U8 R160, desc[UR20][R18.64] ;  /* 0x0000001412a03981 */ /* 0x0000e2000c1e1100 */
[----:B------:R-:W-:Y:S01]  /*1da20*/  PRMT R45, RZ, 0x7610, R45 ;  /* 0x00007610ff2d7816 */ /* 0x000fe2000000002d */
[----:B0-----:R-:W-:Y:S02]  /*1da30*/  @P2 IMAD.MOV.U32 R19, RZ, RZ, R51 ;  /* 0x000000ffff132224 */ /* 0x001fe400078e0033 */
[----:B----4-:R-:W-:-:S05]  /*1da40*/  @P2 IMAD.MOV.U32 R18, RZ, RZ, R47 ;  /* 0x000000ffff122224 */ /* 0x010fca00078e002f */
[----:B------:R0:W4:Y:S02]  /*1da50*/  @P2 LDG.E.U8 R37, desc[UR20][R18.64] ;  /* 0x0000001412252981 */ /* 0x000124000c1e1100 */
[----:B0-----:R-:W-:Y:S02]  /*1da60*/  @P2 IMAD.MOV.U32 R19, RZ, RZ, R50 ;  /* 0x000000ffff132224 */ /* 0x001fe400078e0032 */
[----:B--2---:R-:W-:-:S05]  /*1da70*/  @P2 IMAD.MOV.U32 R18, RZ, RZ, R46 ;  /* 0x000000ffff122224 */ /* 0x004fca00078e002e */
[----:B------:R0:W2:Y:S01]  /*1da80*/  @P2 LDG.E.U8 R45, desc[UR20][R18.64] ;  /* 0x00000014122d2981 */ /* 0x0000a2000c1e1100 */
[----:B------:R-:W-:Y:S02]  /*1da90*/  ISETP.GT.AND P1, PT, R16, 0x21, PT ;  /* 0x000000211000780c */ /* 0x000fe40003f24270 */
[----:B------:R-:W-:Y:S01]  /*1daa0*/  PRMT R42, RZ, 0x7610, R42 ;  /* 0x00007610ff2a7816 */ /* 0x000fe2000000002a */
[----:B------:R1:W-:Y:S10]  /*1dab0*/  STL [R1+0x58], R34 ;  /* 0x0000582201007387 */ /* 0x0003f40000100800 */
[----:B0-----:R-:W-:Y:S01]  /*1dac0*/  @P1 IMAD.MOV.U32 R19, RZ, RZ, R43 ;  /* 0x000000ffff131224 */ /* 0x001fe200078e002b */
[----:B-1----:R-:W2:Y:S01]  /*1dad0*/  LDL R34, [R1+0x358] ;  /* 0x0003580001227983 */ /* 0x002ea20000100800 */
[----:B---3--:R-:W-:-:S05]  /*1dae0*/  @P1 IMAD.MOV.U32 R18, RZ, RZ, R35 ;  /* 0x000000ffff121224 */ /* 0x008fca00078e0023 */
[----:B------:R0:W3:Y:S04]  /*1daf0*/  @P1 LDG.E.U8 R42, desc[UR20][R18.64] ;  /* 0x00000014122a1981 */ /* 0x0000e8000c1e1100 */
[----:B------:R-:W-:Y:S04]  /*1db00*/  STL [R1+0xba4], R3 ;  /* 0x000ba40301007387 */ /* 0x000fe80000100800 */
[----:B------:R-:W-:Y:S04]  /*1db10*/  STL [R1+0x68], R56 ;  /* 0x0000683801007387 */ /* 0x000fe80000100800 */
[----:B------:R-:W3:Y:S04]  /*1db20*/  LDL R49, [R1+0x35c] ;  /* 0x00035c0001317983 */ /* 0x000ee80000100800 */
[----:B------:R-:W3:Y:S04]  /*1db30*/  LDL R33, [R1+0x360] ;  /* 0x0003600001217983 */ /* 0x000ee80000100800 */
[----:B------:R-:W3:Y:S04]  /*1db40*/  LDL R48, [R1+0x364] ;  /* 0x0003640001307983 */ /* 0x000ee80000100800 */
[----:B------:R-:W3:Y:S04]  /*1db50*/  LDL R21, [R1+0x368] ;  /* 0x0003680001157983 */ /* 0x000ee80000100800 */
[----:B------:R-:W-:Y:S04]  /*1db60*/  STL [R1+0xba8], R160 ;  /* 0x000ba8a001007387 */ /* 0x000fe80000100800 */
[----:B------:R-:W3:Y:S04]  /*1db70*/  LDL R47, [R1+0x36c] ;  /* 0x00036c00012f7983 */ /* 0x000ee80000100800 */
[----:B----4-:R1:W-:Y:S04]  /*1db80*/  STL [R1+0x54], R37 ;  /* 0x0000542501007387 */ /* 0x0103e80000100800 */
[----:B------:R-:W4:Y:S04]  /*1db90*/  LDL R46, [R1+0x374] ;  /* 0x00037400012e7983 */ /* 0x000f280000100800 */
[----:B-1----:R-:W4:Y:S04]  /*1dba0*/  LDL R37, [R1+0x370] ;  /* 0x0003700001257983 */ /* 0x002f280000100800 */
[----:B--2---:R1:W-:Y:S04]  /*1dbb0*/  STL [R1+0x50], R45 ;  /* 0x0000502d01007387 */ /* 0x0043e80000100800 */
[----:B------:R-:W2:Y:S04]  /*1dbc0*/  LDL R43, [R1+0x37c] ;  /* 0x00037c00012b7983 */ /* 0x000ea80000100800 */
[----:B------:R-:W2:Y:S04]  /*1dbd0*/  LDL R35, [R1+0x380] ;  /* 0x0003800001237983 */ /* 0x000ea80000100800 */
[----:B-1----:R-:W2:Y:S01]  /*1dbe0*/  LDL R45, [R1+0x378] ;  /* 0x00037800012d7983 */ /* 0x002ea20000100800 */
[C---:B------:R-:W-:Y:S01]  /*1dbf0*/  ISETP.GT.AND P3, PT, R16.reuse, 0x22, PT ;  /* 0x000000221000780c */ /* 0x040fe20003f64270 */
[----:B0-----:R-:W-:Y:S01]  /*1dc00*/  @P1 IMAD.MOV.U32 R19, RZ, RZ, R41 ;  /* 0x000000ffff131224 */ /* 0x001fe200078e0029 */
[----:B------:R-:W-:Y:S01]  /*1dc10*/  PRMT R40, RZ, 0x7610, R40 ;  /* 0x00007610ff287816 */ /* 0x000fe20000000028 */
[----:B------:R-:W-:Y:S01]  /*1dc20*/  @P1 IMAD.MOV.U32 R18, RZ, RZ, R34 ;  /* 0x000000ffff121224 */ /* 0x000fe200078e0022 */
[----:B------:R-:W-:-:S02]  /*1dc30*/  ISETP.GT.AND P2, PT, R16, 0x23, PT ;  /* 0x000000231000780c */ /* 0x000fc40003f44270 */
[----:B------:R-:W-:Y:S02]  /*1dc40*/  PRMT R32, RZ, 0x7610, R32 ;  /* 0x00007610ff207816 */ /* 0x000fe40000000020 */
[----:B------:R0:W2:Y:S04]  /*1dc50*/  @P1 LDG.E.U8 R40, desc[UR20][R18.64] ;  /* 0x0000001412281981 */ /* 0x0000a8000c1e1100 */
[----:B---3--:R1:W-:Y:S04]  /*1dc60*/  STL [R1+0x4c], R42 ;  /* 0x00004c2a01007387 */ /* 0x0083e80000100800 */
[----:B------:R-:W3:Y:S01]  /*1dc70*/  LDL R34, [R1+0x388] ;  /* 0x0003880001227983 */ /* 0x000ee20000100800 */
[----:B------:R-:W-:-:S02]  /*1dc80*/  PRMT R20, RZ, 0x7610, R20 ;  /* 0x00007610ff147816 */ /* 0x000fc40000000014 */
[----:B------:R-:W-:Y:S01]  /*1dc90*/  ISETP.GT.AND P1, PT, R16, 0x24, PT ;  /* 0x000000241000780c */ /* 0x000fe20003f24270 */
[----:B------:R-:W3:Y:S04]  /*1dca0*/  LDL R41, [R1+0x38c] ;  /* 0x00038c0001297983 */ /* 0x000ee80000100800 */
[----:B-1----:R-:W3:Y:S01]  /*1dcb0*/  LDL R42, [R1+0x384] ;  /* 0x00038400012a7983 */ /* 0x002ee20000100800 */
        /* <DEDUP_REMOVED lines=9> */
[----:B----4-:R-:W-:-:S05]  /*1dd50*/  @P2 IMAD.MOV.U32 R18, RZ, RZ, R37 ;  /* 0x000000ffff122224 */ /* 0x010fca00078e0025 */
[----:B------:R0:W4:Y:S01]  /*1dd60*/  @P2 LDG.E.U8 R29, desc[UR20][R18.64] ;  /* 0x00000014121d2981 */ /* 0x000122000c1e1100 */
[----:B------:R-:W-:Y:S01]  /*1dd70*/  PRMT R26, RZ, 0x7610, R26 ;  /* 0x00007610ff1a7816 */ /* 0x000fe2000000001a */
[----:B0-----:R-:W-:Y:S02]  /*1dd80*/  @P2 IMAD.MOV.U32 R19, RZ, RZ, R46 ;  /* 0x000000ffff132224 */ /* 0x001fe400078e002e */
[----:B--2---:R-:W-:-:S05]  /*1dd90*/  @P2 IMAD.MOV.U32 R18, RZ, RZ, R45 ;  /* 0x000000ffff122224 */ /* 0x004fca00078e002d */
[----:B------:R0:W2:Y:S02]  /*1dda0*/  @P2 LDG.E.U8 R44, desc[UR20][R18.64] ;  /* 0x00000014122c2981 */ /* 0x0000a4000c1e1100 */
[----:B0-----:R-:W-:Y:S02]  /*1ddb0*/  @P1 IMAD.MOV.U32 R18, RZ, RZ, R35 ;  /* 0x000000ffff121224 */ /* 0x001fe400078e0023 */
[----:B------:R-:W-:-:S05]  /*1ddc0*/  @P1 IMAD.MOV.U32 R19, RZ, RZ, R43 ;  /* 0x000000ffff131224 */ /* 0x000fca00078e002b */
[----:B------:R3:W2:Y:S01]  /*1ddd0*/  @P1 LDG.E.U8 R26, desc[UR20][R18.64] ;  /* 0x00000014121a1981 */ /* 0x0006a2000c1e1100 */
[----:B------:R-:W-:-:S03]  /*1dde0*/  PRMT R25, RZ, 0x7610, R25 ;  /* 0x00007610ff197816 */ /* 0x000fc60000000019 */
[----:B------:R0:W-:Y:S04]  /*1ddf0*/  STL [R1+0x48], R40 ;  /* 0x0000482801007387 */ /* 0x0001e80000100800 */
[----:B------:R-:W2:Y:S01]  /*1de00*/  LDL R33, [R1+0x394] ;  /* 0x0003940001217983 */ /* 0x000ea20000100800 */
[----:B---3--:R-:W-:Y:S02]  /*1de10*/  @P1 IMAD.MOV.U32 R18, RZ, RZ, R34 ;  /* 0x000000ffff121224 */ /* 0x008fe400078e0022 */
[----:B------:R-:W-:Y:S01]  /*1de20*/  @P1 IMAD.MOV.U32 R19, RZ, RZ, R42 ;  /* 0x000000ffff131224 */ /* 0x000fe200078e002a */
[----:B0-----:R-:W3:Y:S04]  /*1de30*/  LDL R40, [R1+0x390] ;  /* 0x0003900001287983 */ /* 0x001ee80000100800 */
[----:B------:R3:W3:Y:S04]  /*1de40*/  @P1 LDG.E.U8 R25, desc[UR20][R18.64] ;  /* 0x0000001412191981 */ /* 0x0006e8000c1e1100 */
[----:B------:R0:W-:Y:S04]  /*1de50*/  STL [R1+0x44], R32 ;  /* 0x0000442001007387 */ /* 0x0001e80000100800 */
[----:B------:R-:W3:Y:S04]  /*1de60*/  LDL R21, [R1+0x3c4] ;  /* 0x0003c40001157983 */ /* 0x000ee80000100800 */
[----:B0-----:R-:W3:Y:S04]  /*1de70*/  LDL R32, [R1+0x3c0] ;  /* 0x0003c00001207983 */ /* 0x001ee80000100800 */
[----:B------:R0:W-:Y:S04]  /*1de80*/  STL [R1+0x40], R20 ;  /* 0x0000401401007387 */ /* 0x0001e80000100800 */
[----:B------:R-:W3:Y:S04]  /*1de90*/  LDL R37, [R1+0x3cc] ;  /* 0x0003cc0001257983 */ /* 0x000ee80000100800 */
[----:B0-----:R-:W3:Y:S04]  /*1dea0*/  LDL R20, [R1+0x3c8] ;  /* 0x0003c80001147983 */ /* 0x001ee80000100800 */
[----:B----4-:R0:W-:Y:S04]  /*1deb0*/  STL [R1+0x3c], R29 ;  /* 0x00003c1d01007387 */ /* 0x0101e80000100800 */
[----:B------:R-:W4:Y:S04]  /*1dec0*/  LDL R35, [R1+0x3d4] ;  /* 0x0003d40001237983 */ /* 0x000f280000100800 */
[----:B0-----:R-:W4:Y:S04]  /*1ded0*/  LDL R29, [R1+0x3d0] ;  /* 0x0003d000011d7983 */ /* 0x001f280000100800 */
[----:B--2---:R0:W-:Y:S01]  /*1dee0*/  STL [R1+0x34], R26 ;  /* 0x0000341a01007387 */ /* 0x0041e20000100800 */
[----:B------:R-:W-:-:S02]  /*1def0*/  ISETP.GT.AND P3, PT, R16, 0x25, PT ;  /* 0x000000251000780c */ /* 0x000fc40003f64270 */
[----:B------:R-:W-:Y:S01]  /*1df00*/  ISETP.GT.AND P2, PT, R16, 0x26, PT ;  /* 0x000000261000780c */ /* 0x000fe20003f44270 */
[----:B------:R-:W2:Y:S04]  /*1df10*/  LDL R34, [R1+0x3dc] ;  /* 0x0003dc0001227983 */ /* 0x000ea80000100800 */
[----:B0-----:R-:W2:Y:S01]  /*1df20*/  LDL R26, [R1+0x3d8] ;  /* 0x0003d800011a7983 */ /* 0x001ea20000100800 */
[----:B------:R-:W-:-:S05]  /*1df30*/  PRMT R39, RZ, 0x7610, R39 ;  /* 0x00007610ff277816 */ /* 0x000fca0000000027 */
[----:B---3--:R-:W-:Y:S02]  /*1df40*/  @P3 IMAD.MOV.U32 R18, RZ, RZ, R40 ;  /* 0x000000ffff123224 */ /* 0x008fe400078e0028 */
[----:B------:R-:W-:Y:S01]  /*1df50*/  @P3 IMAD.MOV.U32 R19, RZ, RZ, R41 ;  /* 0x000000ffff133224 */ /* 0x000fe200078e0029 */
[----:B------:R0:W-:Y:S01]  /*1df60*/  STL [R1+0x30], R25 ;  /* 0x0000301901007387 */ /* 0x0001e20000100800 */
[----:B------:R-:W-:-:S03]  /*1df70*/  PRMT R38, RZ, 0x7610, R38 ;  /* 0x00007610ff267816 */ /* 0x000fc60000000026 */
[----:B------:R1:W3:Y:S04]  /*1df80*/  @P3 LDG.E.U8 R39, desc[UR20][R18.64] ;  /* 0x0000001412273981 */ /* 0x0002e8000c1e1100 */
[----:B0-----:R-:W3:Y:S01]  /*1df90*/  LDL R25, [R1+0x3e0] ;  /* 0x0003e00001197983 */ /* 0x001ee20000100800 */
[----:B-1----:R-:W-:Y:S02]  /*1dfa0*/  @P3 IMAD.MOV.U32 R19, RZ, RZ, R33 ;  /* 0x000000ffff133224 */ /* 0x002fe400078e0021 */
[----:B------:R-:W-:Y:S01]  /*1dfb0*/  @P3 IMAD.MOV.U32 R18, RZ, RZ, R32 ;  /* 0x000000ffff123224 */ /* 0x000fe200078e0020 */
[----:B------:R-:W3:Y:S04]  /*1dfc0*/  LDL R33, [R1+0x3e4] ;  /* 0x0003e40001217983 */ /* 0x000ee80000100800 */
[----:B------:R-:W3:Y:S01]  /*1dfd0*/  LDL R32, [R1+0x3e8] ;  /* 0x0003e80001207983 */ /* 0x000ee20000100800 */
[----:B------:R-:W-:-:S03]  /*1dfe0*/  PRMT R160, RZ, 0x7610, R160 ;  /* 0x00007610ffa07816 */ /* 0x000fc600000000a0 */
[----:B------:R0:W3:Y:S01]  /*1dff0*/  @P3 LDG.E.U8 R38, desc[UR20][R18.64] ;  /* 0x0000001412263981 */ /* 0x0000e2000c1e1100 */
[----:B------:R-:W-:Y:S01]  /*1e000*/  ISETP.GT.AND P1, PT, R16, 0x27, PT ;  /* 0x000000271000780c */ /* 0x000fe20003f24270 */
[----:B0-----:R-:W-:Y:S02]  /*1e010*/  @P2 IMAD.MOV.U32 R18, RZ, RZ, R20 ;  /* 0x000000ffff122224 */ /* 0x001fe400078e0014 */
[----:B------:R-:W-:Y:S01]  /*1e020*/  @P2 IMAD.MOV.U32 R19, RZ, RZ, R21 ;  /* 0x000000ffff132224 */ /* 0x000fe200078e0015 */
[----:B------:R-:W-:Y:S01]  /*1e030*/  PRMT R3, RZ, 0x7610, R3 ;  /* 0x00007610ff037816 */ /* 0x000fe20000000003 */
[----:B------:R-:W3:Y:S04]  /*1e040*/  LDL R21, [R1+0x3ec] ;  /* 0x0003ec0001157983 */ /* 0x000ee80000100800 */
[----:B------:R0:W3:Y:S01]  /*1e050*/  @P2 LDG.E.U8 R160, desc[UR20][R18.64] ;  /* 0x0000001412a02981 */ /* 0x0000e2000c1e1100 */
[----:B------:R-:W-:-:S03]  /*1e060*/  PRMT R144, RZ, 0x7610, R144 ;  /* 0x00007610ff907816 */ /* 0x000fc60000000090 */
[----:B------:R-:W3:Y:S01]  /*1e070*/  LDL R20, [R1+0x3f0] ;  /* 0x0003f00001147983 */ /* 0x000ee20000100800 */
[----:B0-----:R-:W-:Y:S02]  /*1e080*/  @P2 IMAD.MOV.U32 R19, RZ, RZ, R37 ;  /* 0x000000ffff132224 */ /* 0x001fe400078e0025 */
[----:B----4-:R-:W-:-:S05]  /*1e090*/  @P2 IMAD.MOV.U32 R18, RZ, RZ, R29 ;  /* 0x000000ffff122224 */ /* 0x010fca00078e001d */
[----:B------:R0:W4:Y:S02]  /*1e0a0*/  @P2 LDG.E.U8 R3, desc[UR20][R18.64] ;  /* 0x0000001412032981 */ /* 0x000124000c1e1100 */
[----:B0-----:R-:W-:Y:S02]  /*1e0b0*/  @P1 IMAD.MOV.U32 R19, RZ, RZ, R35 ;  /* 0x000000ffff131224 */ /* 0x001fe400078e0023 */
[----:B--2---:R-:W-:-:S05]  /*1e0c0*/  @P1 IMAD.MOV.U32 R18, RZ, RZ, R26 ;  /* 0x000000ffff121224 */ /* 0x004fca00078e001a */
[----:B------:R0:W2:Y:S01]  /*1e0d0*/  @P1 LDG.E.U8 R144, desc[UR20][R18.64] ;  /* 0x0000001412901981 */ /* 0x0000a2000c1e1100 */
[----:B------:R-:W-:Y:S02]  /*1e0e0*/  ISETP.GT.AND P3, PT, R16, 0x28, PT ;  /* 0x000000281000780c */ /* 0x000fe40003f64270 */
[----:B------:R-:W-:Y:S02]  /*1e0f0*/  PRMT R15, RZ, 0x7610, R15 ;  /* 0x00007610ff0f7816 */ /* 0x000fe4000000000f */
[----:B------:R-:W-:Y:S01]  /*1e100*/  PRMT R23, RZ, 0x7610, R23 ;  /* 0x00007610ff177816 */ /* 0x000fe20000000017 */
[----:B0-----:R-:W-:Y:S02]  /*1e110*/  @P1 IMAD.MOV.U32 R19, RZ, RZ, R34 ;  /* 0x000000ffff131224 */ /* 0x001fe400078e0022 */
[----:B---3--:R-:W-:-:S05]  /*1e120*/  @P1 IMAD.MOV.U32 R18, RZ, RZ, R25 ;  /* 0x000000ffff121224 */ /* 0x008fca00078e0019 */
[----:B------:R0:W3:Y:S02]  /*1e130*/  @P1 LDG.E.U8 R15, desc[UR20][R18.64] ;  /* 0x00000014120f1981 */ /* 0x0000e4000c1e1100 */
[----:B0-----:R-:W-:Y:S02]  /*1e140*/  @P3 IMAD.MOV.U32 R18, RZ, RZ, R32 ;  /* 0x000000ffff123224 */ /* 0x001fe400078e0020 */
[----:B------:R-:W-:-:S05]  /*1e150*/  @P3 IMAD.MOV.U32 R19, RZ, RZ, R33 ;  /* 0x000000ffff133224 */ /* 0x000fca00078e0021 */
[----:B------:R0:W3:Y:S04]  /*1e160*/  @P3 LDG.E.U8 R23, desc[UR20][R18.64] ;  /* 0x0000001412173981 */ /* 0x0000e8000c1e1100 */
[----:B------:R-:W-:Y:S04]  /*1e170*/  STL [R1+0xbac], R160 ;  /* 0x000baca001007387 */ /* 0x000fe80000100800 */
[----:B------:R-:W-:Y:S04]  /*1e180*/  STL [R1+0x38], R44 ;  /* 0x0000382c01007387 */ /* 0x000fe80000100800 */
[----:B------:R-:W3:Y:S04]  /*1e190*/  LDL R40, [R1+0x3f4] ;  /* 0x0003f40001287983 */ /* 0x000ee80000100800 */
[----:B------:R-:W3:Y:S01]  /*1e1a0*/  LDL R29, [R1+0x3f8] ;  /* 0x0003f800011d7983 */ /* 0x000ee20000100800 */
[----:B------:R-:W-:-:S03]  /*1e1b0*/  PRMT R6, RZ, 0x7610, R6 ;  /* 0x00007610ff067816 */ /* 0x000fc60000000006 */
[----:B----4-:R-:W-:Y:S04]  /*1e1c0*/  STL [R1+0xbb0], R3 ;  /* 0x000bb00301007387 */ /* 0x010fe80000100800 */
[----:B------:R1:W-:Y:S04]  /*1e1d0*/  STL [R1+0x2c], R39 ;  /* 0x00002c2701007387 */ /* 0x0003e80000100800 */
[----:B------:R-:W4:Y:S01]  /*1e1e0*/  LDL R26, [R1+0x400] ;  /* 0x00040000011a7983 */ /* 0x000f220000100800 */
[----:B0-----:R-:W-:-:S03]  /*1e1f0*/  @P3 IMAD.MOV.U32 R18, RZ, RZ, R20 ;  /* 0x000000ffff123224 */ /* 0x001fc600078e0014 */
[----:B-1----:R-:W4:Y:S01]  /*1e200*/  LDL R39, [R1+0x3fc] ;  /* 0x0003fc0001277983 */ /* 0x002f220000100800 */
[----:B------:R-:W-:-:S05]  /*1e210*/  @P3 IMAD.MOV.U32 R19, RZ, RZ, R21 ;  /* 0x000000ffff133224 */ /* 0x000fca00078e0015 */
[----:B------:R0:W4:Y:S04]  /*1e220*/  @P3 LDG.E.U8 R6, desc[UR20][R18.64] ;  /* 0x0000001412063981 */ /* 0x000128000c1e1100 */
[----:B--2---:R-:W-:Y:S04]  /*1e230*/  STL [R1+0xbb4], R144 ;  /* 0x000bb49001007387 */ /* 0x004fe80000100800 */
[----:B------:R1:W-:Y:S04]  /*1e240*/  STL [R1+0x28], R38 ;  /* 0x0000282601007387 */ /* 0x0003e80000100800 */
[----:B------:R-:W2:Y:S04]  /*1e250*/  LDL R37, [R1+0x408] ;  /* 0x0004080001257983 */ /* 0x000ea80000100800 */
[----:B------:R-:W2:Y:S04]  /*1e260*/  LDL R35, [R1+0x40c] ;  /* 0x00040c0001237983 */ /* 0x000ea80000100800 */
[----:B-1----:R-:W2:Y:S04]  /*1e270*/  LDL R38, [R1+0x404] ;  /* 0x0004040001267983 */ /* 0x002ea80000100800 */
[----:B------:R-:W2:Y:S01]  /*1e280*/  LDL R25, [R1+0x410] ;  /* 0x0004100001197983 */ /* 0x000ea20000100800 */
[----:B------:R-:W-:-:S03]  /*1e290*/  ISETP.GT.AND P2, PT, R16, 0x29, PT ;  /* 0x000000291000780c */ /* 0x000fc60003f44270 */
[----:B---3--:R-:W-:Y:S04]  /*1e2a0*/  STL [R1+0xbb8], R15 ;  /* 0x000bb80f01007387 */ /* 0x008fe80000100800 */
[----:B------:R-:W3:Y:S01]  /*1e2b0*/  LDL R34, [R1+0x414] ;  /* 0x0004140001227983 */ /* 0x000ee20000100800 */
[----:B------:R-:W-:-:S03]  /*1e2c0*/  PRMT R28, RZ, 0x7610, R28 ;  /* 0x00007610ff1c7816 */ /* 0x000fc6000000001c */
[----:B------:R1:W-:Y:S04]  /*1e2d0*/  STL [R1+0x24], R23 ;  /* 0x0000241701007387 */ /* 0x0003e80000100800 */
[----:B------:R-:W3:Y:S04]  /*1e2e0*/  LDL R33, [R1+0x41c] ;  /* 0x00041c0001217983 */ /* 0x000ee80000100800 */
[----:B------:R-:W3:Y:S04]  /*1e2f0*/  LDL R32, [R1+0x420] ;  /* 0x0004200001207983 */ /* 0x000ee80000100800 */
[----:B-1----:R-:W3:Y:S01]  /*1e300*/  LDL R23, [R1+0x418] ;  /* 0x0004180001177983 */ /* 0x002ee20000100800 */
[----:B------:R-:W-:-:S03]  /*1e310*/  ISETP.GT.AND P1, PT, R16, 0x2a, PT ;  /* 0x0000002a1000780c */ /* 0x000fc60003f24270 */
[----:B------:R-:W3:Y:S01]  /*1e320*/  LDL R21, [R1+0x638] ;  /* 0x0006380001157983 */ /* 0x000ee20000100800 */
[----:B0-----:R-:W-:-:S03]  /*1e330*/  @P2 IMAD.MOV.U32 R19, RZ, RZ, R40 ;  /* 0x000000ffff132224 */ /* 0x001fc600078e0028 */
[----:B------:R-:W3:Y:S01]  /*1e340*/  LDL R20, [R1+0x63c] ;  /* 0x00063c0001147983 */ /* 0x000ee20000100800 */
[----:B------:R-:W-:-:S05]  /*1e350*/  @P2 IMAD.MOV.U32 R18, RZ, RZ, R29 ;  /* 0x000000ffff122224 */ /* 0x000fca00078e001d */
[----:B------:R4:W3:Y:S01]  /*1e360*/  @P2 LDG.E.U8 R28, desc[UR20][R18.64] ;  /* 0x00000014121c2981 */ /* 0x0008e2000c1e1100 */
[----:B------:R-:W-:Y:S02]  /*1e370*/  PRMT R24, RZ, 0x7610, R24 ;  /* 0x00007610ff187816 */ /* 0x000fe40000000018 */
[----:B------:R-:W-:Y:S01]  /*1e380*/  PRMT R36, RZ, 0x7610, R36 ;  /* 0x00007610ff247816 */ /* 0x000fe20000000024 */
[----:B----4-:R-:W-:Y:S02]  /*1e390*/  @P2 IMAD.MOV.U32 R18, RZ, RZ, R26 ;  /* 0x000000ffff122224 */ /* 0x010fe400078e001a */
[----:B------:R-:W-:-:S05]  /*1e3a0*/  @P2 IMAD.MOV.U32 R19, RZ, RZ, R39 ;  /* 0x000000ffff132224 */ /* 0x000fca00078e0027 */
[----:B------:R2:W4:Y:S04]  /*1e3b0*/  @P2 LDG.E.U8 R24, desc[UR20][R18.64] ;  /* 0x0000001412182981 */ /* 0x000528000c1e1100 */
[----:B------:R0:W-:Y:S01]  /*1e3c0*/  STL [R1+0xbe4], R6 ;  /* 0x000be40601007387 */ /* 0x0001e20000100800 */
[----:B--2---:R-:W-:Y:S01]  /*1e3d0*/  @P1 IMAD.MOV.U32 R18, RZ, RZ, R37 ;  /* 0x000000ffff121224 */ /* 0x004fe200078e0025 */
[----:B0-----:R-:W-:Y:S02]  /*1e3e0*/  PRMT R6, RZ, 0x7610, R6 ;  /* 0x00007610ff067816 */ /* 0x001fe40000000006 */
[----:B------:R-:W2:Y:S01]  /*1e3f0*/  LDL R29, [R1+0x640] ;  /* 0x00064000011d7983 */ /* 0x000ea20000100800 */
[----:B------:R-:W-:-:S05]  /*1e400*/  @P1 IMAD.MOV.U32 R19, RZ, RZ, R38 ;  /* 0x000000ffff131224 */ /* 0x000fca00078e0026 */
[----:B------:R0:W2:Y:S02]  /*1e410*/  @P1 LDG.E.U8 R36, desc[UR20][R18.64] ;  /* 0x0000001412241981 */ /* 0x0000a4000c1e1100 */
[----:B0-----:R-:W-:Y:S02]  /*1e420*/  @P1 IMAD.MOV.U32 R18, RZ, RZ, R25 ;  /* 0x000000ffff121224 */ /* 0x001fe400078e0019 */
[----:B------:R-:W-:-:S05]  /*1e430*/  @P1 IMAD.MOV.U32 R19, RZ, RZ, R35 ;  /* 0x000000ffff131224 */ /* 0x000fca00078e0023 */
[----:B------:R3:W2:Y:S01]  /*1e440*/  @P1 LDG.E.U8 R6, desc[UR20][R18.64] ;  /* 0x0000001412061981 */ /* 0x0006a2000c1e1100 */
[C---:B------:R-:W-:Y:S02]  /*1e450*/  ISETP.GT.AND P3, PT, R16.reuse, 0x2b, PT ;  /* 0x0000002b1000780c */ /* 0x040fe40003f64270 */
[----:B------:R-:W-:Y:S02]  /*1e460*/  ISETP.GT.AND P2, PT, R16, 0x2c, PT ;  /* 0x0000002c1000780c */ /* 0x000fe40003f44270 */
[----:B------:R-:W-:Y:S02]  /*1e470*/  PRMT R22, RZ, 0x7610, R22 ;  /* 0x00007610ff167816 */ /* 0x000fe40000000016 */
[----:B------:R-:W-:-:S07]  /*1e480*/  PRMT R31, RZ, 0x7610, R31 ;  /* 0x00007610ff1f7816 */ /* 0x000fce000000001f */
[----:B---3--:R-:W-:Y:S02]  /*1e490*/  @P3 IMAD.MOV.U32 R18, RZ, RZ, R23 ;  /* 0x000000ffff123224 */ /* 0x008fe400078e0017 */
[----:B------:R-:W-:-:S05]  /*1e4a0*/  @P3 IMAD.MOV.U32 R19, RZ, RZ, R34 ;  /* 0x000000ffff133224 */ /* 0x000fca00078e0022 */
[----:B------:R0:W3:Y:S01]  /*1e4b0*/  @P3 LDG.E.U8 R22, desc[UR20][R18.64] ;  /* 0x0000001412163981 */ /* 0x0000e2000c1e1100 */
[----:B------:R-:W-:-:S03]  /*1e4c0*/  PRMT R30, RZ, 0x7610, R30 ;  /* 0x00007610ff1e7816 */ /* 0x000fc6000000001e */
[----:B------:R1:W-:Y:S04]  /*1e4d0*/  STL [R1+0x1c], R28 ;  /* 0x00001c1c01007387 */ /* 0x0003e80000100800 */
[----:B------:R-:W3:Y:S01]  /*1e4e0*/  LDL R26, [R1+0x648] ;  /* 0x00064800011a7983 */ /* 0x000ee20000100800 */
[----:B0-----:R-:W-:Y:S02]  /*1e4f0*/  @P3 IMAD.MOV.U32 R18, RZ, RZ, R32 ;  /* 0x000000ffff123224 */ /* 0x001fe400078e0020 */
[----:B------:R-:W-:Y:S01]  /*1e500*/  @P3 IMAD.MOV.U32 R19, RZ, RZ, R33 ;  /* 0x000000ffff133224 */ /* 0x000fe200078e0021 */
[----:B-1----:R-:W3:Y:S04]  /*1e510*/  LDL R28, [R1+0x644] ;  /* 0x00064400011c7983 */ /* 0x002ee80000100800 */
[----:B------:R0:W3:Y:S02]  /*1e520*/  @P3 LDG.E.U8 R31, desc[UR20][R18.64] ;  /* 0x00000014121f3981 */ /* 0x0000e4000c1e1100 */
[----:B0-----:R-:W-:-:S02]  /*1e530*/  @P2 IMAD.MOV.U32 R18, RZ, RZ, R20 ;  /* 0x000000ffff122224 */ /* 0x001fc400078e0014 */
[----:B------:R-:W-:-:S05]  /*1e540*/  @P2 IMAD.MOV.U32 R19, RZ, RZ, R21 ;  /* 0x000000ffff132224 */ /* 0x000fca00078e0015 */
[----:B------:R0:W3:Y:S04]  /*1e550*/  @P2 LDG.E.U8 R30, desc[UR20][R18.64] ;  /* 0x00000014121e2981 */ /* 0x0000e8000c1e1100 */
[----:B----4-:R1:W-:Y:S04]  /*1e560*/  STL [R1+0x18], R24 ;  /* 0x0000181801007387 */ /* 0x0103e80000100800 */
[----:B------:R-:W4:Y:S04]  /*1e570*/  LDL R25, [R1+0x650] ;  /* 0x0006500001197983 */ /* 0x000f280000100800 */
[----:B-1----:R-:W4:Y:S04]  /*1e580*/  LDL R24, [R1+0x64c] ;  /* 0x00064c0001187983 */ /* 0x002f280000100800 */
[----:B--2---:R1:W-:Y:S04]  /*1e590*/  STL [R1+0x10], R6 ;  /* 0x0000100601007387 */ /* 0x0043e80000100800 */
[----:B------:R-:W2:Y:S04]  /*1e5a0*/  LDL R23, [R1+0x424] ;  /* 0x0004240001177983 */ /* 0x000ea80000100800 */
[----:B-1----:R-:W2:Y:S01]  /*1e5b0*/  LDL R6, [R1+0x654] ;  /* 0x0006540001067983 */ /* 0x002ea20000100800 */
[----:B------:R-:W-:Y:S01]  /*1e5c0*/  PRMT R27, RZ, 0x7610, R27 ;  /* 0x00007610ff1b7816 */ /* 0x000fe2000000001b */
[----:B0-----:R-:W-:-:S02]  /*1e5d0*/  @P2 IMAD.MOV.U32 R19, RZ, RZ, R29 ;  /* 0x000000ffff132224 */ /* 0x001fc400078e001d */
[----:B---3--:R0:W-:Y:S04]  /*1e5e0*/  STL [R1+0xc], R22 ;  /* 0x00000c1601007387 */ /* 0x0081e80000100800 */
[----:B------:R-:W3:Y:S04]  /*1e5f0*/  LDL R21, [R1+0x42c] ;  /* 0x00042c0001157983 */ /* 0x000ee80000100800 */
[----:B------:R-:W3:Y:S04]  /*1e600*/  LDL R20, [R1+0x430] ;  /* 0x0004300001147983 */ /* 0x000ee80000100800 */
[----:B0-----:R-:W3:Y:S01]  /*1e610*/  LDL R22, [R1+0x428] ;  /* 0x0004280001167983 */ /* 0x001ee20000100800 */
[----:B------:R-:W-:Y:S01]  /*1e620*/  @P2 IMAD.MOV.U32 R18, RZ, RZ, R28 ;  /* 0x000000ffff122224 */ /* 0x000fe200078e001c */
[----:B------:R-:W-:-:S04]  /*1e630*/  ISETP.GT.AND P1, PT, R16, 0x2d, PT ;  /* 0x0000002d1000780c */ /* 0x000fc80003f24270 */
[----:B------:R0:W3:Y:S01]  /*1e640*/  @P2 LDG.E.U8 R27, desc[UR20][R18.64] ;  /* 0x00000014121b2981 */ /* 0x0000e2000c1e1100 */
[----:B------:R-:W-:-:S03]  /*1e650*/  PRMT R144, RZ, 0x7610, R144 ;  /* 0x00007610ff907816 */ /* 0x000fc60000000090 */
[----:B------:R1:W-:Y:S04]  /*1e660*/  STL [R1+0x4], R30 ;  /* 0x0000041e01007387 */ /* 0x0003e80000100800 */
[----:B------:R-:W3:Y:S04]  /*1e670*/  LDL R29, [R1+0x634] ;  /* 0x00063400011d7983 */ /* 0x000ee80000100800 */
[----:B-1----:R-:W3:Y:S01]  /*1e680*/  LDL R30, [R1+0x434] ;  /* 0x00043400011e7983 */ /* 0x002ee20000100800 */
[----:B0-----:R-:W-:Y:S02]  /*1e690*/  @P1 IMAD.MOV.U32 R19, RZ, RZ, R26 ;  /* 0x000000ffff131224 */ /* 0x001fe400078e001a */
[----:B----4-:R-:W-:Y:S01]  /*1e6a0*/  @P1 IMAD.MOV.U32 R18, RZ, RZ, R24 ;  /* 0x000000ffff121224 */ /* 0x010fe200078e0018 */
[----:B------:R-:W-:-:S04]  /*1e6b0*/  PRMT R3, RZ, 0x7610, R3 ;  /* 0x00007610ff037816 */ /* 0x000fc80000000003 */
[----:B------:R0:W4:Y:S02]  /*1e6c0*/  @P1 LDG.E.U8 R144, desc[UR20][R18.64] ;  /* 0x0000001412901981 */ /* 0x000124000c1e1100 */
[----:B0-----:R-:W-:Y:S02]  /*1e6d0*/  @P1 IMAD.MOV.U32 R19, RZ, RZ, R25 ;  /* 0x000000ffff131224 */ /* 0x001fe400078e0019 */
[----:B--2---:R-:W-:-:S05]  /*1e6e0*/  @P1 IMAD.MOV.U32 R18, RZ, RZ, R6 ;  /* 0x000000ffff121224 */ /* 0x004fca00078e0006 */
[----:B------:R0:W2:Y:S01]  /*1e6f0*/  @P1 LDG.E.U8 R3, desc[UR20][R18.64] ;  /* 0x0000001412031981 */ /* 0x0000a2000c1e1100 */
[C---:B------:R-:W-:Y:S02]  /*1e700*/  ISETP.GT.AND P3, PT, R16.reuse, 0x2e, PT ;  /* 0x0000002e1000780c */ /* 0x040fe40003f64270 */
[----:B------:R-:W-:Y:S02]  /*1e710*/  ISETP.GT.AND P2, PT, R16, 0x2f, PT ;  /* 0x0000002f1000780c */ /* 0x000fe40003f44270 */
[----:B------:R-:W-:Y:S02]  /*1e720*/  PRMT R2, RZ, 0x7610, R2 ;  /* 0x00007610ff027816 */ /* 0x000fe40000000002 */
[----:B------:R-:W-:-:S07]  /*1e730*/  PRMT R5, RZ, 0x7610, R5 ;  /* 0x00007610ff057816 */ /* 0x000fce0000000005 */
[----:B0-----:R-:W-:Y:S02]  /*1e740*/  @P3 IMAD.MOV.U32 R19, RZ, RZ, R23 ;  /* 0x000000ffff133224 */ /* 0x001fe400078e0017 */
[----:B---3--:R-:W-:-:S05]  /*1e750*/  @P3 IMAD.MOV.U32 R18, RZ, RZ, R22 ;  /* 0x000000ffff123224 */ /* 0x008fca00078e0016 */
[----:B------:R0:W3:Y:S01]  /*1e760*/  @P3 LDG.E.U8 R2, desc[UR20][R18.64] ;  /* 0x0000001412023981 */ /* 0x0000e2000c1e1100 */
[----:B------:R-:W-:-:S03]  /*1e770*/  PRMT R14, RZ, 0x7610, R14 ;  /* 0x00007610ff0e7816 */ /* 0x000fc6000000000e */
[----:B------:R1:W-:Y:S01]  /*1e780*/  STL [R1], R27 ;  /* 0x0000001b01007387 */ /* 0x0003e20000100800 */
[----:B0-----:R-:W-:Y:S02]  /*1e790*/  @P3 IMAD.MOV.U32 R18, RZ, RZ, R20 ;  /* 0x000000ffff123224 */ /* 0x001fe400078e0014 */
[----:B------:R-:W-:Y:S01]  /*1e7a0*/  @P3 IMAD.MOV.U32 R19, RZ, RZ, R21 ;  /* 0x000000ffff133224 */ /* 0x000fe200078e0015 */
[----:B------:R-:W-:Y:S04]  /*1e7b0*/  STL [R1+0x14], R36 ;  /* 0x0000142401007387 */ /* 0x000fe80000100800 */
[----:B------:R0:W3:Y:S04]  /*1e7c0*/  @P3 LDG.E.U8 R5, desc[UR20][R18.64] ;  /* 0x0000001412053981 */ /* 0x0000e8000c1e1100 */
[----:B-1----:R-:W3:Y:S04]  /*1e7d0*/  LDL R27, [R1+0x438] ;  /* 0x00043800011b7983 */ /* 0x002ee80000100800 */
[----:B------:R-:W3:Y:S01]  /*1e7e0*/  LDL R24, [R1+0x43c] ;  /* 0x00043c0001187983 */ /* 0x000ee20000100800 */
[----:B0-----:R-:W-:-:S02]  /*1e7f0*/  @P2 IMAD.MOV.U32 R18, RZ, RZ, R29 ;  /* 0x000000ffff122224 */ /* 0x001fc400078e001d */
[----:B------:R-:W-:Y:S01]  /*1e800*/  @P2 IMAD.MOV.U32 R19, RZ, RZ, R30 ;  /* 0x000000ffff132224 */ /* 0x000fe200078e001e */
[----:B------:R-:W3:Y:S04]  /*1e810*/  LDL R28, [R1+0x658] ;  /* 0x00065800011c7983 */ /* 0x000ee80000100800 */
[----:B------:R0:W3:Y:S04]  /*1e820*/  @P2 LDG.E.U8 R14, desc[UR20][R18.64] ;  /* 0x00000014120e2981 */ /* 0x0000e8000c1e1100 */
[----:B------:R-:W3:Y:S04]  /*1e830*/  LDL R26, [R1+0x65c] ;  /* 0x00065c00011a7983 */ /* 0x000ee80000100800 */
[----:B----4-:R-:W-:Y:S04]  /*1e840*/  STL [R1+0xbbc], R144 ;  /* 0x000bbc9001007387 */ /* 0x010fe80000100800 */
[----:B------:R-:W4:Y:S04]  /*1e850*/  LDL R25, [R1+0x660] ;  /* 0x0006600001197983 */ /* 0x000f280000100800 */
[----:B------:R-:W4:Y:S04]  /*1e860*/  LDL R6, [R1+0x664] ;  /* 0x0006640001067983 */ /* 0x000f280000100800 */
[----:B--2---:R-:W-:Y:S04]  /*1e870*/  STL [R1+0xbc0], R3 ;  /* 0x000bc00301007387 */ /* 0x004fe80000100800 */
[----:B------:R-:W-:Y:S04]  /*1e880*/  STL [R1+0x8], R31 ;  /* 0x0000081f01007387 */ /* 0x000fe80000100800 */
[----:B------:R-:W2:Y:S04]  /*1e890*/  LDL R23, [R1+0x668] ;  /* 0x0006680001177983 */ /* 0x000ea80000100800 */
[----:B------:R-:W2:Y:S01]  /*1e8a0*/  LDL R22, [R1+0x66c] ;  /* 0x00066c0001167983 */ /* 0x000ea20000100800 */
[----:B------:R-:W-:-:S02]  /*1e8b0*/  ISETP.GT.AND P1, PT, R16, 0x30, PT ;  /* 0x000000301000780c */ /* 0x000fc40003f24270 */
[----:B------:R-:W-:Y:S01]  /*1e8c0*/  PRMT R13, RZ, 0x7610, R13 ;  /* 0x00007610ff0d7816 */ /* 0x000fe2000000000d */
[----:B---3--:R-:W-:Y:S04]  /*1e8d0*/  STL [R1+0xbc4], R2 ;  /* 0x000bc40201007387 */ /* 0x008fe80000100800 */
[----:B------:R-:W3:Y:S04]  /*1e8e0*/  LDL R21, [R1+0x670] ;  /* 0x0006700001157983 */ /* 0x000ee80000100800 */
[----:B------:R-:W3:Y:S01]  /*1e8f0*/  LDL R20, [R1+0x674] ;  /* 0x0006740001147983 */ /* 0x000ee20000100800 */
[----:B------:R-:W-:-:S03]  /*1e900*/  ISETP.GT.AND P3, PT, R16, 0x31, PT ;  /* 0x000000311000780c */ /* 0x000fc60003f64270 */
[----:B------:R1:W-:Y:S01]  /*1e910*/  STL [R1+0xbc8], R5 ;  /* 0x000bc80501007387 */ /* 0x0003e20000100800 */
[----:B0-----:R-:W-:Y:S02]  /*1e920*/  @P2 IMAD.MOV.U32 R19, RZ, RZ, R27 ;  /* 0x000000ffff132224 */ /* 0x001fe400078e001b */
[----:B------:R-:W-:-:S05]  /*1e930*/  @P2 IMAD.MOV.U32 R18, RZ, RZ, R24 ;  /* 0x000000ffff122224 */ /* 0x000fca00078e0018 */
[----:B------:R0:W3:Y:S04]  /*1e940*/  @P2 LDG.E.U8 R13, desc[UR20][R18.64] ;  /* 0x00000014120d2981 */ /* 0x0000e8000c1e1100 */
[----:B------:R0:W-:Y:S01]  /*1e950*/  STL [R1+0xbcc], R14 ;  /* 0x000bcc0e01007387 */ /* 0x0001e20000100800 */
[----:B-1----:R-:W-:Y:S02]  /*1e960*/  PRMT R5, RZ, 0x7610, R5 ;  /* 0x00007610ff057816 */ /* 0x002fe40000000005 */
[----:B------:R-:W-:Y:S01]  /*1e970*/  PRMT R2, RZ, 0x7610, R2 ;  /* 0x00007610ff027816 */ /* 0x000fe20000000002 */
[----:B------:R-:W3:Y:S01]  /*1e980*/  LDL R27, [R1+0x678] ;  /* 0x00067800011b7983 */ /* 0x000ee20000100800 */
[----:B0-----:R-:W-:Y:S02]  /*1e990*/  @P1 IMAD.MOV.U32 R18, RZ, RZ, R26 ;  /* 0x000000ffff121224 */ /* 0x001fe400078e001a */
[----:B------:R-:W-:Y:S01]  /*1e9a0*/  @P1 IMAD.MOV.U32 R19, RZ, RZ, R28 ;  /* 0x000000ffff131224 */ /* 0x000fe200078e001c */
[----:B------:R-:W-:Y:S01]  /*1e9b0*/  PRMT R7, RZ, 0x7610, R7 ;  /* 0x00007610ff077816 */ /* 0x000fe20000000007 */
[----:B------:R-:W3:Y:S01]  /*1e9c0*/  LDL R24, [R1+0x67c] ;  /* 0x00067c0001187983 */ /* 0x000ee20000100800 */
[----:B------:R-:W-:-:S06]  /*1e9d0*/  PRMT R14, RZ, 0x7610, R14 ;  /* 0x00007610ff0e7816 */ /* 0x000fcc000000000e */
[----:B------:R4:W3:Y:S02]  /*1e9e0*/  @P1 LDG.E.U8 R14, desc[UR20][R18.64] ;  /* 0x00000014120e1981 */ /* 0x0008e4000c1e1100 */
[----:B----4-:R-:W-:Y:S02]  /*1e9f0*/  @P1 IMAD.MOV.U32 R18, RZ, RZ, R6 ;  /* 0x000000ffff121224 */ /* 0x010fe400078e0006 */
[----:B------:R-:W-:-:S05]  /*1ea00*/  @P1 IMAD.MOV.U32 R19, RZ, RZ, R25 ;  /* 0x000000ffff131224 */ /* 0x000fca00078e0019 */
[----:B------:R2:W4:Y:S02]  /*1ea10*/  @P1 LDG.E.U8 R5, desc[UR20][R18.64] ;  /* 0x0000001412051981 */ /* 0x000524000c1e1100 */
[----:B--2---:R-:W-:Y:S02]  /*1ea20*/  @P3 IMAD.MOV.U32 R19, RZ, RZ, R23 ;  /* 0x000000ffff133224 */ /* 0x004fe400078e0017 */
[----:B------:R-:W-:-:S05]  /*1ea30*/  @P3 IMAD.MOV.U32 R18, RZ, RZ, R22 ;  /* 0x000000ffff123224 */ /* 0x000fca00078e0016 */
[----:B------:R3:W2:Y:S02]  /*1ea40*/  @P3 LDG.E.U8 R2, desc[UR20][R18.64] ;  /* 0x0000001412023981 */ /* 0x0006a4000c1e1100 */
[----:B---3--:R-:W-:Y:S02]  /*1ea50*/  @P3 IMAD.MOV.U32 R19, RZ, RZ, R21 ;  /* 0x000000ffff133224 */ /* 0x008fe400078e0015 */
[----:B------:R-:W-:-:S05]  /*1ea60*/  @P3 IMAD.MOV.U32 R18, RZ, RZ, R20 ;  /* 0x000000ffff123224 */ /* 0x000fca00078e0014 */
[----:B------:R-:W3:Y:S04]  /*1ea70*/  @P3 LDG.E.U8 R7, desc[UR20][R18.64] ;  /* 0x0000001412073981 */ /* 0x000ee8000c1e1100 */
[----:B------:R0:W-:Y:S04]  /*1ea80*/  STL [R1+0xbd0], R13 ;  /* 0x000bd00d01007387 */ /* 0x0001e80000100800 */
[----:B------:R-:W3:Y:S04]  /*1ea90*/  LDL R26, [R1+0x680] ;  /* 0x00068000011a7983 */ /* 0x000ee80000100800 */
[----:B0-----:R-:W3:Y:S04]  /*1eaa0*/  LDL R13, [R1+0x684] ;  /* 0x00068400010d7983 */ /* 0x001ee80000100800 */
[----:B------:R-:W-:Y:S04]  /*1eab0*/  STL [R1+0xbe8], R14 ;  /* 0x000be80e01007387 */ /* 0x000fe80000100800 */
[----:B------:R-:W3:Y:S04]  /*1eac0*/  LDL R25, [R1+0x688] ;  /* 0x0006880001197983 */ /* 0x000ee80000100800 */
[----:B------:R-:W3:Y:S04]  /*1ead0*/  LDL R6, [R1+0x68c] ;  /* 0x00068c0001067983 */ /* 0x000ee80000100800 */
[----:B----4-:R-:W-:Y:S04]  /*1eae0*/  STL [R1+0xbec], R5 ;  /* 0x000bec0501007387 */ /* 0x010fe80000100800 */
[----:B------:R-:W4:Y:S04]  /*1eaf0*/  LDL R23, [R1+0x690] ;  /* 0x0006900001177983 */ /* 0x000f280000100800 */
[----:B------:R-:W4:Y:S04]  /*1eb00*/  LDL R22, [R1+0x694] ;  /* 0x0006940001167983 */ /* 0x000f280000100800 */
[----:B--2---:R0:W-:Y:S04]  /*1eb10*/  STL [R1+0xbd4], R2 ;  /* 0x000bd40201007387 */ /* 0x0041e80000100800 */
[----:B------:R-:W2:Y:S04]  /*1eb20*/  LDL R21, [R1+0x698] ;  /* 0x0006980001157983 */ /* 0x000ea80000100800 */
[----:B------:R-:W2:Y:S01]  /*1eb30*/  LDL R20, [R1+0x69c] ;  /* 0x00069c0001147983 */ /* 0x000ea20000100800 */
[----:B------:R-:W-:-:S02]  /*1eb40*/  ISETP.GT.AND P2, PT, R16, 0x32, PT ;  /* 0x000000321000780c */ /* 0x000fc40003f44270 */
[----:B------:R-:W-:Y:S02]  /*1eb50*/  ISETP.GT.AND P1, PT, R16, 0x33, PT ;  /* 0x000000331000780c */ /* 0x000fe40003f24270 */
[----:B------:R-:W-:Y:S01]  /*1eb60*/  PRMT R3, RZ, 0x7610, R3 ;  /* 0x00007610ff037816 */ /* 0x000fe20000000003 */
[----:B---3--:R-:W-:Y:S08]  /*1eb70*/  STL [R1+0xbd8], R7 ;  /* 0x000bd80701007387 */ /* 0x008ff00000100800 */
[----:B------:R-:W-:Y:S01]  /*1eb80*/  @P2 IMAD.MOV.U32 R18, RZ, RZ, R24 ;  /* 0x000000ffff122224 */ /* 0x000fe200078e0018 */
[----:B0-----:R-:W3:Y:S01]  /*1eb90*/  LDL R2, [R1+0x6a4] ;  /* 0x0006a40001027983 */ /* 0x001ee20000100800 */
[----:B------:R-:W-:-:S03]  /*1eba0*/  @P2 IMAD.MOV.U32 R19, RZ, RZ, R27 ;  /* 0x000000ffff132224 */ /* 0x000fc600078e001b */
[----:B------:R-:W3:Y:S01]  /*1ebb0*/  LDL R24, [R1+0x6a0] ;  /* 0x0006a00001187983 */ /* 0x000ee20000100800 */
[----:B------:R-:W-:-:S03]  /*1ebc0*/  PRMT R8, RZ, 0x7610, R8 ;  /* 0x00007610ff087816 */ /* 0x000fc60000000008 */
[----:B------:R0:W3:Y:S01]  /*1ebd0*/  @P2 LDG.E.U8 R3, desc[UR20][R18.64] ;  /* 0x0000001412032981 */ /* 0x0000e2000c1e1100 */
[----:B------:R-:W-:Y:S01]  /*1ebe0*/  PRMT R144, RZ, 0x7610, R144 ;  /* 0x00007610ff907816 */ /* 0x000fe20000000090 */
[----:B0-----:R-:W-:Y:S02]  /*1ebf0*/  @P2 IMAD.MOV.U32 R19, RZ, RZ, R26 ;  /* 0x000000ffff132224 */ /* 0x001fe400078e001a */
[----:B------:R-:W-:-:S05]  /*1ec00*/  @P2 IMAD.MOV.U32 R18, RZ, RZ, R13 ;  /* 0x000000ffff122224 */ /* 0x000fca00078e000d */
[----:B------:R0:W3:Y:S01]  /*1ec10*/  @P2 LDG.E.U8 R8, desc[UR20][R18.64] ;  /* 0x0000001412082981 */ /* 0x0000e2000c1e1100 */
[----:B------:R-:W-:Y:S01]  /*1ec20*/  ISETP.GT.AND P3, PT, R16, 0x34, PT ;  /* 0x000000341000780c */ /* 0x000fe20003f64270 */
[----:B0-----:R-:W-:Y:S02]  /*1ec30*/  @P1 IMAD.MOV.U32 R19, RZ, RZ, R25 ;  /* 0x000000ffff131224 */ /* 0x001fe400078e0019 */
[----:B------:R-:W-:-:S05]  /*1ec40*/  @P1 IMAD.MOV.U32 R18, RZ, RZ, R6 ;  /* 0x000000ffff121224 */ /* 0x000fca00078e0006 */
[----:B------:R4:W3:Y:S01]  /*1ec50*/  @P1 LDG.E.U8 R144, desc[UR20][R18.64] ;  /* 0x0000001412901981 */ /* 0x0008e2000c1e1100 */
[----:B------:R-:W-:Y:S02]  /*1ec60*/  PRMT R9, RZ, 0x7610, R9 ;  /* 0x00007610ff097816 */ /* 0x000fe40000000009 */
[----:B------:R-:W-:Y:S01]  /*1ec70*/  PRMT R15, RZ, 0x7610, R15 ;  /* 0x00007610ff0f7816 */ /* 0x000fe2000000000f */
[----:B----4-:R-:W-:Y:S02]  /*1ec80*/  @P1 IMAD.MOV.U32 R19, RZ, RZ, R23 ;  /* 0x000000ffff131224 */ /* 0x010fe400078e0017 */
[----:B------:R-:W-:-:S05]  /*1ec90*/  @P1 IMAD.MOV.U32 R18, RZ, RZ, R22 ;  /* 0x000000ffff121224 */ /* 0x000fca00078e0016 */
[----:B------:R2:W4:Y:S02]  /*1eca0*/  @P1 LDG.E.U8 R9, desc[UR20][R18.64] ;  /* 0x0000001412091981 */ /* 0x000524000c1e1100 */
[----:B--2---:R-:W-:Y:S02]  /*1ecb0*/  @P3 IMAD.MOV.U32 R19, RZ, RZ, R21 ;  /* 0x000000ffff133224 */ /* 0x004fe400078e0015 */
[----:B------:R-:W-:-:S05]  /*1ecc0*/  @P3 IMAD.MOV.U32 R18, RZ, RZ, R20 ;  /* 0x000000ffff123224 */ /* 0x000fca00078e0014 */
[----:B------:R3:W2:Y:S01]  /*1ecd0*/  @P3 LDG.E.U8 R15, desc[UR20][R18.64] ;  /* 0x00000014120f3981 */ /* 0x0006a2000c1e1100 */
[----:B------:R-:W-:Y:S01]  /*1ece0*/  PRMT R10, RZ, 0x7610, R10 ;  /* 0x00007610ff0a7816 */ /* 0x000fe2000000000a */
[----:B---3--:R-:W-:Y:S02]  /*1ecf0*/  @P3 IMAD.MOV.U32 R18, RZ, RZ, R2 ;  /* 0x000000ffff123224 */ /* 0x008fe400078e0002 */
[----:B------:R-:W-:Y:S01]  /*1ed00*/  @P3 IMAD.MOV.U32 R19, RZ, RZ, R24 ;  /* 0x000000ffff133224 */ /* 0x000fe200078e0018 */
[----:B------:R-:W-:Y:S04]  /*1ed10*/  STL [R1+0xbdc], R3 ;  /* 0x000bdc0301007387 */ /* 0x000fe80000100800 */
[----:B------:R-:W3:Y:S04]  /*1ed20*/  LDL R14, [R1+0x6a8] ;  /* 0x0006a800010e7983 */ /* 0x000ee80000100800 */
[----:B------:R-:W3:Y:S04]  /*1ed30*/  LDL R13, [R1+0x6ac] ;  /* 0x0006ac00010d7983 */ /* 0x000ee80000100800 */
[----:B------:R3:W3:Y:S04]  /*1ed40*/  @P3 LDG.E.U8 R10, desc[UR20][R18.64] ;  /* 0x00000014120a3981 */ /* 0x0006e8000c1e1100 */
[----:B------:R0:W-:Y:S04]  /*1ed50*/  STL [R1+0xbe0], R8 ;  /* 0x000be00801007387 */ /* 0x0001e80000100800 */
[----:B------:R-:W3:Y:S04]  /*1ed60*/  LDL R6, [R1+0x6b0] ;  /* 0x0006b00001067983 */ /* 0x000ee80000100800 */
[----:B------:R-:W3:Y:S04]  /*1ed70*/  LDL R5, [R1+0x6b4] ;  /* 0x0006b40001057983 */ /* 0x000ee80000100800 */
[----:B------:R-:W-:Y:S04]  /*1ed80*/  STL [R1+0xbf0], R144 ;  /* 0x000bf09001007387 */ /* 0x000fe80000100800 */
[----:B------:R-:W3:Y:S04]  /*1ed90*/  LDL R23, [R1+0x6b8] ;  /* 0x0006b80001177983 */ /* 0x000ee80000100800 */
[----:B------:R-:W3:Y:S04]  /*1eda0*/  LDL R22, [R1+0x6bc] ;  /* 0x0006bc0001167983 */ /* 0x000ee80000100800 */
[----:B0-----:R-:W3:Y:S04]  /*1edb0*/  LDL R8, [R1+0x6c0] ;  /* 0x0006c00001087983 */ /* 0x001ee80000100800 */
[----:B------:R-:W3:Y:S04]  /*1edc0*/  LDL R7, [R1+0x6c4] ;  /* 0x0006c40001077983 */ /* 0x000ee80000100800 */
[----:B----4-:R-:W-:Y:S04]  /*1edd0*/  STL [R1+0xbf4], R9 ;  /* 0x000bf40901007387 */ /* 0x010fe80000100800 */
[----:B------:R-:W4:Y:S04]  /*1ede0*/  LDL R21, [R1+0x6c8] ;  /* 0x0006c80001157983 */ /* 0x000f280000100800 */
[----:B------:R-:W4:Y:S04]  /*1edf0*/  LDL R20, [R1+0x6cc] ;  /* 0x0006cc0001147983 */ /* 0x000f280000100800 */
[----:B--2---:R-:W-:Y:S04]  /*1ee00*/  STL [R1+0xbf8], R15 ;  /* 0x000bf80f01007387 */ /* 0x004fe80000100800 */
[----:B------:R-:W2:Y:S04]  /*1ee10*/  LDL R2, [R1+0x6d4] ;  /* 0x0006d40001027983 */ /* 0x000ea80000100800 */
[----:B------:R-:W2:Y:S01]  /*1ee20*/  LDL R3, [R1+0x6d0] ;  /* 0x0006d00001037983 */ /* 0x000ea20000100800 */
[----:B------:R-:W-:-:S02]  /*1ee30*/  ISETP.GT.AND P2, PT, R16, 0x35, PT ;  /* 0x000000351000780c */ /* 0x000fc40003f44270 */
[----:B------:R-:W-:Y:S02]  /*1ee40*/  ISETP.GT.AND P1, PT, R16, 0x36, PT ;  /* 0x000000361000780c */ /* 0x000fe40003f24270 */
[----:B------:R-:W-:Y:S02]  /*1ee50*/  PRMT R160, RZ, 0x7610, R160 ;  /* 0x00007610ffa07816 */ /* 0x000fe400000000a0 */
[----:B------:R-:W-:-:S07]  /*1ee60*/  PRMT R11, RZ, 0x7610, R11 ;  /* 0x00007610ff0b7816 */ /* 0x000fce000000000b */
[----:B---3--:R-:W-:Y:S02]  /*1ee70*/  @P2 IMAD.MOV.U32 R19, RZ, RZ, R14 ;  /* 0x000000ffff132224 */ /* 0x008fe400078e000e */
[----:B------:R-:W-:Y:S01]  /*1ee80*/  @P2 IMAD.MOV.U32 R18, RZ, RZ, R13 ;  /* 0x000000ffff122224 */ /* 0x000fe200078e000d */
[----:B------:R0:W-:Y:S04]  /*1ee90*/  STL [R1+0xbfc], R10 ;  /* 0x000bfc0a01007387 */ /* 0x0001e80000100800 */
[----:B------:R-:W3:Y:S04]  /*1eea0*/  LDL R14, [R1+0x6d8] ;  /* 0x0006d800010e7983 */ /* 0x000ee80000100800 */
[----:B------:R-:W3:Y:S04]  /*1eeb0*/  LDL R13, [R1+0x6dc] ;  /* 0x0006dc00010d7983 */ /* 0x000ee80000100800 */
[----:B------:R1:W3:Y:S01]  /*1eec0*/  @P2 LDG.E.U8 R160, desc[UR20][R18.64] ;  /* 0x0000001412a02981 */ /* 0x0002e2000c1e1100 */
[----:B------:R-:W-:-:S02]  /*1eed0*/  ISETP.GT.AND P3, PT, R16, 0x37, PT ;  /* 0x000000371000780c */ /* 0x000fc40003f64270 */
[----:B------:R-:W-:Y:S01]  /*1eee0*/  PRMT R4, RZ, 0x7610, R4 ;  /* 0x00007610ff047816 */ /* 0x000fe20000000004 */
[----:B0-----:R-:W3:Y:S04]  /*1eef0*/  LDL R10, [R1+0x6e8] ;  /* 0x0006e800010a7983 */ /* 0x001ee80000100800 */
[----:B------:R-:W3:Y:S01]  /*1ef00*/  LDL R9, [R1+0x6ec] ;  /* 0x0006ec0001097983 */ /* 0x000ee20000100800 */
[----:B-1----:R-:W-:Y:S02]  /*1ef10*/  @P2 IMAD.MOV.U32 R18, RZ, RZ, R5 ;  /* 0x000000ffff122224 */ /* 0x002fe400078e0005 */
[----:B------:R-:W-:Y:S01]  /*1ef20*/  @P2 IMAD.MOV.U32 R19, RZ, RZ, R6 ;  /* 0x000000ffff132224 */ /* 0x000fe200078e0006 */
[----:B------:R-:W3:Y:S04]  /*1ef30*/  LDL R5, [R1+0x6e4] ;  /* 0x0006e40001057983 */ /* 0x000ee80000100800 */
[----:B------:R-:W3:Y:S04]  /*1ef40*/  LDL R6, [R1+0x6e0] ;  /* 0x0006e00001067983 */ /* 0x000ee80000100800 */
[----:B------:R0:W3:Y:S01]  /*1ef50*/  @P2 LDG.E.U8 R11, desc[UR20][R18.64] ;  /* 0x00000014120b2981 */ /* 0x0000e2000c1e1100 */
[----:B------:R-:W-:-:S02]  /*1ef60*/  PRMT R12, RZ, 0x7610, R12 ;  /* 0x00007610ff0c7816 */ /* 0x000fc4000000000c */
[----:B------:R-:W-:Y:S01]  /*1ef70*/  PRMT R0, RZ, 0x7610, R0 ;  /* 0x00007610ff007816 */ /* 0x000fe20000000000 */
[----:B------:R-:W3:Y:S01]  /*1ef80*/  LDL R15, [R1+0x70c] ;  /* 0x00070c00010f7983 */ /* 0x000ee20000100800 */
[----:B------:R-:W-:Y:S02]  /*1ef90*/  PRMT R164, RZ, 0x7610, R164 ;  /* 0x00007610ffa47816 */ /* 0x000fe400000000a4 */
[----:B------:R-:W-:Y:S01]  /*1efa0*/  PRMT R162, RZ, 0x7610, R162 ;  /* 0x00007610ffa27816 */ /* 0x000fe200000000a2 */
[----:B------:R-:W3:Y:S01]  /*1efb0*/  LDL R27, [R1+0x838] ;  /* 0x00083800011b7983 */ /* 0x000ee20000100800 */
[----:B0-----:R-:W-:Y:S02]  /*1efc0*/  @P1 IMAD.MOV.U32 R18, RZ, RZ, R22 ;  /* 0x000000ffff121224 */ /* 0x001fe400078e0016 */
[----:B------:R-:W-:Y:S01]  /*1efd0*/  @P1 IMAD.MOV.U32 R19, RZ, RZ, R23 ;  /* 0x000000ffff131224 */ /* 0x000fe200078e0017 */
        /* <DEDUP_REMOVED lines=19> */
[----:B----4-:R-:W-:Y:S02]  /*1f110*/  @P3 IMAD.MOV.U32 R18, RZ, RZ, R20 ;  /* 0x000000ffff123224 */ /* 0x010fe400078e0014 */
[----:B------:R-:W-:Y:S01]  /*1f120*/  @P3 IMAD.MOV.U32 R19, RZ, RZ, R21 ;  /* 0x000000ffff133224 */ /* 0x000fe200078e0015 */
[C---:B------:R-:W-:Y:S01]  /*1f130*/  ISETP.GT.AND P2, PT, R16.reuse, 0x38, PT ;  /* 0x000000381000780c */ /* 0x040fe20003f44270 */
[----:B------:R-:W4:Y:S04]  /*1f140*/  LDL R21, [R1+0x6fc] ;  /* 0x0006fc0001157983 */ /* 0x000f280000100800 */
[----:B------:R2:W4:Y:S01]  /*1f150*/  @P3 LDG.E.U8 R0, desc[UR20][R18.64] ;  /* 0x0000001412003981 */ /* 0x000522000c1e1100 */
[----:B------:R-:W-:-:S03]  /*1f160*/  ISETP.GT.AND P1, PT, R16, 0x39, PT ;  /* 0x000000391000780c */ /* 0x000fc60003f24270 */
[----:B------:R-:W4:Y:S01]  /*1f170*/  LDL R20, [R1+0x708] ;  /* 0x0007080001147983 */ /* 0x000f220000100800 */
[----:B------:R-:W-:Y:S02]  /*1f180*/  PRMT R140, RZ, 0x7610, R140 ;  /* 0x00007610ff8c7816 */ /* 0x000fe4000000008c */
[----:B------:R-:W-:Y:S01]  /*1f190*/  PRMT R138, RZ, 0x7610, R138 ;  /* 0x00007610ff8a7816 */ /* 0x000fe2000000008a */
[----:B------:R-:W4:Y:S01]  /*1f1a0*/  LDL R36, [R1+0x888] ;  /* 0x0008880001247983 */ /* 0x000f220000100800 */
[----:B------:R-:W-:Y:S02]  /*1f1b0*/  PRMT R136, RZ, 0x7610, R136 ;  /* 0x00007610ff887816 */ /* 0x000fe40000000088 */
[----:B------:R-:W-:Y:S01]  /*1f1c0*/  PRMT R134, RZ, 0x7610, R134 ;  /* 0x00007610ff867816 */ /* 0x000fe20000000086 */
[----:B------:R-:W4:Y:S01]  /*1f1d0*/  LDL R43, [R1+0x8b8] ;  /* 0x0008b800012b7983 */ /* 0x000f220000100800 */
[----:B------:R-:W-:Y:S02]  /*1f1e0*/  PRMT R132, RZ, 0x7610, R132 ;  /* 0x00007610ff847816 */ /* 0x000fe40000000084 */
[----:B------:R-:W-:Y:S01]  /*1f1f0*/  PRMT R130, RZ, 0x7610, R130 ;  /* 0x00007610ff827816 */ /* 0x000fe20000000082 */
[----:B------:R-:W4:Y:S01]  /*1f200*/  LDL R42, [R1+0x8bc] ;  /* 0x0008bc00012a7983 */ /* 0x000f220000100800 */
[----:B------:R-:W-:-:S02]  /*1f210*/  PRMT R128, RZ, 0x7610, R128 ;  /* 0x00007610ff807816 */ /* 0x000fc40000000080 */
        /* <DEDUP_REMOVED lines=14> */
[----:B--2---:R-:W-:-:S03]  /*1f300*/  @P3 IMAD.MOV.U32 R18, RZ, RZ, R2 ;  /* 0x000000ffff123224 */ /* 0x004fc600078e0002 */
[----:B------:R-:W2:Y:S01]  /*1f310*/  LDL R2, [R1+0x704] ;  /* 0x0007040001027983 */ /* 0x000ea20000100800 */
[----:B------:R-:W-:-:S03]  /*1f320*/  @P3 IMAD.MOV.U32 R19, RZ, RZ, R3 ;  /* 0x000000ffff133224 */ /* 0x000fc600078e0003 */
[----:B------:R-:W2:Y:S04]  /*1f330*/  LDL R3, [R1+0x700] ;  /* 0x0007000001037983 */ /* 0x000ea80000100800 */
[----:B------:R3:W2:Y:S01]  /*1f340*/  @P3 LDG.E.U8 R164, desc[UR20][R18.64] ;  /* 0x0000001412a43981 */ /* 0x0006a2000c1e1100 */
[----:B------:R-:W-:Y:S01]  /*1f350*/  ISETP.GT.AND P3, PT, R16, 0x3a, PT ;  /* 0x0000003a1000780c */ /* 0x000fe20003f64270 */
[----:B---3--:R-:W-:Y:S02]  /*1f360*/  @P2 IMAD.MOV.U32 R19, RZ, RZ, R14 ;  /* 0x000000ffff132224 */ /* 0x008fe400078e000e */
[----:B------:R-:W3:Y:S01]  /*1f370*/  LDL R14, [R1+0x718] ;  /* 0x00071800010e7983 */ /* 0x000ee20000100800 */
[----:B------:R-:W-:-:S03]  /*1f380*/  @P2 IMAD.MOV.U32 R18, RZ, RZ, R13 ;  /* 0x000000ffff122224 */ /* 0x000fc600078e000d */
[----:B------:R-:W3:Y:S04]  /*1f390*/  LDL R13, [R1+0x71c] ;  /* 0x00071c00010d7983 */ /* 0x000ee80000100800 */
[----:B------:R0:W3:Y:S02]  /*1f3a0*/  @P2 LDG.E.U8 R162, desc[UR20][R18.64] ;  /* 0x0000001412a22981 */ /* 0x0000e4000c1e1100 */
[----:B0-----:R-:W-:Y:S02]  /*1f3b0*/  @P2 IMAD.MOV.U32 R18, RZ, RZ, R5 ;  /* 0x000000ffff122224 */ /* 0x001fe400078e0005 */
[----:B------:R-:W3:Y:S01]  /*1f3c0*/  LDL R5, [R1+0x714] ;  /* 0x0007140001057983 */ /* 0x000ee20000100800 */
[----:B------:R-:W-:-:S03]  /*1f3d0*/  @P2 IMAD.MOV.U32 R19, RZ, RZ, R6 ;  /* 0x000000ffff132224 */ /* 0x000fc600078e0006 */
[----:B------:R-:W3:Y:S04]  /*1f3e0*/  LDL R6, [R1+0x710] ;  /* 0x0007100001067983 */ /* 0x000ee80000100800 */
[----:B------:R0:W3:Y:S02]  /*1f3f0*/  @P2 LDG.E.U8 R158, desc[UR20][R18.64] ;  /* 0x00000014129e2981 */ /* 0x0000e4000c1e1100 */
[----:B0-----:R-:W-:Y:S02]  /*1f400*/  @P1 IMAD.MOV.U32 R18, RZ, RZ, R9 ;  /* 0x000000ffff121224 */ /* 0x001fe400078e0009 */
[----:B------:R-:W-:Y:S01]  /*1f410*/  @P1 IMAD.MOV.U32 R19, RZ, RZ, R10 ;  /* 0x000000ffff131224 */ /* 0x000fe200078e000a */
[----:B------:R-:W3:Y:S04]  /*1f420*/  LDL R9, [R1+0x72c] ;  /* 0x00072c0001097983 */ /* 0x000ee80000100800 */
[----:B------:R0:W3:Y:S04]  /*1f430*/  @P1 LDG.E.U8 R156, desc[UR20][R18.64] ;  /* 0x00000014129c1981 */ /* 0x0000e8000c1e1100 */
[----:B------:R-:W3:Y:S01]  /*1f440*/  LDL R10, [R1+0x728] ;  /* 0x00072800010a7983 */ /* 0x000ee20000100800 */
[----:B0-----:R-:W-:-:S03]  /*1f450*/  @P1 IMAD.MOV.U32 R18, RZ, RZ, R7 ;  /* 0x000000ffff121224 */ /* 0x001fc600078e0007 */
[----:B------:R-:W3:Y:S01]  /*1f460*/  LDL R7, [R1+0x724] ;  /* 0x0007240001077983 */ /* 0x000ee20000100800 */
[----:B------:R-:W-:-:S03]  /*1f470*/  @P1 IMAD.MOV.U32 R19, RZ, RZ, R8 ;  /* 0x000000ffff131224 */ /* 0x000fc600078e0008 */
[----:B------:R-:W3:Y:S04]  /*1f480*/  LDL R8, [R1+0x720] ;  /* 0x0007200001087983 */ /* 0x000ee80000100800 */
[----:B------:R0:W3:Y:S02]  /*1f490*/  @P1 LDG.E.U8 R154, desc[UR20][R18.64] ;  /* 0x00000014129a1981 */ /* 0x0000e4000c1e1100 */
[----:B0-----:R-:W-:Y:S02]  /*1f4a0*/  @P3 IMAD.MOV.U32 R19, RZ, RZ, R22 ;  /* 0x000000ffff133224 */ /* 0x001fe400078e0016 */
[----:B----4-:R-:W-:Y:S01]  /*1f4b0*/  @P3 IMAD.MOV.U32 R18, RZ, RZ, R21 ;  /* 0x000000ffff123224 */ /* 0x010fe200078e0015 */
[C---:B------:R-:W-:Y:S01]  /*1f4c0*/  ISETP.GT.AND P2, PT, R16.reuse, 0x3b, PT ;  /* 0x0000003b1000780c */ /* 0x040fe20003f44270 */
[----:B------:R-:W4:Y:S04]  /*1f4d0*/  LDL R22, [R1+0x738] ;  /* 0x0007380001167983 */ /* 0x000f280000100800 */
[----:B------:R2:W4:Y:S01]  /*1f4e0*/  @P3 LDG.E.U8 R152, desc[UR20][R18.64] ;  /* 0x0000001412983981 */ /* 0x000522000c1e1100 */
[----:B------:R-:W-:-:S03]  /*1f4f0*/  ISETP.GT.AND P1, PT, R16, 0x3c, PT ;  /* 0x0000003c1000780c */ /* 0x000fc60003f24270 */
[----:B------:R-:W4:Y:S01]  /*1f500*/  LDL R21, [R1+0x73c] ;  /* 0x00073c0001157983 */ /* 0x000f220000100800 */
[----:B--2---:R-:W-:-:S03]  /*1f510*/  @P3 IMAD.MOV.U32 R18, RZ, RZ, R2 ;  /* 0x000000ffff123224 */ /* 0x004fc600078e0002 */
[----:B------:R-:W2:Y:S01]  /*1f520*/  LDL R2, [R1+0x734] ;  /* 0x0007340001027983 */ /* 0x000ea20000100800 */
[----:B------:R-:W-:-:S03]  /*1f530*/  @P3 IMAD.MOV.U32 R19, RZ, RZ, R3 ;  /* 0x000000ffff133224 */ /* 0x000fc600078e0003 */
[----:B------:R-:W4:Y:S04]  /*1f540*/  LDL R3, [R1+0x730] ;  /* 0x0007300001037983 */ /* 0x000f280000100800 */
[----:B------:R0:W4:Y:S02]  /*1f550*/  @P3 LDG.E.U8 R150, desc[UR20][R18.64] ;  /* 0x0000001412963981 */ /* 0x000124000c1e1100 */
[----:B0-----:R-:W-:Y:S02]  /*1f560*/  @P2 IMAD.MOV.U32 R18, RZ, RZ, R15 ;  /* 0x000000ffff122224 */ /* 0x001fe400078e000f */
[----:B------:R-:W-:Y:S01]  /*1f570*/  @P2 IMAD.MOV.U32 R19, RZ, RZ, R20 ;  /* 0x000000ffff132224 */ /* 0x000fe200078e0014 */
[----:B------:R-:W-:Y:S01]  /*1f580*/  ISETP.GT.AND P3, PT, R16, 0x3d, PT ;  /* 0x0000003d1000780c */ /* 0x000fe20003f64270 */
[----:B------:R-:W4:Y:S04]  /*1f590*/  LDL R20, [R1+0x748] ;  /* 0x0007480001147983 */ /* 0x000f280000100800 */
[----:B------:R3:W4:Y:S04]  /*1f5a0*/  @P2 LDG.E.U8 R148, desc[UR20][R18.64] ;  /* 0x0000001412942981 */ /* 0x000728000c1e1100 */
[----:B------:R-:W4:Y:S01]  /*1f5b0*/  LDL R15, [R1+0x74c] ;  /* 0x00074c00010f7983 */ /* 0x000f220000100800 */
[----:B---3--:R-:W-:-:S03]  /*1f5c0*/  @P2 IMAD.MOV.U32 R18, RZ, RZ, R5 ;  /* 0x000000ffff122224 */ /* 0x008fc600078e0005 */
        /* <DEDUP_REMOVED lines=15> */
[----:B------:R-:W-:Y:S01]  /*1f6c0*/  @P3 IMAD.MOV.U32 R19, RZ, RZ, R10 ;  /* 0x000000ffff133224 */ /* 0x000fe200078e000a */
[C---:B------:R-:W-:Y:S01]  /*1f6d0*/  ISETP.GT.AND P2, PT, R16.reuse, 0x3e, PT ;  /* 0x0000003e1000780c */ /* 0x040fe20003f44270 */
[----:B------:R-:W3:Y:S04]  /*1f6e0*/  LDL R10, [R1+0x768] ;  /* 0x00076800010a7983 */ /* 0x000ee80000100800 */
[----:B------:R2:W3:Y:S01]  /*1f6f0*/  @P3 LDG.E.U8 R138, desc[UR20][R18.64] ;  /* 0x00000014128a3981 */ /* 0x0004e2000c1e1100 */
[----:B------:R-:W-:-:S03]  /*1f700*/  ISETP.GT.AND P1, PT, R16, 0x3f, PT ;  /* 0x0000003f1000780c */ /* 0x000fc60003f24270 */
[----:B------:R-:W3:Y:S01]  /*1f710*/  LDL R9, [R1+0x76c] ;  /* 0x00076c0001097983 */ /* 0x000ee20000100800 */
[----:B--2---:R-:W-:-:S03]  /*1f720*/  @P3 IMAD.MOV.U32 R18, RZ, RZ, R2 ;  /* 0x000000ffff123224 */ /* 0x004fc600078e0002 */
[----:B------:R-:W2:Y:S01]  /*1f730*/  LDL R2, [R1+0x764] ;  /* 0x0007640001027983 */ /* 0x000ea20000100800 */
[----:B----4-:R-:W-:-:S03]  /*1f740*/  @P3 IMAD.MOV.U32 R19, RZ, RZ, R3 ;  /* 0x000000ffff133224 */ /* 0x010fc600078e0003 */
        /* <DEDUP_REMOVED lines=67> */
[----:B------:R0:W4:Y:S01]  /*1fb80*/  @P3 LDG.E.U8 R112, desc[UR20][R18.64] ;  /* 0x0000001412703981 */ /* 0x000122000c1e1100 */
[----:B------:R-:W-:Y:S01]  /*1fb90*/  PRMT R108, RZ, 0x7610, R108 ;  /* 0x00007610ff6c7816 */ /* 0x000fe2000000006c */
[----:B0-----:R-:W-:Y:S02]  /*1fba0*/  @P2 IMAD.MOV.U32 R18, RZ, RZ, R13 ;  /* 0x000000ffff122224 */ /* 0x001fe400078e000d */
[----:B------:R-:W-:Y:S01]  /*1fbb0*/  @P2 IMAD.MOV.U32 R19, RZ, RZ, R14 ;  /* 0x000000ffff132224 */ /* 0x000fe200078e000e */
[----:B------:R-:W-:Y:S01]  /*1fbc0*/  ISETP.GT.AND P3, PT, R16, 0x46, PT ;  /* 0x000000461000780c */ /* 0x000fe20003f64270 */
[----:B------:R-:W4:Y:S04]  /*1fbd0*/  LDL R14, [R1+0x7d8] ;  /* 0x0007d800010e7983 */ /* 0x000f280000100800 */
[----:B------:R3:W4:Y:S01]  /*1fbe0*/  @P2 LDG.E.U8 R110, desc[UR20][R18.64] ;  /* 0x00000014126e2981 */ /* 0x000722000c1e1100 */
[----:B------:R-:W-:-:S03]  /*1fbf0*/  PRMT R106, RZ, 0x7610, R106 ;  /* 0x00007610ff6a7816 */ /* 0x000fc6000000006a */
[----:B------:R-:W4:Y:S01]  /*1fc00*/  LDL R13, [R1+0x7dc] ;  /* 0x0007dc00010d7983 */ /* 0x000f220000100800 */
[----:B------:R-:W-:Y:S01]  /*1fc10*/  PRMT R104, RZ, 0x7610, R104 ;  /* 0x00007610ff687816 */ /* 0x000fe20000000068 */
[----:B---3--:R-:W-:Y:S02]  /*1fc20*/  @P2 IMAD.MOV.U32 R18, RZ, RZ, R5 ;  /* 0x000000ffff122224 */ /* 0x008fe400078e0005 */
[----:B------:R-:W3:Y:S01]  /*1fc30*/  LDL R5, [R1+0x7d4] ;  /* 0x0007d40001057983 */ /* 0x000ee20000100800 */
[----:B------:R-:W-:-:S03]  /*1fc40*/  @P2 IMAD.MOV.U32 R19, RZ, RZ, R6 ;  /* 0x000000ffff132224 */ /* 0x000fc600078e0006 */
[----:B------:R-:W3:Y:S04]  /*1fc50*/  LDL R6, [R1+0x7d0] ;  /* 0x0007d00001067983 */ /* 0x000ee80000100800 */
[----:B------:R0:W3:Y:S02]  /*1fc60*/  @P2 LDG.E.U8 R108, desc[UR20][R18.64] ;  /* 0x00000014126c2981 */ /* 0x0000e4000c1e1100 */
[----:B0-----:R-:W-:Y:S02]  /*1fc70*/  @P1 IMAD.MOV.U32 R18, RZ, RZ, R9 ;  /* 0x000000ffff121224 */ /* 0x001fe400078e0009 */
[----:B------:R-:W-:Y:S01]  /*1fc80*/  @P1 IMAD.MOV.U32 R19, RZ, RZ, R10 ;  /* 0x000000ffff131224 */ /* 0x000fe200078e000a */
[----:B------:R-:W-:Y:S01]  /*1fc90*/  PRMT R102, RZ, 0x7610, R102 ;  /* 0x00007610ff667816 */ /* 0x000fe20000000066 */
        /* <DEDUP_REMOVED lines=10> */
[----:B------:R-:W-:Y:S01]  /*1fd40*/  ISETP.GT.AND P2, PT, R16, 0x47, PT ;  /* 0x000000471000780c */ /* 0x000fe20003f44270 */
[----:B------:R-:W3:Y:S04]  /*1fd50*/  LDL R22, [R1+0x7f8] ;  /* 0x0007f80001167983 */ /* 0x000ee80000100800 */
[----:B------:R2:W3:Y:S01]  /*1fd60*/  @P3 LDG.E.U8 R102, desc[UR20][R18.64] ;  /* 0x0000001412663981 */ /* 0x0004e2000c1e1100 */
[----:B------:R-:W-:-:S02]  /*1fd70*/  PRMT R100, RZ, 0x7610, R100 ;  /* 0x00007610ff647816 */ /* 0x000fc40000000064 */
[----:B------:R-:W-:Y:S01]  /*1fd80*/  ISETP.GT.AND P1, PT, R16, 0x48, PT ;  /* 0x000000481000780c */ /* 0x000fe20003f24270 */
[----:B------:R-:W3:Y:S01]  /*1fd90*/  LDL R21, [R1+0x7fc] ;  /* 0x0007fc0001157983 */ /* 0x000ee20000100800 */
[----:B--2---:R-:W-:-:S03]  /*1fda0*/  @P3 IMAD.MOV.U32 R18, RZ, RZ, R2 ;  /* 0x000000ffff123224 */ /* 0x004fc600078e0002 */
[----:B------:R-:W2:Y:S01]  /*1fdb0*/  LDL R2, [R1+0x7f4] ;  /* 0x0007f40001027983 */ /* 0x000ea20000100800 */
[----:B----4-:R-:W-:-:S03]  /*1fdc0*/  @P3 IMAD.MOV.U32 R19, RZ, RZ, R3 ;  /* 0x000000ffff133224 */ /* 0x010fc600078e0003 */
[----:B------:R-:W4:Y:S01]  /*1fdd0*/  LDL R3, [R1+0x7f0] ;  /* 0x0007f00001037983 */ /* 0x000f220000100800 */
[----:B------:R-:W-:-:S03]  /*1fde0*/  PRMT R98, RZ, 0x7610, R98 ;  /* 0x00007610ff627816 */ /* 0x000fc60000000062 */
[----:B------:R0:W4:Y:S01]  /*1fdf0*/  @P3 LDG.E.U8 R100, desc[UR20][R18.64] ;  /* 0x0000001412643981 */ /* 0x000122000c1e1100 */
[----:B------:R-:W-:Y:S01]  /*1fe00*/  PRMT R96, RZ, 0x7610, R96 ;  /* 0x00007610ff607816 */ /* 0x000fe20000000060 */
[----:B0-----:R-:W-:Y:S02]  /*1fe10*/  @P2 IMAD.MOV.U32 R18, RZ, RZ, R15 ;  /* 0x000000ffff122224 */ /* 0x001fe400078e000f */
[----:B------:R-:W-:Y:S01]  /*1fe20*/  @P2 IMAD.MOV.U32 R19, RZ, RZ, R20 ;  /* 0x000000ffff132224 */ /* 0x000fe200078e0014 */
[----:B------:R-:W-:Y:S01]  /*1fe30*/  ISETP.GT.AND P3, PT, R16, 0x49, PT ;  /* 0x000000491000780c */ /* 0x000fe20003f64270 */
[----:B------:R-:W4:Y:S04]  /*1fe40*/  LDL R20, [R1+0x808] ;  /* 0x0008080001147983 */ /* 0x000f280000100800 */
[----:B------:R3:W4:Y:S01]  /*1fe50*/  @P2 LDG.E.U8 R98, desc[UR20][R18.64] ;  /* 0x0000001412622981 */ /* 0x000722000c1e1100 */
[----:B------:R-:W-:-:S02]  /*1fe60*/  PRMT R94, RZ, 0x7610, R94 ;  /* 0x00007610ff5e7816 */ /* 0x000fc4000000005e */
[----:B------:R-:W-:Y:S01]  /*1fe70*/  PRMT R92, RZ, 0x7610, R92 ;  /* 0x00007610ff5c7816 */ /* 0x000fe2000000005c */
        /* <DEDUP_REMOVED lines=31> */
[----:B------:R-:W-:Y:S01]  /*20070*/  ISETP.GT.AND P3, PT, R16, 0x4c, PT ;  /* 0x0000004c1000780c */ /* 0x000fe20003f64270 */
[----:B0-----:R-:W-:Y:S02]  /*20080*/  @P2 IMAD.MOV.U32 R18, RZ, RZ, R21 ;  /* 0x000000ffff122224 */ /* 0x001fe400078e0015 */
[----:B------:R-:W-:-:S05]  /*20090*/  @P2 IMAD.MOV.U32 R19, RZ, RZ, R22 ;  /* 0x000000ffff132224 */ /* 0x000fca00078e0016 */
[----:B------:R3:W4:Y:S01]  /*200a0*/  @P2 LDG.E.U8 R86, desc[UR20][R18.64] ;  /* 0x0000001412562981 */ /* 0x000722000c1e1100 */
[----:B------:R-:W-:Y:S01]  /*200b0*/  PRMT R84, RZ, 0x7610, R84 ;  /* 0x00007610ff547816 */ /* 0x000fe20000000054 */
[----:B------:R-:W-:Y:S01]  /*200c0*/  @P1 IMAD.MOV.U32 R21, RZ, RZ, R20 ;  /* 0x000000ffff151224 */ /* 0x000fe200078e0014 */
[----:B------:R-:W-:Y:S01]  /*200d0*/  PRMT R17, RZ, 0x7610, R17 ;  /* 0x00007610ff117816 */ /* 0x000fe20000000011 */
[----:B------:R-:W-:Y:S02]  /*200e0*/  @P1 IMAD.MOV.U32 R20, RZ, RZ, R15 ;  /* 0x000000ffff141224 */ /* 0x000fe400078e000f */
[----:B------:R-:W4:Y:S04]  /*200f0*/  LDL R15, [R1+0x84c] ;  /* 0x00084c00010f7983 */ /* 0x000f280000100800 */
[----:B------:R-:W4:Y:S01]  /*20100*/  @P1 LDG.E.U8 R17, desc[UR20][R20.64] ;  /* 0x0000001414111981 */ /* 0x000f22000c1e1100 */
[----:B---3--:R-:W-:-:S03]  /*20110*/  @P2 IMAD.MOV.U32 R18, RZ, RZ, R5 ;  /* 0x000000ffff122224 */ /* 0x008fc600078e0005 */
[----:B------:R-:W3:Y:S01]  /*20120*/  LDL R5, [R1+0x834] ;  /* 0x0008340001057983 */ /* 0x000ee20000100800 */
[----:B------:R-:W-:-:S03]  /*20130*/  @P2 IMAD.MOV.U32 R19, RZ, RZ, R6 ;  /* 0x000000ffff132224 */ /* 0x000fc600078e0006 */
[----:B------:R-:W3:Y:S04]  /*20140*/  LDL R6, [R1+0x830] ;  /* 0x0008300001067983 */ /* 0x000ee80000100800 */
[----:B------:R0:W3:Y:S02]  /*20150*/  @P2 LDG.E.U8 R84, desc[UR20][R18.64] ;  /* 0x0000001412542981 */ /* 0x0000e4000c1e1100 */
[----:B0-----:R-:W-:Y:S01]  /*20160*/  PRMT R19, RZ, 0x7610, R19 ;  /* 0x00007610ff137816 */ /* 0x001fe20000000013 */
[----:B------:R-:W-:Y:S02]  /*20170*/  @P3 IMAD.MOV.U32 R22, RZ, RZ, R13 ;  /* 0x000000ffff163224 */ /* 0x000fe400078e000d */
[----:B------:R-:W-:Y:S02]  /*20180*/  @P3 IMAD.MOV.U32 R23, RZ, RZ, R14 ;  /* 0x000000ffff173224 */ /* 0x000fe400078e000e */
[----:B------:R-:W-:-:S03]  /*20190*/  @P1 IMAD.MOV.U32 R20, RZ, RZ, R7 ;  /* 0x000000ffff141224 */ /* 0x000fc600078e0007 */
[----:B------:R2:W3:Y:S01]  /*201a0*/  @P3 LDG.E.U8 R19, desc[UR20][R22.64] ;  /* 0x0000001416133981 */ /* 0x0004e2000c1e1100 */
[----:B------:R-:W-:-:S03]  /*201b0*/  @P1 IMAD.MOV.U32 R21, RZ, RZ, R8 ;  /* 0x000000ffff151224 */ /* 0x000fc600078e0008 */
[----:B------:R-:W3:Y:S04]  /*201c0*/  LDL R7, [R1+0x844] ;  /* 0x0008440001077983 */ /* 0x000ee80000100800 */
[----:B------:R-:W3:Y:S01]  /*201d0*/  LDL R8, [R1+0x840] ;  /* 0x0008400001087983 */ /* 0x000ee20000100800 */
[----:B------:R-:W-:Y:S02]  /*201e0*/  ISETP.GT.AND P2, PT, R16, 0x4d, PT ;  /* 0x0000004d1000780c */ /* 0x000fe40003f44270 */
[----:B------:R-:W-:Y:S01]  /*201f0*/  PRMT R18, RZ, 0x7610, R18 ;  /* 0x00007610ff127816 */ /* 0x000fe20000000012 */
[----:B------:R-:W3:Y:S04]  /*20200*/  LDL R14, [R1+0x858] ;  /* 0x00085800010e7983 */ /* 0x000ee80000100800 */
[----:B------:R-:W3:Y:S04]  /*20210*/  LDL R13, [R1+0x85c] ;  /* 0x00085c00010d7983 */ /* 0x000ee80000100800 */
[----:B------:R0:W3:Y:S01]  /*20220*/  @P1 LDG.E.U8 R18, desc[UR20][R20.64] ;  /* 0x0000001414121981 */ /* 0x0000e2000c1e1100 */
[----:B--2---:R-:W-:-:S03]  /*20230*/  @P3 IMAD.MOV.U32 R22, RZ, RZ, R2 ;  /* 0x000000ffff163224 */ /* 0x004fc600078e0002 */
[----:B------:R-:W2:Y:S01]  /*20240*/  LDL R2, [R1+0x854] ;  /* 0x0008540001027983 */ /* 0x000ea20000100800 */
[----:B----4-:R-:W-:-:S03]  /*20250*/  @P3 IMAD.MOV.U32 R23, RZ, RZ, R3 ;  /* 0x000000ffff173224 */ /* 0x010fc600078e0003 */
[----:B------:R-:W4:Y:S01]  /*20260*/  LDL R3, [R1+0x850] ;  /* 0x0008500001037983 */ /* 0x000f220000100800 */
[----:B0-----:R-:W-:Y:S01]  /*20270*/  PRMT R20, RZ, 0x7610, R20 ;  /* 0x00007610ff147816 */ /* 0x001fe20000000014 */
[----:B------:R-:W-:Y:S01]  /*20280*/  @P2 IMAD.MOV.U32 R24, RZ, RZ, R9 ;  /* 0x000000ffff182224 */ /* 0x000fe200078e0009 */
[----:B------:R-:W-:Y:S01]  /*20290*/  PRMT R21, RZ, 0x7610, R21 ;  /* 0x00007610ff157816 */ /* 0x000fe20000000015 */
[----:B------:R-:W-:Y:S01]  /*202a0*/  @P2 IMAD.MOV.U32 R25, RZ, RZ, R10 ;  /* 0x000000ffff192224 */ /* 0x000fe200078e000a */
[C---:B------:R-:W-:Y:S01]  /*202b0*/  ISETP.GT.AND P1, PT, R16.reuse, 0x4e, PT ;  /* 0x0000004e1000780c */ /* 0x040fe20003f24270 */
[----:B------:R-:W4:Y:S04]  /*202c0*/  LDL R10, [R1+0x868] ;  /* 0x00086800010a7983 */ /* 0x000f280000100800 */
[----:B------:R0:W4:Y:S01]  /*202d0*/  @P3 LDG.E.U8 R20, desc[UR20][R22.64] ;  /* 0x0000001416143981 */ /* 0x000122000c1e1100 */
[----:B------:R-:W-:-:S03]  /*202e0*/  ISETP.GT.AND P3, PT, R16, 0x4f, PT ;  /* 0x0000004f1000780c */ /* 0x000fc60003f64270 */
[----:B------:R3:W4:Y:S04]  /*202f0*/  @P2 LDG.E.U8 R21, desc[UR20][R24.64] ;  /* 0x0000001418152981 */ /* 0x000728000c1e1100 */
[----:B------:R-:W4:Y:S01]  /*20300*/  LDL R9, [R1+0x86c] ;  /* 0x00086c0001097983 */ /* 0x000f220000100800 */
[----:B0-----:R-:W-:Y:S02]  /*20310*/  PRMT R22, RZ, 0x7610, R22 ;  /* 0x00007610ff167816 */ /* 0x001fe40000000016 */
[----:B------:R-:W-:-:S03]  /*20320*/  PRMT R23, RZ, 0x7610, R23 ;  /* 0x00007610ff177816 */ /* 0x000fc60000000017 */
[----:B------:R-:W-:Y:S02]  /*20330*/  @P3 IMAD.MOV.U32 R29, RZ, RZ, R28 ;  /* 0x000000ffff1d3224 */ /* 0x000fe400078e001c */
[----:B------:R-:W-:Y:S01]  /*20340*/  @P3 IMAD.MOV.U32 R28, RZ, RZ, R15 ;  /* 0x000000ffff1c3224 */ /* 0x000fe200078e000f */
[----:B------:R-:W4:Y:S04]  /*20350*/  @P1 LDG.E.U8 R23, desc[UR20][R26.64] ;  /* 0x000000141a171981 */ /* 0x000f28000c1e1100 */
[----:B------:R-:W4:Y:S01]  /*20360*/  LDL R15, [R1+0x88c] ;  /* 0x00088c00010f7983 */ /* 0x000f220000100800 */
[----:B---3--:R-:W-:-:S03]  /*20370*/  @P2 IMAD.MOV.U32 R24, RZ, RZ, R5 ;  /* 0x000000ffff182224 */ /* 0x008fc600078e0005 */
[----:B------:R-:W3:Y:S01]  /*20380*/  LDL R5, [R1+0x864] ;  /* 0x0008640001057983 */ /* 0x000ee20000100800 */
[----:B------:R-:W-:-:S03]  /*20390*/  @P2 IMAD.MOV.U32 R25, RZ, RZ, R6 ;  /* 0x000000ffff192224 */ /* 0x000fc600078e0006 */
[----:B------:R-:W3:Y:S04]  /*203a0*/  LDL R6, [R1+0x860] ;  /* 0x0008600001067983 */ /* 0x000ee80000100800 */
[----:B------:R0:W3:Y:S02]  /*203b0*/  @P2 LDG.E.U8 R22, desc[UR20][R24.64] ;  /* 0x0000001418162981 */ /* 0x0000e4000c1e1100 */
[----:B0-----:R-:W-:-:S06]  /*203c0*/  PRMT R25, RZ, 0x7610, R25 ;  /* 0x00007610ff197816 */ /* 0x001fcc0000000019 */
[----:B------:R2:W3:Y:S01]  /*203d0*/  @P3 LDG.E.U8 R25, desc[UR20][R28.64] ;  /* 0x000000141c193981 */ /* 0x0004e2000c1e1100 */
[----:B------:R-:W-:-:S03]  /*203e0*/  @P1 IMAD.MOV.U32 R26, RZ, RZ, R7 ;  /* 0x000000ffff1a1224 */ /* 0x000fc600078e0007 */
[----:B------:R-:W3:Y:S01]  /*203f0*/  LDL R7, [R1+0x874] ;  /* 0x0008740001077983 */ /* 0x000ee20000100800 */
[----:B------:R-:W-:-:S03]  /*20400*/  @P1 IMAD.MOV.U32 R27, RZ, RZ, R8 ;  /* 0x000000ffff1b1224 */ /* 0x000fc600078e0008 */
[----:B------:R-:W3:Y:S01]  /*20410*/  LDL R8, [R1+0x870] ;  /* 0x0008700001087983 */ /* 0x000ee20000100800 */
[----:B--2---:R-:W-:-:S03]  /*20420*/  @P3 IMAD.MOV.U32 R28, RZ, RZ, R2 ;  /* 0x000000ffff1c3224 */ /* 0x004fc600078e0002 */
[----:B------:R-:W2:Y:S01]  /*20430*/  LDL R2, [R1+0x884] ;  /* 0x0008840001027983 */ /* 0x000ea20000100800 */
[----:B----4-:R-:W-:-:S03]  /*20440*/  @P3 IMAD.MOV.U32 R29, RZ, RZ, R3 ;  /* 0x000000ffff1d3224 */ /* 0x010fc600078e0003 */
[----:B------:R-:W4:Y:S01]  /*20450*/  LDL R3, [R1+0x880] ;  /* 0x0008800001037983 */ /* 0x000f220000100800 */
[----:B------:R-:W-:Y:S02]  /*20460*/  ISETP.GT.AND P2, PT, R16, 0x50, PT ;  /* 0x000000501000780c */ /* 0x000fe40003f44270 */
[----:B------:R-:W-:-:S06]  /*20470*/  PRMT R24, RZ, 0x7610, R24 ;  /* 0x00007610ff187816 */ /* 0x000fcc0000000018 */
[----:B------:R0:W4:Y:S01]  /*20480*/  @P1 LDG.E.U8 R24, desc[UR20][R26.64] ;  /* 0x000000141a181981 */ /* 0x000122000c1e1100 */
[----:B------:R-:W-:-:S04]  /*20490*/  ISETP.GT.AND P1, PT, R16, 0x51, PT ;  /* 0x000000511000780c */ /* 0x000fc80003f24270 */
[----:B------:R-:W-:Y:S02]  /*204a0*/  @P2 IMAD.MOV.U32 R30, RZ, RZ, R13 ;  /* 0x000000ffff1e2224 */ /* 0x000fe400078e000d */
[----:B------:R-:W-:Y:S01]  /*204b0*/  @P2 IMAD.MOV.U32 R31, RZ, RZ, R14 ;  /* 0x000000ffff1f2224 */ /* 0x000fe200078e000e */
[----:B------:R-:W4:Y:S01]  /*204c0*/  LDL R13, [R1+0x89c] ;  /* 0x00089c00010d7983 */ /* 0x000f220000100800 */
[----:B0-----:R-:W-:Y:S02]  /*204d0*/  PRMT R27, RZ, 0x7610, R27 ;  /* 0x00007610ff1b7816 */ /* 0x001fe4000000001b */
[----:B------:R-:W-:Y:S01]  /*204e0*/  PRMT R26, RZ, 0x7610, R26 ;  /* 0x00007610ff1a7816 */ /* 0x000fe2000000001a */
[----:B------:R-:W4:Y:S04]  /*204f0*/  LDL R14, [R1+0x898] ;  /* 0x00089800010e7983 */ /* 0x000f280000100800 */
[----:B------:R-:W4:Y:S01]  /*20500*/  @P2 LDG.E.U8 R27, desc[UR20][R30.64] ;  /* 0x000000141e1b2981 */ /* 0x000f22000c1e1100 */
[----:B------:R-:W-:-:S03]  /*20510*/  @P1 IMAD.MOV.U32 R32, RZ, RZ, R9 ;  /* 0x000000ffff201224 */ /* 0x000fc600078e0009 */
[----:B------:R0:W4:Y:S01]  /*20520*/  @P3 LDG.E.U8 R26, desc[UR20][R28.64] ;  /* 0x000000141c1a3981 */ /* 0x000122000c1e1100 */
[----:B------:R-:W-:Y:S01]  /*20530*/  ISETP.GT.AND P3, PT, R16, 0x52, PT ;  /* 0x000000521000780c */ /* 0x000fe20003f64270 */
[----:B------:R-:W-:Y:S02]  /*20540*/  @P1 IMAD.MOV.U32 R33, RZ, RZ, R10 ;  /* 0x000000ffff211224 */ /* 0x000fe400078e000a */
[----:B------:R-:W4:Y:S04]  /*20550*/  LDL R10, [R1+0x8a0] ;  /* 0x0008a000010a7983 */ /* 0x000f280000100800 */
[----:B------:R-:W4:Y:S01]  /*20560*/  LDL R9, [R1+0x8a4] ;  /* 0x0008a40001097983 */ /* 0x000f220000100800 */
[----:B0-----:R-:W-:Y:S01]  /*20570*/  PRMT R28, RZ, 0x7610, R28 ;  /* 0x00007610ff1c7816 */ /* 0x001fe2000000001c */
[----:B---3--:R-:W-:-:S02]  /*20580*/  @P2 IMAD.MOV.U32 R30, RZ, RZ, R5 ;  /* 0x000000ffff1e2224 */ /* 0x008fc400078e0005 */
[----:B------:R-:W3:Y:S01]  /*20590*/  LDL R5, [R1+0x894] ;  /* 0x0008940001057983 */ /* 0x000ee20000100800 */
[----:B------:R-:W-:-:S03]  /*205a0*/  @P2 IMAD.MOV.U32 R31, RZ, RZ, R6 ;  /* 0x000000ffff1f2224 */ /* 0x000fc600078e0006 */
[----:B------:R-:W3:Y:S01]  /*205b0*/  LDL R6, [R1+0x890] ;  /* 0x0008900001067983 */ /* 0x000ee20000100800 */
[----:B------:R-:W-:-:S03]  /*205c0*/  PRMT R29, RZ, 0x7610, R29 ;  /* 0x00007610ff1d7816 */ /* 0x000fc6000000001d */
[----:B------:R0:W3:Y:S04]  /*205d0*/  @P2 LDG.E.U8 R28, desc[UR20][R30.64] ;  /* 0x000000141e1c2981 */ /* 0x0000e8000c1e1100 */
[----:B------:R1:W3:Y:S01]  /*205e0*/  @P1 LDG.E.U8 R29, desc[UR20][R32.64] ;  /* 0x00000014201d1981 */ /* 0x0002e2000c1e1100 */
[----:B0-----:R-:W-:-:S06]  /*205f0*/  PRMT R31, RZ, 0x7610, R31 ;  /* 0x00007610ff1f7816 */ /* 0x001fcc000000001f */
[----:B------:R2:W3:Y:S01]  /*20600*/  @P3 LDG.E.U8 R31, desc[UR20][R34.64] ;  /* 0x00000014221f3981 */ /* 0x0004e2000c1e1100 */
[----:B-1----:R-:W-:-:S03]  /*20610*/  @P1 IMAD.MOV.U32 R32, RZ, RZ, R7 ;  /* 0x000000ffff201224 */ /* 0x002fc600078e0007 */
        /* <DEDUP_REMOVED lines=12> */
[----:B------:R-:W-:Y:S02]  /*206e0*/  @P2 IMAD.MOV.U32 R36, RZ, RZ, R15 ;  /* 0x000000ffff242224 */ /* 0x000fe400078e000f */
[----:B------:R-:W4:Y:S01]  /*206f0*/  LDL R15, [R1+0x8cc] ;  /* 0x0008cc00010f7983 */ /* 0x000f220000100800 */
[----:B0-----:R-:W-:Y:S02]  /*20700*/  PRMT R32, RZ, 0x7610, R32 ;  /* 0x00007610ff207816 */ /* 0x001fe40000000020 */
[----:B------:R-:W-:-:S04]  /*20710*/  PRMT R33, RZ, 0x7610, R33 ;  /* 0x00007610ff217816 */ /* 0x000fc80000000021 */
[----:B------:R0:W4:Y:S01]  /*20720*/  @P3 LDG.E.U8 R32, desc[UR20][R34.64] ;  /* 0x0000001422203981 */ /* 0x000122000c1e1100 */
[----:B------:R-:W-:-:S03]  /*20730*/  ISETP.GT.AND P3, PT, R16, 0x55, PT ;  /* 0x000000551000780c */ /* 0x000fc60003f64270 */
[----:B------:R3:W4:Y:S01]  /*20740*/  @P2 LDG.E.U8 R33, desc[UR20][R36.64] ;  /* 0x0000001424212981 */ /* 0x000722000c1e1100 */
[----:B------:R-:W-:Y:S02]  /*20750*/  @P1 IMAD.MOV.U32 R38, RZ, RZ, R13 ;  /* 0x000000ffff261224 */ /* 0x000fe400078e000d */
[----:B------:R-:W-:Y:S01]  /*20760*/  @P1 IMAD.MOV.U32 R39, RZ, RZ, R14 ;  /* 0x000000ffff271224 */ /* 0x000fe200078e000e */
[----:B------:R-:W4:Y:S01]  /*20770*/  LDL R13, [R1+0x8d4] ;  /* 0x0008d400010d7983 */ /* 0x000f220000100800 */
[----:B0-----:R-:W-:-:S03]  /*20780*/  PRMT R34, RZ, 0x7610, R34 ;  /* 0x00007610ff227816 */ /* 0x001fc60000000022 */
[----:B------:R-:W4:Y:S01]  /*20790*/  LDL R14, [R1+0x8d0] ;  /* 0x0008d000010e7983 */ /* 0x000f220000100800 */
[----:B---3--:R-:W-:-:S03]  /*207a0*/  @P2 IMAD.MOV.U32 R36, RZ, RZ, R5 ;  /* 0x000000ffff242224 */ /* 0x008fc600078e0005 */
[----:B------:R-:W3:Y:S01]  /*207b0*/  LDL R5, [R1+0x8c4] ;  /* 0x0008c40001057983 */ /* 0x000ee20000100800 */
[----:B------:R-:W-:-:S03]  /*207c0*/  @P2 IMAD.MOV.U32 R37, RZ, RZ, R6 ;  /* 0x000000ffff252224 */ /* 0x000fc600078e0006 */
[----:B------:R-:W3:Y:S04]  /*207d0*/  LDL R6, [R1+0x8c0] ;  /* 0x0008c00001067983 */ /* 0x000ee80000100800 */
[----:B------:R0:W3:Y:S02]  /*207e0*/  @P2 LDG.E.U8 R34, desc[UR20][R36.64] ;  /* 0x0000001424222981 */ /* 0x0000e4000c1e1100 */
[----:B0-----:R-:W-:Y:S01]  /*207f0*/  PRMT R37, RZ, 0x7610, R37 ;  /* 0x00007610ff257816 */ /* 0x001fe20000000025 */
[----:B------:R-:W-:Y:S02]  /*20800*/  @P3 IMAD.MOV.U32 R40, RZ, RZ, R7 ;  /* 0x000000ffff283224 */ /* 0x000fe400078e0007 */
[----:B------:R-:W3:Y:S01]  /*20810*/  LDL R7, [R1+0x8dc] ;  /* 0x0008dc0001077983 */ /* 0x000ee20000100800 */
[----:B------:R-:W-:-:S03]  /*20820*/  @P3 IMAD.MOV.U32 R41, RZ, RZ, R8 ;  /* 0x000000ffff293224 */ /* 0x000fc600078e0008 */
[----:B------:R-:W3:Y:S04]  /*20830*/  LDL R8, [R1+0x8d8] ;  /* 0x0008d80001087983 */ /* 0x000ee80000100800 */
[----:B------:R2:W3:Y:S02]  /*20840*/  @P3 LDG.E.U8 R37, desc[UR20][R40.64] ;  /* 0x0000001428253981 */ /* 0x0004e4000c1e1100 */
[----:B--2---:R-:W-:Y:S02]  /*20850*/  @P3 IMAD.MOV.U32 R40, RZ, RZ, R2 ;  /* 0x000000ffff283224 */ /* 0x004fe400078e0002 */
[----:B------:R-:W2:Y:S01]  /*20860*/  LDL R2, [R1+0x8e4] ;  /* 0x0008e40001027983 */ /* 0x000ea20000100800 */
[----:B----4-:R-:W-:-:S03]  /*20870*/  @P3 IMAD.MOV.U32 R41, RZ, RZ, R3 ;  /* 0x000000ffff293224 */ /* 0x010fc600078e0003 */
[----:B------:R-:W4:Y:S01]  /*20880*/  LDL R3, [R1+0x8e0] ;  /* 0x0008e00001037983 */ /* 0x000f220000100800 */
[----:B------:R-:W-:Y:S02]  /*20890*/  PRMT R35, RZ, 0x7610, R35 ;  /* 0x00007610ff237816 */ /* 0x000fe40000000023 */
[----:B------:R-:W-:-:S04]  /*208a0*/  PRMT R36, RZ, 0x7610, R36 ;  /* 0x00007610ff247816 */ /* 0x000fc80000000024 */
[----:B------:R0:W4:Y:S01]  /*208b0*/  @P1 LDG.E.U8 R35, desc[UR20][R38.64] ;  /* 0x0000001426231981 */ /* 0x000122000c1e1100 */
[C---:B------:R-:W-:Y:S01]  /*208c0*/  ISETP.GT.AND P2, PT, R16.reuse, 0x56, PT ;  /* 0x000000561000780c */ /* 0x040fe20003f44270 */
[----:B0-----:R-:W-:Y:S02]  /*208d0*/  @P1 IMAD.MOV.U32 R38, RZ, RZ, R9 ;  /* 0x000000ffff261224 */ /* 0x001fe400078e0009 */
[----:B------:R-:W-:Y:S01]  /*208e0*/  @P1 IMAD.MOV.U32 R39, RZ, RZ, R10 ;  /* 0x000000ffff271224 */ /* 0x000fe200078e000a */
[----:B------:R-:W4:Y:S04]  /*208f0*/  LDL R9, [R1+0x8ec] ;  /* 0x0008ec0001097983 */ /* 0x000f280000100800 */
[----:B------:R0:W4:Y:S01]  /*20900*/  @P1 LDG.E.U8 R36, desc[UR20][R38.64] ;  /* 0x0000001426241981 */ /* 0x000122000c1e1100 */
[----:B------:R-:W-:-:S03]  /*20910*/  ISETP.GT.AND P1, PT, R16, 0x57, PT ;  /* 0x000000571000780c */ /* 0x000fc60003f24270 */
[----:B------:R-:W4:Y:S01]  /*20920*/  LDL R10, [R1+0x8e8] ;  /* 0x0008e800010a7983 */ /* 0x000f220000100800 */
[----:B0-----:R-:W-:Y:S02]  /*20930*/  PRMT R38, RZ, 0x7610, R38 ;  /* 0x00007610ff267816 */ /* 0x001fe40000000026 */
[----:B------:R-:W-:-:S07]  /*20940*/  PRMT R39, RZ, 0x7610, R39 ;  /* 0x00007610ff277816 */ /* 0x000fce0000000027 */
[----:B------:R-:W-:Y:S01]  /*20950*/  @P1 IMAD.MOV.U32 R45, RZ, RZ, R44 ;  /* 0x000000ffff2d1224 */ /* 0x000fe200078e002c */
[----:B------:R0:W4:Y:S01]  /*20960*/  @P3 LDG.E.U8 R38, desc[UR20][R40.64] ;  /* 0x0000001428263981 */ /* 0x000122000c1e1100 */
[----:B------:R-:W-:Y:S01]  /*20970*/  ISETP.GT.AND P3, PT, R16, 0x58, PT ;  /* 0x000000581000780c */ /* 0x000fe20003f64270 */
[----:B------:R-:W-:Y:S02]  /*20980*/  @P1 IMAD.MOV.U32 R44, RZ, RZ, R15 ;  /* 0x000000ffff2c1224 */ /* 0x000fe400078e000f */
[----:B------:R3:W4:Y:S04]  /*20990*/  @P2 LDG.E.U8 R39, desc[UR20][R42.64] ;  /* 0x000000142a272981 */ /* 0x000728000c1e1100 */
[----:B------:R-:W4:Y:S01]  /*209a0*/  LDL R15, [R1+0x8fc] ;  /* 0x0008fc00010f7983 */ /* 0x000f220000100800 */
[----:B0-----:R-:W-:Y:S01]  /*209b0*/  PRMT R41, RZ, 0x7610, R41 ;  /* 0x00007610ff297816 */ /* 0x001fe20000000029 */
[----:B---3--:R-:W-:-:S02]  /*209c0*/  @P2 IMAD.MOV.U32 R42, RZ, RZ, R5 ;  /* 0x000000ffff2a2224 */ /* 0x008fc400078e0005 */
[----:B------:R-:W-:Y:S01]  /*209d0*/  @P2 IMAD.MOV.U32 R43, RZ, RZ, R6 ;  /* 0x000000ffff2b2224 */ /* 0x000fe200078e0006 */
[----:B------:R-:W3:Y:S04]  /*209e0*/  LDL R5, [R1+0x8f4] ;  /* 0x0008f40001057983 */ /* 0x000ee80000100800 */
[----:B------:R-:W3:Y:S01]  /*209f0*/  LDL R6, [R1+0x8f0] ;  /* 0x0008f00001067983 */ /* 0x000ee20000100800 */
[----:B------:R-:W-:-:S03]  /*20a00*/  PRMT R40, RZ, 0x7610, R40 ;  /* 0x00007610ff287816 */ /* 0x000fc60000000028 */
[----:B------:R0:W3:Y:S04]  /*20a10*/  @P1 LDG.E.U8 R41, desc[UR20][R44.64] ;  /* 0x000000142c291981 */ /* 0x0000e8000c1e1100 */
[----:B------:R1:W3:Y:S01]  /*20a20*/  @P2 LDG.E.U8 R40, desc[UR20][R42.64] ;  /* 0x000000142a282981 */ /* 0x0002e2000c1e1100 */
[----:B0-----:R-:W-:Y:S02]  /*20a30*/  @P1 IMAD.MOV.U32 R44, RZ, RZ, R13 ;  /* 0x000000ffff2c1224 */ /* 0x001fe400078e000d */
[----:B------:R-:W-:Y:S01]  /*20a40*/  @P1 IMAD.MOV.U32 R45, RZ, RZ, R14 ;  /* 0x000000ffff2d1224 */ /* 0x000fe200078e000e */
[----:B------:R-:W3:Y:S04]  /*20a50*/  LDL R13, [R1+0x904] ;  /* 0x00090400010d7983 */ /* 0x000ee80000100800 */
[----:B------:R-:W3:Y:S01]  /*20a60*/  LDL R14, [R1+0x900] ;  /* 0x00090000010e7983 */ /* 0x000ee20000100800 */
[----:B-1----:R-:W-:Y:S01]  /*20a70*/  PRMT R43, RZ, 0x7610, R43 ;  /* 0x00007610ff2b7816 */ /* 0x002fe2000000002b */
[----:B------:R-:W-:-:S02]  /*20a80*/  @P3 IMAD.MOV.U32 R46, RZ, RZ, R7 ;  /* 0x000000ffff2e3224 */ /* 0x000fc400078e0007 */
        /* <DEDUP_REMOVED lines=9> */
[----:B------:R-:W-:-:S04]  /*20b20*/  ISETP.GT.AND P2, PT, R16, 0x59, PT ;  /* 0x000000591000780c */ /* 0x000fc80003f44270 */
[----:B------:R0:W4:Y:S01]  /*20b30*/  @P1 LDG.E.U8 R42, desc[UR20][R44.64] ;  /* 0x000000142c2a1981 */ /* 0x000122000c1e1100 */
[----:B------:R-:W-:Y:S02]  /*20b40*/  ISETP.GT.AND P1, PT, R16, 0x5a, PT ;  /* 0x0000005a1000780c */ /* 0x000fe40003f24270 */
[----:B0-----:R-:W-:-:S06]  /*20b50*/  PRMT R44, RZ, 0x7610, R44 ;  /* 0x00007610ff2c7816 */ /* 0x001fcc000000002c */
[----:B------:R-:W-:Y:S01]  /*20b60*/  @P2 IMAD.MOV.U32 R48, RZ, RZ, R9 ;  /* 0x000000ffff302224 */ /* 0x000fe200078e0009 */
[----:B------:R-:W-:Y:S01]  /*20b70*/  PRMT R45, RZ, 0x7610, R45 ;  /* 0x00007610ff2d7816 */ /* 0x000fe2000000002d */
[----:B------:R-:W4:Y:S01]  /*20b80*/  LDL R9, [R1+0x91c] ;  /* 0x00091c0001097983 */ /* 0x000f220000100800 */
[----:B------:R-:W-:-:S03]  /*20b90*/  @P2 IMAD.MOV.U32 R49, RZ, RZ, R10 ;  /* 0x000000ffff312224 */ /* 0x000fc600078e000a */
[----:B------:R0:W4:Y:S04]  /*20ba0*/  @P3 LDG.E.U8 R44, desc[UR20][R46.64] ;  /* 0x000000142e2c3981 */ /* 0x000128000c1e1100 */
[----:B------:R-:W4:Y:S01]  /*20bb0*/  LDL R10, [R1+0x918] ;  /* 0x00091800010a7983 */ /* 0x000f220000100800 */
[----:B------:R-:W-:Y:S01]  /*20bc0*/  ISETP.GT.AND P3, PT, R16, 0x5b, PT ;  /* 0x0000005b1000780c */ /* 0x000fe20003f64270 */
[----:B------:R-:W-:Y:S02]  /*20bd0*/  @P1 IMAD.MOV.U32 R51, RZ, RZ, R50 ;  /* 0x000000ffff331224 */ /* 0x000fe400078e0032 */
[----:B------:R3:W4:Y:S01]  /*20be0*/  @P2 LDG.E.U8 R45, desc[UR20][R48.64] ;  /* 0x00000014302d2981 */ /* 0x000722000c1e1100 */
[----:B0-----:R-:W-:Y:S02]  /*20bf0*/  PRMT R47, RZ, 0x7610, R47 ;  /* 0x00007610ff2f7816 */ /* 0x001fe4000000002f */
[----:B------:R-:W-:Y:S01]  /*20c00*/  PRMT R46, RZ, 0x7610, R46 ;  /* 0x00007610ff2e7816 */ /* 0x000fe2000000002e */
[----:B------:R-:W-:-:S02]  /*20c10*/  @P1 IMAD.MOV.U32 R50, RZ, RZ, R15 ;  /* 0x000000ffff321224 */ /* 0x000fc400078e000f */
[----:B------:R-:W4:Y:S04]  /*20c20*/  LDL R15, [R1+0x954] ;  /* 0x00095400010f7983 */ /* 0x000f280000100800 */
[----:B------:R0:W4:Y:S01]  /*20c30*/  @P1 LDG.E.U8 R47, desc[UR20][R50.64] ;  /* 0x00000014322f1981 */ /* 0x000122000c1e1100 */
[----:B---3--:R-:W-:-:S03]  /*20c40*/  @P2 IMAD.MOV.U32 R48, RZ, RZ, R5 ;  /* 0x000000ffff302224 */ /* 0x008fc600078e0005 */
[----:B------:R-:W3:Y:S01]  /*20c50*/  LDL R5, [R1+0x924] ;  /* 0x0009240001057983 */ /* 0x000ee20000100800 */
[----:B------:R-:W-:-:S03]  /*20c60*/  @P2 IMAD.MOV.U32 R49, RZ, RZ, R6 ;  /* 0x000000ffff312224 */ /* 0x000fc600078e0006 */
[----:B------:R-:W3:Y:S04]  /*20c70*/  LDL R6, [R1+0x920] ;  /* 0x0009200001067983 */ /* 0x000ee80000100800 */
[----:B------:R1:W3:Y:S01]  /*20c80*/  @P2 LDG.E.U8 R46, desc[UR20][R48.64] ;  /* 0x00000014302e2981 */ /* 0x0002e2000c1e1100 */
[----:B0-----:R-:W-:-:S03]  /*20c90*/  @P1 IMAD.MOV.U32 R50, RZ, RZ, R13 ;  /* 0x000000ffff321224 */ /* 0x001fc600078e000d */
[----:B------:R-:W3:Y:S01]  /*20ca0*/  LDL R13, [R1+0x934] ;  /* 0x00093400010d7983 */ /* 0x000ee20000100800 */
[----:B------:R-:W-:-:S03]  /*20cb0*/  @P1 IMAD.MOV.U32 R51, RZ, RZ, R14 ;  /* 0x000000ffff331224 */ /* 0x000fc600078e000e */
[----:B------:R-:W3:Y:S01]  /*20cc0*/  LDL R14, [R1+0x930] ;  /* 0x00093000010e7983 */ /* 0x000ee20000100800 */
[----:B-1----:R-:W-:Y:S01]  /*20cd0*/  PRMT R49, RZ, 0x7610, R49 ;  /* 0x00007610ff317816 */ /* 0x002fe20000000031 */
        /* <DEDUP_REMOVED lines=9> */
[----:B------:R-:W-:Y:S02]  /*20d70*/  ISETP.GT.AND P2, PT, R16, 0x5c, PT ;  /* 0x0000005c1000780c */ /* 0x000fe40003f44270 */
[----:B------:R-:W-:-:S06]  /*20d80*/  PRMT R48, RZ, 0x7610, R48 ;  /* 0x00007610ff307816 */ /* 0x000fcc0000000030 */
[----:B------:R0:W4:Y:S01]  /*20d90*/  @P1 LDG.E.U8 R48, desc[UR20][R50.64] ;  /* 0x0000001432301981 */ /* 0x000122000c1e1100 */
[----:B------:R-:W-:-:S04]  /*20da0*/  ISETP.GT.AND P1, PT, R16, 0x5d, PT ;  /* 0x0000005d1000780c */ /* 0x000fc80003f24270 */
[----:B------:R-:W-:Y:S01]  /*20db0*/  @P2 IMAD.MOV.U32 R54, RZ, RZ, R9 ;  /* 0x000000ffff362224 */ /* 0x000fe200078e0009 */
[----:B0-----:R-:W-:Y:S01]  /*20dc0*/  PRMT R50, RZ, 0x7610, R50 ;  /* 0x00007610ff327816 */ /* 0x001fe20000000032 */
[----:B------:R-:W4:Y:S01]  /*20dd0*/  LDL R9, [R1+0x94c] ;  /* 0x00094c0001097983 */ /* 0x000f220000100800 */
[----:B------:R-:W-:-:S04]  /*20de0*/  PRMT R51, RZ, 0x7610, R51 ;  /* 0x00007610ff337816 */ /* 0x000fc80000000033 */
[----:B------:R0:W4:Y:S01]  /*20df0*/  @P3 LDG.E.U8 R50, desc[UR20][R52.64] ;  /* 0x0000001434323981 */ /* 0x000122000c1e1100 */
[----:B------:R-:W-:-:S03]  /*20e00*/  @P2 IMAD.MOV.U32 R55, RZ, RZ, R10 ;  /* 0x000000ffff372224 */ /* 0x000fc600078e000a */
[----:B------:R-:W4:Y:S01]  /*20e10*/  LDL R10, [R1+0x948] ;  /* 0x00094800010a7983 */ /* 0x000f220000100800 */
[----:B------:R-:W-:-:S03]  /*20e20*/  ISETP.GT.AND P3, PT, R16, 0x5e, PT ;  /* 0x0000005e1000780c */ /* 0x000fc60003f64270 */
[----:B------:R3:W4:Y:S01]  /*20e30*/  @P2 LDG.E.U8 R51, desc[UR20][R54.64] ;  /* 0x0000001436332981 */ /* 0x000722000c1e1100 */
[----:B0-----:R-:W-:Y:S02]  /*20e40*/  PRMT R53, RZ, 0x7610, R53 ;  /* 0x00007610ff357816 */ /* 0x001fe40000000035 */
[----:B------:R-:W-:-:S04]  /*20e50*/  PRMT R52, RZ, 0x7610, R52 ;  /* 0x00007610ff347816 */ /* 0x000fc80000000034 */
        /* <DEDUP_REMOVED lines=27> */
[----:B------:R-:W4:Y:S05]  /*21010*/  LDL R9, [R1+0x97c] ;  /* 0x00097c0001097983 */ /* 0x000f2a0000100800 */
[----:B------:R0:W4:Y:S01]  /*21020*/  @P3 LDG.E.U8 R56, desc[UR20][R58.64] ;  /* 0x000000143a383981 */ /* 0x000122000c1e1100 */
[----:B------:R-:W-:-:S03]  /*21030*/  @P2 IMAD.MOV.U32 R61, RZ, RZ, R10 ;  /* 0x000000ffff3d2224 */ /* 0x000fc600078e000a */
[----:B------:R-:W4:Y:S01]  /*21040*/  LDL R10, [R1+0x978] ;  /* 0x00097800010a7983 */ /* 0x000f220000100800 */
[----:B------:R-:W-:-:S03]  /*21050*/  ISETP.GT.AND P3, PT, R16, 0x61, PT ;  /* 0x000000611000780c */ /* 0x000fc60003f64270 */
[----:B------:R1:W4:Y:S01]  /*21060*/  @P2 LDG.E.U8 R57, desc[UR20][R60.64] ;  /* 0x000000143c392981 */ /* 0x000322000c1e1100 */
[----:B0-----:R-:W-:Y:S02]  /*21070*/  PRMT R59, RZ, 0x7610, R59 ;  /* 0x00007610ff3b7816 */ /* 0x001fe4000000003b */
[----:B------:R-:W-:Y:S01]  /*21080*/  PRMT R58, RZ, 0x7610, R58 ;  /* 0x00007610ff3a7816 */ /* 0x000fe2000000003a */
[----:B-1----:R-:W-:Y:S02]  /*21090*/  @P2 IMAD.MOV.U32 R61, RZ, RZ, R62 ;  /* 0x000000ffff3d2224 */ /* 0x002fe400078e003e */
[----:B------:R-:W-:-:S05]  /*210a0*/  @P2 IMAD.MOV.U32 R60, RZ, RZ, R15 ;  /* 0x000000ffff3c2224 */ /* 0x000fca00078e000f */
[----:B------:R0:W4:Y:S01]  /*210b0*/  @P2 LDG.E.U8 R58, desc[UR20][R60.64] ;  /* 0x000000143c3a2981 */ /* 0x000122000c1e1100 */
[----:B---3--:R-:W-:-:S03]  /*210c0*/  @P1 IMAD.MOV.U32 R62, RZ, RZ, R5 ;  /* 0x000000ffff3e1224 */ /* 0x008fc600078e0005 */
[----:B------:R-:W3:Y:S01]  /*210d0*/  LDL R5, [R1+0x984] ;  /* 0x0009840001057983 */ /* 0x000ee20000100800 */
[----:B------:R-:W-:-:S03]  /*210e0*/  @P1 IMAD.MOV.U32 R63, RZ, RZ, R6 ;  /* 0x000000ffff3f1224 */ /* 0x000fc600078e0006 */
[----:B------:R-:W3:Y:S04]  /*210f0*/  LDL R6, [R1+0x980] ;  /* 0x0009800001067983 */ /* 0x000ee80000100800 */
[----:B------:R1:W3:Y:S01]  /*21100*/  @P1 LDG.E.U8 R59, desc[UR20][R62.64] ;  /* 0x000000143e3b1981 */ /* 0x0002e2000c1e1100 */
[----:B0-----:R-:W-:Y:S01]  /*21110*/  PRMT R61, RZ, 0x7610, R61 ;  /* 0x00007610ff3d7816 */ /* 0x001fe2000000003d */
[----:B-1----:R-:W-:Y:S02]  /*21120*/  @P1 IMAD.MOV.U32 R62, RZ, RZ, R13 ;  /* 0x000000ffff3e1224 */ /* 0x002fe400078e000d */
[----:B------:R-:W3:Y:S01]  /*21130*/  LDL R13, [R1+0x98c] ;  /* 0x00098c00010d7983 */ /* 0x000ee20000100800 */
[----:B------:R-:W-:-:S03]  /*21140*/  @P1 IMAD.MOV.U32 R63, RZ, RZ, R14 ;  /* 0x000000ffff3f1224 */ /* 0x000fc600078e000e */
[----:B------:R-:W3:Y:S01]  /*21150*/  LDL R14, [R1+0x988] ;  /* 0x00098800010e7983 */ /* 0x000ee20000100800 */
[----:B------:R-:W-:-:S03]  /*21160*/  @P3 IMAD.MOV.U32 R64, RZ, RZ, R7 ;  /* 0x000000ffff403224 */ /* 0x000fc600078e0007 */
        /* <DEDUP_REMOVED lines=15> */
[----:B------:R-:W-:Y:S02]  /*21260*/  PRMT R62, RZ, 0x7610, R62 ;  /* 0x00007610ff3e7816 */ /* 0x000fe4000000003e */
[----:B------:R-:W-:-:S04]  /*21270*/  ISETP.GT.AND P2, PT, R16, 0x64, PT ;  /* 0x000000641000780c */ /* 0x000fc80003f44270 */
[----:B------:R0:W4:Y:S01]  /*21280*/  @P3 LDG.E.U8 R62, desc[UR20][R64.64] ;  /* 0x00000014403e3981 */ /* 0x000122000c1e1100 */
[----:B------:R-:W-:-:S03]  /*21290*/  @P4 IMAD.MOV.U32 R67, RZ, RZ, R10 ;  /* 0x000000ffff434224 */ /* 0x000fc600078e000a */
[----:B------:R-:W4:Y:S04]  /*212a0*/  LDL R10, [R1+0x9a0] ;  /* 0x0009a000010a7983 */ /* 0x000f280000100800 */
[----:B------:R3:W4:Y:S01]  /*212b0*/  @P4 LDG.E.U8 R63, desc[UR20][R66.64] ;  /* 0x00000014423f4981 */ /* 0x000722000c1e1100 */
[----:B0-----:R-:W-:Y:S02]  /*212c0*/  PRMT R64, RZ, 0x7610, R64 ;  /* 0x00007610ff407816 */ /* 0x001fe40000000040 */
[----:B------:R-:W-:Y:S01]  /*212d0*/  PRMT R65, RZ, 0x7610, R65 ;  /* 0x00007610ff417816 */ /* 0x000fe20000000041 */
[----:B---3--:R-:W-:Y:S02]  /*212e0*/  @P4 IMAD.MOV.U32 R66, RZ, RZ, R5 ;  /* 0x000000ffff424224 */ /* 0x008fe400078e0005 */
[----:B------:R-:W3:Y:S01]  /*212f0*/  LDL R5, [R1+0x9ac] ;  /* 0x0009ac0001057983 */ /* 0x000ee20000100800 */
[----:B------:R-:W-:-:S03]  /*21300*/  @P4 IMAD.MOV.U32 R67, RZ, RZ, R6 ;  /* 0x000000ffff434224 */ /* 0x000fc600078e0006 */
[----:B------:R-:W3:Y:S04]  /*21310*/  LDL R6, [R1+0x9a8] ;  /* 0x0009a80001067983 */ /* 0x000ee80000100800 */
[----:B------:R0:W3:Y:S01]  /*21320*/  @P4 LDG.E.U8 R64, desc[UR20][R66.64] ;  /* 0x0000001442404981 */ /* 0x0000e2000c1e1100 */
[----:B------:R-:W-:Y:S02]  /*21330*/  @P1 IMAD.MOV.U32 R68, RZ, RZ, R13 ;  /* 0x000000ffff441224 */ /* 0x000fe400078e000d */
[----:B------:R-:W-:Y:S01]  /*21340*/  @P1 IMAD.MOV.U32 R69, RZ, RZ, R14 ;  /* 0x000000ffff451224 */ /* 0x000fe200078e000e */
[----:B0-----:R-:W-:Y:S01]  /*21350*/  PRMT R66, RZ, 0x7610, R66 ;  /* 0x00007610ff427816 */ /* 0x001fe20000000042 */
[----:B------:R-:W3:Y:S04]  /*21360*/  LDL R14, [R1+0x9b0] ;  /* 0x0009b000010e7983 */ /* 0x000ee80000100800 */
[----:B------:R0:W3:Y:S01]  /*21370*/  @P1 LDG.E.U8 R65, desc[UR20][R68.64] ;  /* 0x0000001444411981 */ /* 0x0000e2000c1e1100 */
[----:B------:R-:W-:-:S03]  /*21380*/  ISETP.GT.AND P3, PT, R16, 0x65, PT ;  /* 0x000000651000780c */ /* 0x000fc60003f64270 */
[----:B------:R-:W3:Y:S01]  /*21390*/  LDL R13, [R1+0x9b4] ;  /* 0x0009b400010d7983 */ /* 0x000ee20000100800 */
[----:B0-----:R-:W-:Y:S02]  /*213a0*/  @P1 IMAD.MOV.U32 R68, RZ, RZ, R7 ;  /* 0x000000ffff441224 */ /* 0x001fe400078e0007 */
[----:B------:R-:W-:Y:S01]  /*213b0*/  @P1 IMAD.MOV.U32 R69, RZ, RZ, R8 ;  /* 0x000000ffff451224 */ /* 0x000fe200078e0008 */
[----:B------:R-:W3:Y:S04]  /*213c0*/  LDL R7, [R1+0x9bc] ;  /* 0x0009bc0001077983 */ /* 0x000ee80000100800 */
[----:B------:R-:W3:Y:S04]  /*213d0*/  LDL R8, [R1+0x9b8] ;  /* 0x0009b80001087983 */ /* 0x000ee80000100800 */
[----:B------:R2:W3:Y:S02]  /*213e0*/  @P1 LDG.E.U8 R66, desc[UR20][R68.64] ;  /* 0x0000001444421981 */ /* 0x0004e4000c1e1100 */
[----:B--2---:R-:W-:-:S02]  /*213f0*/  @P2 IMAD.MOV.U32 R68, RZ, RZ, R2 ;  /* 0x000000ffff442224 */ /* 0x004fc400078e0002 */
[----:B------:R-:W2:Y:S01]  /*21400*/  LDL R2, [R1+0x9dc] ;  /* 0x0009dc0001027983 */ /* 0x000ea20000100800 */
[----:B----4-:R-:W-:-:S03]  /*21410*/  @P2 IMAD.MOV.U32 R69, RZ, RZ, R3 ;  /* 0x000000ffff452224 */ /* 0x010fc600078e0003 */
[----:B------:R-:W4:Y:S01]  /*21420*/  LDL R3, [R1+0x9d8] ;  /* 0x0009d80001037983 */ /* 0x000f220000100800 */
[----:B------:R-:W-:Y:S02]  /*21430*/  PRMT R67, RZ, 0x7610, R67 ;  /* 0x00007610ff437816 */ /* 0x000fe40000000043 */
[C---:B------:R-:W-:Y:S02]  /*21440*/  ISETP.GT.AND P1, PT, R16.reuse, 0x66, PT ;  /* 0x000000661000780c */ /* 0x040fe40003f24270 */
[----:B------:R-:W-:Y:S02]  /*21450*/  ISETP.GT.AND P4, PT, R16, 0x68, PT ;  /* 0x000000681000780c */ /* 0x000fe40003f84270 */
[----:B------:R0:W4:Y:S02]  /*21460*/  @P2 LDG.E.U8 R67, desc[UR20][R68.64] ;  /* 0x0000001444432981 */ /* 0x000124000c1e1100 */
[----:B0-----:R-:W-:Y:S01]  /*21470*/  PRMT R68, RZ, 0x7610, R68 ;  /* 0x00007610ff447816 */ /* 0x001fe20000000044 */
[----:B------:R-:W-:-:S02]  /*21480*/  @P2 IMAD.MOV.U32 R70, RZ, RZ, R9 ;  /* 0x000000ffff462224 */ /* 0x000fc400078e0009 */
[----:B------:R-:W4:Y:S01]  /*21490*/  LDL R9, [R1+0x9e4] ;  /* 0x0009e40001097983 */ /* 0x000f220000100800 */
[----:B------:R-:W-:-:S03]  /*214a0*/  @P2 IMAD.MOV.U32 R71, RZ, RZ, R10 ;  /* 0x000000ffff472224 */ /* 0x000fc600078e000a */
[----:B------:R-:W4:Y:S04]  /*214b0*/  LDL R10, [R1+0x9e0] ;  /* 0x0009e000010a7983 */ /* 0x000f280000100800 */
[----:B------:R0:W4:Y:S01]  /*214c0*/  @P2 LDG.E.U8 R68, desc[UR20][R70.64] ;  /* 0x0000001446442981 */ /* 0x000122000c1e1100 */
[----:B---3--:R-:W-:-:S03]  /*214d0*/  @P3 IMAD.MOV.U32 R72, RZ, RZ, R5 ;  /* 0x000000ffff483224 */ /* 0x008fc600078e0005 */
[----:B------:R-:W3:Y:S01]  /*214e0*/  LDL R5, [R1+0x9ec] ;  /* 0x0009ec0001057983 */ /* 0x000ee20000100800 */
[----:B------:R-:W-:-:S03]  /*214f0*/  @P3 IMAD.MOV.U32 R73, RZ, RZ, R6 ;  /* 0x000000ffff493224 */ /* 0x000fc600078e0006 */
[----:B------:R-:W3:Y:S01]  /*21500*/  LDL R6, [R1+0x9e8] ;  /* 0x0009e80001067983 */ /* 0x000ee20000100800 */
        /* <DEDUP_REMOVED lines=11> */
[C---:B------:R-:W-:Y:S02]  /*215c0*/  ISETP.GT.AND P2, PT, R16.reuse, 0x69, PT ;  /* 0x000000691000780c */ /* 0x040fe40003f44270 */
[----:B------:R-:W-:Y:S02]  /*215d0*/  PRMT R70, RZ, 0x7610, R70 ;  /* 0x00007610ff467816 */ /* 0x000fe40000000046 */
[----:B------:R0:W4:Y:S02]  /*215e0*/  @P3 LDG.E.U8 R69, desc[UR20][R72.64] ;  /* 0x0000001448453981 */ /* 0x000124000c1e1100 */
[----:B0-----:R-:W-:Y:S02]  /*215f0*/  @P3 IMAD.MOV.U32 R72, RZ, RZ, R13 ;  /* 0x000000ffff483224 */ /* 0x001fe400078e000d */
[----:B------:R-:W-:Y:S01]  /*21600*/  @P3 IMAD.MOV.U32 R73, RZ, RZ, R14 ;  /* 0x000000ffff493224 */ /* 0x000fe200078e000e */
[----:B------:R-:W-:Y:S01]  /*21610*/  PRMT R85, RZ, 0x7610, R85 ;  /* 0x00007610ff557816 */ /* 0x000fe20000000055 */
[----:B------:R-:W4:Y:S04]  /*21620*/  LDL R14, [R1+0xa48] ;  /* 0x000a4800010e7983 */ /* 0x000f280000100800 */
[----:B------:R0:W4:Y:S01]  /*21630*/  @P3 LDG.E.U8 R70, desc[UR20][R72.64] ;  /* 0x0000001448463981 */ /* 0x000122000c1e1100 */
[----:B------:R-:W-:-:S02]  /*21640*/  ISETP.GT.AND P3, PT, R16, 0x6a, PT ;  /* 0x0000006a1000780c */ /* 0x000fc40003f64270 */
[----:B------:R-:W-:Y:S01]  /*21650*/  PRMT R87, RZ, 0x7610, R87 ;  /* 0x00007610ff577816 */ /* 0x000fe20000000057 */
[----:B------:R-:W4:Y:S01]  /*21660*/  LDL R13, [R1+0xa4c] ;  /* 0x000a4c00010d7983 */ /* 0x000f220000100800 */
[----:B0-----:R-:W-:-:S06]  /*21670*/  PRMT R72, RZ, 0x7610, R72 ;  /* 0x00007610ff487816 */ /* 0x001fcc0000000048 */
[----:B------:R0:W4:Y:S01]  /*21680*/  @P4 LDG.E.U8 R72, desc[UR20][R74.64] ;  /* 0x000000144a484981 */ /* 0x000122000c1e1100 */
[----:B---3--:R-:W-:-:S03]  /*21690*/  @P2 IMAD.MOV.U32 R76, RZ, RZ, R5 ;  /* 0x000000ffff4c2224 */ /* 0x008fc600078e0005 */
[----:B------:R-:W3:Y:S01]  /*216a0*/  LDL R5, [R1+0xa0c] ;  /* 0x000a0c0001057983 */ /* 0x000ee20000100800 */
[----:B------:R-:W-:-:S03]  /*216b0*/  @P2 IMAD.MOV.U32 R77, RZ, RZ, R6 ;  /* 0x000000ffff4d2224 */ /* 0x000fc600078e0006 */
[----:B------:R-:W3:Y:S01]  /*216c0*/  LDL R6, [R1+0xa08] ;  /* 0x000a080001067983 */ /* 0x000ee20000100800 */
[----:B0-----:R-:W-:Y:S02]  /*216d0*/  @P4 IMAD.MOV.U32 R74, RZ, RZ, R9 ;  /* 0x000000ffff4a4224 */ /* 0x001fe400078e0009 */
[----:B------:R-:W-:Y:S01]  /*216e0*/  @P4 IMAD.MOV.U32 R75, RZ, RZ, R10 ;  /* 0x000000ffff4b4224 */ /* 0x000fe200078e000a */
[----:B------:R-:W3:Y:S04]  /*216f0*/  LDL R9, [R1+0xa04] ;  /* 0x000a040001097983 */ /* 0x000ee80000100800 */
[----:B------:R-:W3:Y:S01]  /*21700*/  LDL R10, [R1+0xa00] ;  /* 0x000a0000010a7983 */ /* 0x000ee20000100800 */
[----:B--2---:R-:W-:-:S03]  /*21710*/  @P3 IMAD.MOV.U32 R78, RZ, RZ, R2 ;  /* 0x000000ffff4e3224 */ /* 0x004fc600078e0002 */
[----:B------:R-:W2:Y:S01]  /*21720*/  LDL R2, [R1+0xa14] ;  /* 0x000a140001027983 */ /* 0x000ea20000100800 */
[----:B----4-:R-:W-:-:S03]  /*21730*/  @P3 IMAD.MOV.U32 R79, RZ, RZ, R3 ;  /* 0x000000ffff4f3224 */ /* 0x010fc600078e0003 */
[----:B------:R-:W4:Y:S01]  /*21740*/  LDL R3, [R1+0xa10] ;  /* 0x000a100001037983 */ /* 0x000f220000100800 */
[----:B------:R-:W-:-:S06]  /*21750*/  PRMT R73, RZ, 0x7610, R73 ;  /* 0x00007610ff497816 */ /* 0x000fcc0000000049 */
[----:B------:R0:W4:Y:S02]  /*21760*/  @P4 LDG.E.U8 R73, desc[UR20][R74.64] ;  /* 0x000000144a494981 */ /* 0x000124000c1e1100 */
[----:B0-----:R-:W-:Y:S02]  /*21770*/  PRMT R74, RZ, 0x7610, R74 ;  /* 0x00007610ff4a7816 */ /* 0x001fe4000000004a */
[----:B------:R-:W-:-:S04]  /*21780*/  PRMT R75, RZ, 0x7610, R75 ;  /* 0x00007610ff4b7816 */ /* 0x000fc8000000004b */
[----:B------:R0:W4:Y:S02]  /*21790*/  @P2 LDG.E.U8 R74, desc[UR20][R76.64] ;  /* 0x000000144c4a2981 */ /* 0x000124000c1e1100 */
[----:B0-----:R-:W-:Y:S02]  /*217a0*/  @P2 IMAD.MOV.U32 R76, RZ, RZ, R7 ;  /* 0x000000ffff4c2224 */ /* 0x001fe400078e0007 */
[----:B------:R-:W-:Y:S01]  /*217b0*/  @P2 IMAD.MOV.U32 R77, RZ, RZ, R8 ;  /* 0x000000ffff4d2224 */ /* 0x000fe200078e0008 */
[----:B------:R-:W4:Y:S04]  /*217c0*/  LDL R7, [R1+0xa1c] ;  /* 0x000a1c0001077983 */ /* 0x000f280000100800 */
[----:B------:R0:W4:Y:S01]  /*217d0*/  @P2 LDG.E.U8 R75, desc[UR20][R76.64] ;  /* 0x000000144c4b2981 */ /* 0x000122000c1e1100 */
[----:B------:R-:W-:-:S03]  /*217e0*/  ISETP.GT.AND P2, PT, R16, 0x6b, PT ;  /* 0x0000006b1000780c */ /* 0x000fc60003f44270 */
[----:B------:R-:W4:Y:S01]  /*217f0*/  LDL R8, [R1+0xa18] ;  /* 0x000a180001087983 */ /* 0x000f220000100800 */
[----:B0-----:R-:W-:-:S09]  /*21800*/  PRMT R76, RZ, 0x7610, R76 ;  /* 0x00007610ff4c7816 */ /* 0x001fd2000000004c */
[----:B---3--:R-:W-:Y:S01]  /*21810*/  @P2 IMAD.MOV.U32 R80, RZ, RZ, R5 ;  /* 0x000000ffff502224 */ /* 0x008fe200078e0005 */
[----:B------:R0:W3:Y:S01]  /*21820*/  @P3 LDG.E.U8 R76, desc[UR20][R78.64] ;  /* 0x000000144e4c3981 */ /* 0x0000e2000c1e1100 */
[----:B------:R-:W-:-:S03]  /*21830*/  @P2 IMAD.MOV.U32 R81, RZ, RZ, R6 ;  /* 0x000000ffff512224 */ /* 0x000fc600078e0006 */
[----:B------:R-:W3:Y:S04]  /*21840*/  LDL R5, [R1+0xa24] ;  /* 0x000a240001057983 */ /* 0x000ee80000100800 */
[----:B------:R-:W3:Y:S01]  /*21850*/  LDL R6, [R1+0xa20] ;  /* 0x000a200001067983 */ /* 0x000ee20000100800 */
[----:B------:R-:W-:Y:S01]  /*21860*/  PRMT R77, RZ, 0x7610, R77 ;  /* 0x00007610ff4d7816 */ /* 0x000fe2000000004d */
[----:B0-----:R-:W-:Y:S02]  /*21870*/  @P3 IMAD.MOV.U32 R78, RZ, RZ, R9 ;  /* 0x000000ffff4e3224 */ /* 0x001fe400078e0009 */
[----:B------:R-:W-:Y:S01]  /*21880*/  @P3 IMAD.MOV.U32 R79, RZ, RZ, R10 ;  /* 0x000000ffff4f3224 */ /* 0x000fe200078e000a */
[----:B------:R-:W3:Y:S04]  /*21890*/  LDL R9, [R1+0xa5c] ;  /* 0x000a5c0001097983 */ /* 0x000ee80000100800 */
[----:B------:R0:W3:Y:S04]  /*218a0*/  @P3 LDG.E.U8 R77, desc[UR20][R78.64] ;  /* 0x000000144e4d3981 */ /* 0x0000e8000c1e1100 */
[----:B------:R-:W3:Y:S01]  /*218b0*/  LDL R10, [R1+0xa58] ;  /* 0x000a5800010a7983 */ /* 0x000ee20000100800 */
[----:B0-----:R-:W-:-:S06]  /*218c0*/  PRMT R78, RZ, 0x7610, R78 ;  /* 0x00007610ff4e7816 */ /* 0x001fcc000000004e */
        /* <DEDUP_REMOVED lines=8> */
[----:B------:R-:W-:Y:S02]  /*21950*/  ISETP.GT.AND P2, PT, R16, 0x70, PT ;  /* 0x000000701000780c */ /* 0x000fe40003f44270 */
[----:B0-----:R-:W-:Y:S02]  /*21960*/  PRMT R80, RZ, 0x7610, R80 ;  /* 0x00007610ff507816 */ /* 0x001fe40000000050 */
[----:B------:R-:W-:Y:S01]  /*21970*/  PRMT R81, RZ, 0x7610, R81 ;  /* 0x00007610ff517816 */ /* 0x000fe20000000051 */
[----:B------:R-:W-:Y:S02]  /*21980*/  @P3 IMAD.MOV.U32 R82, RZ, RZ, R7 ;  /* 0x000000ffff523224 */ /* 0x000fe400078e0007 */
        /* <DEDUP_REMOVED lines=18> */
[C---:B------:R-:W-:Y:S02]  /*21ab0*/  ISETP.GT.AND P3, PT, R16.reuse, 0x78, PT ;  /* 0x000000781000780c */ /* 0x040fe40003f64270 */
[----:B------:R-:W-:Y:S01]  /*21ac0*/  PRMT R89, RZ, 0x7610, R89 ;  /* 0x00007610ff597816 */ /* 0x000fe20000000059 */
[----:B------:R0:W4:Y:S01]  /*21ad0*/  @P2 LDG.E.U8 R87, desc[UR20][R82.64] ;  /* 0x0000001452572981 */ /* 0x000122000c1e1100 */
[----:B------:R-:W-:Y:S02]  /*21ae0*/  PRMT R91, RZ, 0x7610, R91 ;  /* 0x00007610ff5b7816 */ /* 0x000fe4000000005b */
[----:B------:R-:W-:Y:S02]  /*21af0*/  ISETP.GT.AND P2, PT, R16, 0x6d, PT ;  /* 0x0000006d1000780c */ /* 0x000fe40003f44270 */
[----:B------:R-:W-:-:S05]  /*21b00*/  PRMT R93, RZ, 0x7610, R93 ;  /* 0x00007610ff5d7816 */ /* 0x000fca000000005d */
[----:B0-----:R-:W-:Y:S02]  /*21b10*/  @P3 IMAD.MOV.U32 R82, RZ, RZ, R7 ;  /* 0x000000ffff523224 */ /* 0x001fe400078e0007 */
        /* <DEDUP_REMOVED lines=8> */
[----:B------:R0:W3:Y:S01]  /*21ba0*/  @P3 LDG.E.U8 R91, desc[UR20][R82.64] ;  /* 0x00000014525b3981 */ /* 0x0000e2000c1e1100 */
[----:B------:R-:W-:Y:S01]  /*21bb0*/  ISETP.GT.AND P3, PT, R16, 0x71, PT ;  /* 0x000000711000780c */ /* 0x000fe20003f64270 */
[----:B0-----:R-:W-:Y:S02]  /*21bc0*/  @P2 IMAD.MOV.U32 R82, RZ, RZ, R9 ;  /* 0x000000ffff522224 */ /* 0x001fe400078e0009 */
        /* <DEDUP_REMOVED lines=9> */
[----:B------:R-:W-:Y:S02]  /*21c60*/  ISETP.GT.AND P4, PT, R16, 0x79, PT ;  /* 0x000000791000780c */ /* 0x000fe40003f84270 */
[----:B------:R-:W-:Y:S02]  /*21c70*/  PRMT R97, RZ, 0x7610, R97 ;  /* 0x00007610ff617816 */ /* 0x000fe40000000061 */
[----:B------:R0:W4:Y:S01]  /*21c80*/  @P3 LDG.E.U8 R95, desc[UR20][R82.64] ;  /* 0x00000014525f3981 */ /* 0x000122000c1e1100 */
[----:B------:R-:W-:Y:S02]  /*21c90*/  PRMT R99, RZ, 0x7610, R99 ;  /* 0x00007610ff637816 */ /* 0x000fe40000000063 */
[----:B------:R-:W-:Y:S01]  /*21ca0*/  PRMT R101, RZ, 0x7610, R101 ;  /* 0x00007610ff657816 */ /* 0x000fe20000000065 */
[----:B0-----:R-:W-:-:S02]  /*21cb0*/  @P3 IMAD.MOV.U32 R82, RZ, RZ, R7 ;  /* 0x000000ffff523224 */ /* 0x001fc400078e0007 */
[----:B------:R-:W4:Y:S01]  /*21cc0*/  LDL R7, [R1+0xa84] ;  /* 0x000a840001077983 */ /* 0x000f220000100800 */
[----:B------:R-:W-:-:S03]  /*21cd0*/  @P3 IMAD.MOV.U32 R83, RZ, RZ, R8 ;  /* 0x000000ffff533224 */ /* 0x000fc600078e0008 */
[----:B------:R-:W4:Y:S04]  /*21ce0*/  LDL R8, [R1+0xa80] ;  /* 0x000a800001087983 */ /* 0x000f280000100800 */
[----:B------:R3:W4:Y:S01]  /*21cf0*/  @P3 LDG.E.U8 R97, desc[UR20][R82.64] ;  /* 0x0000001452613981 */ /* 0x000722000c1e1100 */
[----:B------:R-:W-:Y:S01]  /*21d00*/  ISETP.GT.AND P3, PT, R16, 0x72, PT ;  /* 0x000000721000780c */ /* 0x000fe20003f64270 */
[----:B---3--:R-:W-:Y:S02]  /*21d10*/  @P4 IMAD.MOV.U32 R82, RZ, RZ, R5 ;  /* 0x000000ffff524224 */ /* 0x008fe400078e0005 */
[----:B------:R-:W3:Y:S01]  /*21d20*/  LDL R5, [R1+0xafc] ;  /* 0x000afc0001057983 */ /* 0x000ee20000100800 */
[----:B------:R-:W-:-:S03]  /*21d30*/  @P4 IMAD.MOV.U32 R83, RZ, RZ, R6 ;  /* 0x000000ffff534224 */ /* 0x000fc600078e0006 */
[----:B------:R-:W3:Y:S04]  /*21d40*/  LDL R6, [R1+0xaf8] ;  /* 0x000af80001067983 */ /* 0x000ee80000100800 */
[----:B------:R0:W3:Y:S02]  /*21d50*/  @P4 LDG.E.U8 R99, desc[UR20][R82.64] ;  /* 0x0000001452634981 */ /* 0x0000e4000c1e1100 */
[----:B0-----:R-:W-:Y:S01]  /*21d60*/  @P4 IMAD.MOV.U32 R82, RZ, RZ, R9 ;  /* 0x000000ffff524224 */ /* 0x001fe200078e0009 */
[----:B------:R-:W-:Y:S01]  /*21d70*/  PRMT R103, RZ, 0x7610, R103 ;  /* 0x00007610ff677816 */ /* 0x000fe20000000067 */
[----:B------:R-:W3:Y:S01]  /*21d80*/  LDL R9, [R1+0xa8c] ;  /* 0x000a8c0001097983 */ /* 0x000ee20000100800 */
[----:B------:R-:W-:Y:S01]  /*21d90*/  @P4 IMAD.MOV.U32 R83, RZ, RZ, R10 ;  /* 0x000000ffff534224 */ /* 0x000fe200078e000a */
[----:B------:R-:W-:-:S02]  /*21da0*/  PRMT R105, RZ, 0x7610, R105 ;  /* 0x00007610ff697816 */ /* 0x000fc40000000069 */
[----:B------:R-:W3:Y:S04]  /*21db0*/  LDL R10, [R1+0xa88] ;  /* 0x000a8800010a7983 */ /* 0x000ee80000100800 */
[----:B------:R2:W3:Y:S02]  /*21dc0*/  @P4 LDG.E.U8 R101, desc[UR20][R82.64] ;  /* 0x0000001452654981 */ /* 0x0004e4000c1e1100 */
[----:B--2---:R-:W-:Y:S02]  /*21dd0*/  @P3 IMAD.MOV.U32 R82, RZ, RZ, R2 ;  /* 0x000000ffff523224 */ /* 0x004fe400078e0002 */
[----:B------:R-:W2:Y:S01]  /*21de0*/  LDL R2, [R1+0xb04] ;  /* 0x000b040001027983 */ /* 0x000ea20000100800 */
[----:B----4-:R-:W-:-:S03]  /*21df0*/  @P3 IMAD.MOV.U32 R83, RZ, RZ, R3 ;  /* 0x000000ffff533224 */ /* 0x010fc600078e0003 */
[----:B------:R-:W4:Y:S01]  /*21e00*/  LDL R3, [R1+0xb00] ;  /* 0x000b000001037983 */ /* 0x000f220000100800 */
[----:B------:R-:W-:-:S03]  /*21e10*/  ISETP.GT.AND P4, PT, R16, 0x7a, PT ;  /* 0x0000007a1000780c */ /* 0x000fc60003f84270 */
[----:B------:R0:W4:Y:S01]  /*21e20*/  @P3 LDG.E.U8 R103, desc[UR20][R82.64] ;  /* 0x0000001452673981 */ /* 0x000122000c1e1100 */
[----:B------:R-:W-:Y:S01]  /*21e30*/  PRMT R107, RZ, 0x7610, R107 ;  /* 0x00007610ff6b7816 */ /* 0x000fe2000000006b */
        /* <DEDUP_REMOVED lines=15> */
[----:B------:R-:W-:Y:S02]  /*21f30*/  PRMT R109, RZ, 0x7610, R109 ;  /* 0x00007610ff6d7816 */ /* 0x000fe4000000006d */
[----:B------:R-:W-:-:S04]  /*21f40*/  PRMT R111, RZ, 0x7610, R111 ;  /* 0x00007610ff6f7816 */ /* 0x000fc8000000006f */
[----:B------:R0:W4:Y:S01]  /*21f50*/  @P4 LDG.E.U8 R109, desc[UR20][R82.64] ;  /* 0x00000014526d4981 */ /* 0x000122000c1e1100 */
[----:B------:R-:W-:Y:S02]  /*21f60*/  ISETP.GT.AND P4, PT, R16, 0x7b, PT ;  /* 0x0000007b1000780c */ /* 0x000fe40003f84270 */
[----:B------:R-:W-:Y:S02]  /*21f70*/  PRMT R113, RZ, 0x7610, R113 ;  /* 0x00007610ff717816 */ /* 0x000fe40000000071 */
[----:B0-----:R-:W-:Y:S02]  /*21f80*/  @P3 IMAD.MOV.U32 R82, RZ, RZ, R9 ;  /* 0x000000ffff523224 */ /* 0x001fe400078e0009 */
[----:B------:R-:W-:Y:S01]  /*21f90*/  @P3 IMAD.MOV.U32 R83, RZ, RZ, R10 ;  /* 0x000000ffff533224 */ /* 0x000fe200078e000a */
[----:B------:R-:W4:Y:S04]  /*21fa0*/  LDL R9, [R1+0xa34] ;  /* 0x000a340001097983 */ /* 0x000f280000100800 */
[----:B------:R-:W4:Y:S04]  /*21fb0*/  LDL R10, [R1+0xa30] ;  /* 0x000a3000010a7983 */ /* 0x000f280000100800 */
[----:B------:R3:W4:Y:S01]  /*21fc0*/  @P3 LDG.E.U8 R111, desc[UR20][R82.64] ;  /* 0x00000014526f3981 */ /* 0x000722000c1e1100 */
[----:B------:R-:W-:Y:S01]  /*21fd0*/  PRMT R115, RZ, 0x7610, R115 ;  /* 0x00007610ff737816 */ /* 0x000fe20000000073 */
[----:B---3--:R-:W-:-:S02]  /*21fe0*/  @P3 IMAD.MOV.U32 R82, RZ, RZ, R5 ;  /* 0x000000ffff523224 */ /* 0x008fc400078e0005 */
        /* <DEDUP_REMOVED lines=15> */
[----:B------:R-:W-:Y:S02]  /*220e0*/  PRMT R119, RZ, 0x7610, R119 ;  /* 0x00007610ff777816 */ /* 0x000fe40000000077 */
[----:B------:R0:W4:Y:S01]  /*220f0*/  @P4 LDG.E.U8 R117, desc[UR20][R82.64] ;  /* 0x0000001452754981 */ /* 0x000122000c1e1100 */
[----:B------:R-:W-:Y:S02]  /*22100*/  PRMT R121, RZ, 0x7610, R121 ;  /* 0x00007610ff797816 */ /* 0x000fe40000000079 */
[----:B------:R-:W-:Y:S01]  /*22110*/  ISETP.GT.AND P4, PT, R16, 0x7c, PT ;  /* 0x0000007c1000780c */ /* 0x000fe20003f84270 */
[----:B0-----:R-:W-:Y:S01]  /*22120*/  @P2 IMAD.MOV.U32 R82, RZ, RZ, R9 ;  /* 0x000000ffff522224 */ /* 0x001fe200078e0009 */
[----:B------:R-:W-:Y:S01]  /*22130*/  PRMT R123, RZ, 0x7610, R123 ;  /* 0x00007610ff7b7816 */ /* 0x000fe2000000007b */
        /* <DEDUP_REMOVED lines=13> */
[----:B------:R-:W-:-:S02]  /*22210*/  ISETP.GT.AND P2, PT, R16, 0x75, PT ;  /* 0x000000751000780c */ /* 0x000fc40003f44270 */
[----:B------:R-:W3:Y:S04]  /*22220*/  LDL R8, [R1+0xb28] ;  /* 0x000b280001087983 */ /* 0x000ee80000100800 */
[----:B------:R2:W3:Y:S02]  /*22230*/  @P3 LDG.E.U8 R123, desc[UR20][R82.64] ;  /* 0x00000014527b3981 */ /* 0x0004e4000c1e1100 */
[----:B--2---:R-:W-:Y:S02]  /*22240*/  @P4 IMAD.MOV.U32 R82, RZ, RZ, R2 ;  /* 0x000000ffff524224 */ /* 0x004fe400078e0002 */
[----:B------:R-:W2:Y:S01]  /*22250*/  LDL R2, [R1+0xab4] ;  /* 0x000ab40001027983 */ /* 0x000ea20000100800 */
[----:B----4-:R-:W-:-:S03]  /*22260*/  @P4 IMAD.MOV.U32 R83, RZ, RZ, R3 ;  /* 0x000000ffff534224 */ /* 0x010fc600078e0003 */
[----:B------:R-:W4:Y:S01]  /*22270*/  LDL R3, [R1+0xab0] ;  /* 0x000ab00001037983 */ /* 0x000f220000100800 */
[----:B------:R-:W-:-:S03]  /*22280*/  PRMT R127, RZ, 0x7610, R127 ;  /* 0x00007610ff7f7816 */ /* 0x000fc6000000007f */
[----:B------:R3:W4:Y:S01]  /*22290*/  @P4 LDG.E.U8 R125, desc[UR20][R82.64] ;  /* 0x00000014527d4981 */ /* 0x000722000c1e1100 */
        /* <DEDUP_REMOVED lines=15> */
[----:B------:R-:W-:Y:S02]  /*22390*/  ISETP.GT.AND P3, PT, R16, 0x7d, PT ;  /* 0x0000007d1000780c */ /* 0x000fe40003f64270 */
[----:B------:R-:W-:Y:S02]  /*223a0*/  PRMT R131, RZ, 0x7610, R131 ;  /* 0x00007610ff837816 */ /* 0x000fe40000000083 */
[----:B------:R-:W-:-:S04]  /*223b0*/  PRMT R133, RZ, 0x7610, R133 ;  /* 0x00007610ff857816 */ /* 0x000fc80000000085 */
[----:B------:R0:W4:Y:S01]  /*223c0*/  @P2 LDG.E.U8 R131, desc[UR20][R82.64] ;  /* 0x0000001452832981 */ /* 0x000122000c1e1100 */
[----:B------:R-:W-:Y:S02]  /*223d0*/  PRMT R135, RZ, 0x7610, R135 ;  /* 0x00007610ff877816 */ /* 0x000fe40000000087 */
[----:B------:R-:W-:Y:S02]  /*223e0*/  ISETP.GT.AND P2, PT, R16, 0x67, PT ;  /* 0x000000671000780c */ /* 0x000fe40003f44270 */
[----:B0-----:R-:W-:Y:S02]  /*223f0*/  @P3 IMAD.MOV.U32 R82, RZ, RZ, R7 ;  /* 0x000000ffff523224 */ /* 0x001fe400078e0007 */
[----:B------:R-:W-:Y:S01]  /*22400*/  @P3 IMAD.MOV.U32 R83, RZ, RZ, R8 ;  /* 0x000000ffff533224 */ /* 0x000fe200078e0008 */
[----:B------:R-:W4:Y:S04]  /*22410*/  LDL R7, [R1+0x9d4] ;  /* 0x0009d40001077983 */ /* 0x000f280000100800 */
[----:B------:R3:W4:Y:S04]  /*22420*/  @P3 LDG.E.U8 R133, desc[UR20][R82.64] ;  /* 0x0000001452853981 */ /* 0x000728000c1e1100 */
[----:B------:R-:W4:Y:S01]  /*22430*/  LDL R8, [R1+0x9d0] ;  /* 0x0009d00001087983 */ /* 0x000f220000100800 */
[----:B------:R-:W-:Y:S01]  /*22440*/  PRMT R137, RZ, 0x7610, R137 ;  /* 0x00007610ff897816 */ /* 0x000fe20000000089 */
[----:B---3--:R-:W-:-:S02]  /*22450*/  @P3 IMAD.MOV.U32 R82, RZ, RZ, R5 ;  /* 0x000000ffff523224 */ /* 0x008fc400078e0005 */
[----:B------:R-:W3:Y:S01]  /*22460*/  LDL R5, [R1+0xa3c] ;  /* 0x000a3c0001057983 */ /* 0x000ee20000100800 */
[----:B------:R-:W-:-:S03]  /*22470*/  @P3 IMAD.MOV.U32 R83, RZ, RZ, R6 ;  /* 0x000000ffff533224 */ /* 0x000fc600078e0006 */
[----:B------:R-:W3:Y:S04]  /*22480*/  LDL R6, [R1+0xa38] ;  /* 0x000a380001067983 */ /* 0x000ee80000100800 */
[----:B------:R0:W3:Y:S02]  /*22490*/  @P3 LDG.E.U8 R135, desc[UR20][R82.64] ;  /* 0x0000001452873981 */ /* 0x0000e4000c1e1100 */
[----:B0-----:R-:W-:Y:S01]  /*224a0*/  @P1 IMAD.MOV.U32 R82, RZ, RZ, R9 ;  /* 0x000000ffff521224 */ /* 0x001fe200078e0009 */
[----:B------:R-:W-:Y:S01]  /*224b0*/  PRMT R139, RZ, 0x7610, R139 ;  /* 0x00007610ff8b7816 */ /* 0x000fe2000000008b */
        /* <DEDUP_REMOVED lines=9> */
[----:B------:R-:W-:Y:S01]  /*22550*/  PRMT R141, RZ, 0x7610, R141 ;  /* 0x00007610ff8d7816 */ /* 0x000fe2000000008d */
        /* <DEDUP_REMOVED lines=23> */
[----:B------:R-:W-:-:S05]  /*226d0*/  @P2 IMAD.MOV.U32 R83, RZ, RZ, R14 ;  /* 0x000000ffff532224 */ /* 0x000fca00078e000e */
[----:B------:R0:W4:Y:S01]  /*226e0*/  @P2 LDG.E.U8 R147, desc[UR20][R82.64] ;  /* 0x0000001452932981 */ /* 0x000122000c1e1100 */
[----:B------:R-:W-:Y:S01]  /*226f0*/  PRMT R151, RZ, 0x7610, R151 ;  /* 0x00007610ff977816 */ /* 0x000fe20000000097 */
[----:B0-----:R-:W-:Y:S02]  /*22700*/  @P2 IMAD.MOV.U32 R82, RZ, RZ, R9 ;  /* 0x000000ffff522224 */ /* 0x001fe400078e0009 */
[----:B------:R-:W-:-:S05]  /*22710*/  @P2 IMAD.MOV.U32 R83, RZ, RZ, R10 ;  /* 0x000000ffff532224 */ /* 0x000fca00078e000a */
[----:B------:R0:W4:Y:S01]  /*22720*/  @P2 LDG.E.U8 R149, desc[UR20][R82.64] ;  /* 0x0000001452952981 */ /* 0x000122000c1e1100 */
[----:B------:R-:W-:Y:S02]  /*22730*/  ISETP.GT.AND P2, PT, R16, 0x77, PT ;  /* 0x000000771000780c */ /* 0x000fe40003f44270 */
[----:B------:R-:W-:Y:S01]  /*22740*/  PRMT R153, RZ, 0x7610, R153 ;  /* 0x00007610ff997816 */ /* 0x000fe20000000099 */
[----:B0-----:R-:W-:Y:S02]  /*22750*/  @P1 IMAD.MOV.U32 R82, RZ, RZ, R7 ;  /* 0x000000ffff521224 */ /* 0x001fe400078e0007 */
[----:B------:R-:W-:-:S05]  /*22760*/  @P1 IMAD.MOV.U32 R83, RZ, RZ, R8 ;  /* 0x000000ffff531224 */ /* 0x000fca00078e0008 */
[----:B------:R3:W4:Y:S02]  /*22770*/  @P1 LDG.E.U8 R151, desc[UR20][R82.64] ;  /* 0x0000001452971981 */ /* 0x000724000c1e1100 */
[----:B---3--:R-:W-:Y:S02]  /*22780*/  @P1 IMAD.MOV.U32 R82, RZ, RZ, R5 ;  /* 0x000000ffff521224 */ /* 0x008fe400078e0005 */
[----:B------:R-:W-:-:S05]  /*22790*/  @P1 IMAD.MOV.U32 R83, RZ, RZ, R6 ;  /* 0x000000ffff531224 */ /* 0x000fca00078e0006 */
[----:B------:R2:W3:Y:S01]  /*227a0*/  @P1 LDG.E.U8 R153, desc[UR20][R82.64] ;  /* 0x0000001452991981 */ /* 0x0004e2000c1e1100 */
[----:B------:R-:W-:Y:S01]  /*227b0*/  PRMT R155, RZ, 0x7610, R155 ;  /* 0x00007610ff9b7816 */ /* 0x000fe2000000009b */
[----:B--2---:R-:W-:Y:S02]  /*227c0*/  @P2 IMAD.MOV.U32 R82, RZ, RZ, R2 ;  /* 0x000000ffff522224 */ /* 0x004fe400078e0002 */
[----:B------:R-:W2:Y:S04]  /*227d0*/  LDL R2, [R1+0x444] ;  /* 0x0004440001027983 */ /* 0x000ea80000100800 */
[----:B------:R-:W2:Y:S04]  /*227e0*/  LDL.LU R10, [R1+0x134] ;  /* 0x00013400010a7983 */ /* 0x000ea80000300800 */
[----:B------:R-:W2:Y:S01]  /*227f0*/  LDL.LU R15, [R1+0x130] ;  /* 0x00013000010f7983 */ /* 0x000ea20000300800 */
[----:B----4-:R-:W-:-:S03]  /*22800*/  @P2 IMAD.MOV.U32 R83, RZ, RZ, R3 ;  /* 0x000000ffff532224 */ /* 0x010fc600078e0003 */
        /* <DEDUP_REMOVED lines=9> */
[----:B------:R0:W2:Y:S04]  /*228a0*/  @P2 LDG.E.U8 R155, desc[UR20][R82.64] ;  /* 0x00000014529b2981 */ /* 0x0000a8000c1e1100 */
[----:B------:R-:W0:Y:S04]  /*228b0*/  LDL R82, [R1+0xad0] ;  /* 0x000ad00001527983 */ /* 0x000e280000100800 */
[----:B------:R-:W0:Y:S01]  /*228c0*/  LDL R83, [R1+0xad4] ;  /* 0x000ad40001537983 */ /* 0x000e220000100800 */
[----:B------:R-:W-:-:S02]  /*228d0*/  PRMT R157, RZ, 0x7610, R157 ;  /* 0x00007610ff9d7816 */ /* 0x000fc4000000009d */
[----:B0-----:R-:W-:-:S04]  /*228e0*/  @P2 LOP3.LUT R83, R83, R82, RZ, 0x3c, !PT ;  /* 0x0000005253532212 */ /* 0x001fc800078e3cff */
        /* <DEDUP_REMOVED lines=10> */
[----:B------:R0:W2:Y:S04]  /*22990*/  @P1 LDG.E.U8 R159, desc[UR20][R82.64] ;  /* 0x00000014529f1981 */ /* 0x0000a8000c1e1100 */
[----:B------:R-:W0:Y:S04]  /*229a0*/  LDL R82, [R1+0xb40] ;  /* 0x000b400001527983 */ /* 0x000e280000100800 */
[----:B------:R-:W0:Y:S01]  /*229b0*/  LDL R83, [R1+0xb44] ;  /* 0x000b440001537983 */ /* 0x000e220000100800 */
[----:B------:R-:W-:Y:S02]  /*229c0*/  PRMT R161, RZ, 0x7610, R161 ;  /* 0x00007610ffa17816 */ /* 0x000fe400000000a1 */
[----:B------:R-:W-:-:S02]  /*229d0*/  ISETP.GT.AND P2, PT, R16, 0x7f, PT ;  /* 0x0000007f1000780c */ /* 0x000fc40003f44270 */
[----:B0-----:R-:W-:-:S04]  /*229e0*/  @P1 LOP3.LUT R83, R83, R82, RZ, 0x3c, !PT ;  /* 0x0000005253531212 */ /* 0x001fc800078e3cff */
[----:B------:R-:W-:-:S04]  /*229f0*/  @P1 LOP3.LUT R82, R83, R82, RZ, 0x3c, !PT ;  /* 0x0000005253521212 */ /* 0x000fc800078e3cff */
[----:B------:R-:W-:-:S05]  /*22a00*/  @P1 LOP3.LUT R83, R83, R82, RZ, 0x3c, !PT ;  /* 0x0000005253531212 */ /* 0x000fca00078e3cff */
[----:B------:R2:W3:Y:S04]  /*22a10*/  @P1 LDG.E.U8 R161, desc[UR20][R82.64] ;  /* 0x0000001452a11981 */ /* 0x0004e8000c1e1100 */
[----:B------:R-:W3:Y:S01]  /*22a20*/  LDL R83, [R1+0x440] ;  /* 0x0004400001537983 */ /* 0x000ee20000100800 */
[----:B------:R-:W-:Y:S01]  /*22a30*/  PRMT R163, RZ, 0x7610, R163 ;  /* 0x00007610ffa37816 */ /* 0x000fe200000000a3 */
[----:B--2---:R-:W-:-:S05]  /*22a40*/  @P2 IMAD.MOV.U32 R82, RZ, RZ, R2 ;  /* 0x000000ffff522224 */ /* 0x004fca00078e0002 */
[----:B---3--:R0:W2:Y:S04]  /*22a50*/  @P2 LDG.E.U8 R163, desc[UR20][R82.64] ;  /* 0x0000001452a32981 */ /* 0x0080a8000c1e1100 */
[----:B------:R-:W0:Y:S04]  /*22a60*/  LDL R82, [R1+0x448] ;  /* 0x0004480001527983 */ /* 0x000e280000100800 */
[----:B------:R-:W0:Y:S01]  /*22a70*/  LDL R83, [R1+0x44c] ;  /* 0x00044c0001537983 */ /* 0x000e220000100800 */
[----:B------:R-:W1:Y:S01]  /*22a80*/  S2R R2, SR_TID.X ;  /* 0x0000000000027919 */ /* 0x000e620000002100 */
[----:B------:R-:W-:-:S02]  /*22a90*/  PRMT R165, RZ, 0x7610, R165 ;  /* 0x00007610ffa57816 */ /* 0x000fc400000000a5 */
[----:B-1----:R-:W-:Y:S02]  /*22aa0*/  LOP3.LUT R2, R2, 0x7f, RZ, 0xc0, !PT ;  /* 0x0000007f02027812 */ /* 0x002fe400078ec0ff */
[----:B0-----:R-:W-:-:S04]  /*22ab0*/  @P2 LOP3.LUT R83, R83, R82, RZ, 0x3c, !PT ;  /* 0x0000005253532212 */ /* 0x001fc800078e3cff */
[----:B------:R-:W-:-:S04]  /*22ac0*/  @P2 LOP3.LUT R82, R83, R82, RZ, 0x3c, !PT ;  /* 0x0000005253522212 */ /* 0x000fc800078e3cff */
[----:B------:R-:W-:-:S05]  /*22ad0*/  @P2 LOP3.LUT R83, R83, R82, RZ, 0x3c, !PT ;  /* 0x0000005253532212 */ /* 0x000fca00078e3cff */
[----:B------:R-:W3:Y:S01]  /*22ae0*/  @P2 LDG.E.U8 R165, desc[UR20][R82.64] ;  /* 0x0000001452a52981 */ /* 0x000ee2000c1e1100 */
[----:B------:R-:W-:Y:S06]  /*22af0*/  BAR.SYNC.DEFER_BLOCKING 0x0 ;  /* 0x0000000000007b1d */ /* 0x000fec0000010000 */
[----:B------:R0:W-:Y:S04]  /*22b00*/  STS.U8 [R2+UR9+0x8000], R10 ;  /* 0x0080000a02007988 */ /* 0x0001e80008000009 */
[----:B------:R1:W-:Y:S04]  /*22b10*/  STS.U8 [R2+UR9+0xc000], R15 ;  /* 0x00c0000f02007988 */ /* 0x0003e80008000009 */
[----:B----4-:R4:W-:Y:S04]  /*22b20*/  STS.U8 [R2+UR9+0x8400], R9 ;  /* 0x0084000902007988 */ /* 0x0109e80008000009 */
[----:B0-----:R-:W2:Y:S04]  /*22b30*/  LDL.LU R10, [R1+0xbfc] ;  /* 0x000bfc00010a7983 */ /* 0x001ea80000300800 */
[----:B-1----:R-:W2:Y:S04]  /*22b40*/  LDL.LU R15, [R1+0xbf8] ;  /* 0x000bf800010f7983 */ /* 0x002ea80000300800 */
[----:B----4-:R-:W4:Y:S04]  /*22b50*/  LDL.LU R9, [R1+0xbf4] ;  /* 0x000bf40001097983 */ /* 0x010f280000300800 */
[----:B------:R0:W-:Y:S04]  /*22b60*/  STS.U8 [R2+UR9+0xc400], R144 ;  /* 0x00c4009002007988 */ /* 0x0001e80008000009 */
[----:B------:R1:W-:Y:S04]  /*22b70*/  STS.U8 [R2+UR9+0x8800], R5 ;  /* 0x0088000502007988 */ /* 0x0003e80008000009 */
[----:B------:R1:W-:Y:S04]  /*22b80*/  STS.U8 [R2+UR9+0xc800], R14 ;  /* 0x00c8000e02007988 */ /* 0x0003e80008000009 */
[----:B0-----:R-:W2:Y:S04]  /*22b90*/  LDL.LU R144, [R1+0xbf0] ;  /* 0x000bf00001907983 */ /* 0x001ea80000300800 */
[----:B-1----:R-:W2:Y:S04]  /*22ba0*/  LDL.LU R5, [R1+0xbec] ;  /* 0x000bec0001057983 */ /* 0x002ea80000300800 */
[----:B------:R-:W2:Y:S04]  /*22bb0*/  LDL.LU R14, [R1+0xbe8] ;  /* 0x000be800010e7983 */ /* 0x000ea80000300800 */
[----:B------:R0:W-:Y:S04]  /*22bc0*/  STS.U8 [R2+UR9+0x8c00], R6 ;  /* 0x008c000602007988 */ /* 0x0001e80008000009 */
[----:B0-----:R-:W2:Y:S04]  /*22bd0*/  LDL.LU R6, [R1+0xbe4] ;  /* 0x000be40001067983 */ /* 0x001ea80000300800 */
[----:B------:R0:W-:Y:S04]  /*22be0*/  STS.U8 [R2+UR9+0xcc00], R8 ;  /* 0x00cc000802007988 */ /* 0x0001e80008000009 */
[----:B------:R1:W-:Y:S04]  /*22bf0*/  STS.U8 [R2+UR9+0x9000], R3 ;  /* 0x0090000302007988 */ /* 0x0003e80008000009 */
[----:B------:R1:W-:Y:S04]  /*22c00*/  STS.U8 [R2+UR9+0xd000], R7 ;  /* 0x00d0000702007988 */ /* 0x0003e80008000009 */
[----:B------:R-:W-:Y:S01]  /*22c10*/  STS.U8 [R2+UR9+0x9400], R13 ;  /* 0x0094000d02007988 */ /* 0x000fe20008000009 */
[----:B------:R-:W-:-:S03]  /*22c20*/  ISETP.GE.AND P1, PT, R2, R16, PT ;  /* 0x000000100200720c */ /* 0x000fc60003f26270 */
[----:B0-----:R-:W3:Y:S04]  /*22c30*/  LDL.LU R8, [R1+0x12c] ;  /* 0x00012c0001087983 */ /* 0x001ee80000300800 */
[----:B-1----:R-:W3:Y:S04]  /*22c40*/  LDL.LU R3, [R1+0x128] ;  /* 0x0001280001037983 */ /* 0x002ee80000300800 */
[----:B------:R-:W3:Y:S04]  /*22c50*/  LDL.LU R7, [R1+0xf4] ;  /* 0x0000f40001077983 */ /* 0x000ee80000300800 */
[----:B--2---:R-:W-:Y:S04]  /*22c60*/  STS.U8 [R2+UR9+0xd400], R6 ;  /* 0x00d4000602007988 */ /* 0x004fe80008000009 */
[----:B------:R-:W-:Y:S04]  /*22c70*/  STS.U8 [R2+UR9+0x9800], R14 ;  /* 0x0098000e02007988 */ /* 0x000fe80008000009 */
[----:B------:R-:W-:Y:S04]  /*22c80*/  STS.U8 [R2+UR9+0xd800], R5 ;  /* 0x00d8000502007988 */ /* 0x000fe80008000009 */
[----:B------:R0:W-:Y:S04]  /*22c90*/  STS.U8 [R2+UR9+0x9c00], R162 ;  /* 0x009c00a202007988 */ /* 0x0001e80008000009 */
[----:B0-----:R-:W2:Y:S01]  /*22ca0*/  LDL.LU R2, [R1+0xf0] ;  /* 0x0000f00001027983 */ /* 0x001ea20000300800 */
[----:B------:R-:W0:Y:S01]  /*22cb0*/  S2R R162, SR_TID.X ;  /* 0x0000000000a27919 */ /* 0x000e220000002100 */
[----:B------:R-:W1:Y:S02]  /*22cc0*/  S2R R6, SR_TID.X ;  /* 0x0000000000067919 */ /* 0x000e640000002100 */
[----:B------:R-:W4:Y:S04]  /*22cd0*/  LDL.LU R13, [R1+0xbc] ;  /* 0x0000bc00010d7983 */ /* 0x000f280000300800 */
[----:B------:R-:W4:Y:S04]  /*22ce0*/  LDL.LU R14, [R1+0xb8] ;  /* 0x0000b800010e7983 */ /* 0x000f280000300800 */
[----:B------:R-:W4:Y:S01]  /*22cf0*/  LDL.LU R5, [R1+0x84] ;  /* 0x0000840001057983 */ /* 0x000f220000300800 */
[----:B0-----:R-:W-:-:S05]  /*22d00*/  LOP3.LUT R162, R162, 0x7f, RZ, 0xc0, !PT ;  /* 0x0000007fa2a27812 */ /* 0x001fca00078ec0ff */
[----:B------:R0:W-:Y:S04]  /*22d10*/  STS.U8 [R162+UR9+0xdc00], R158 ;  /* 0x00dc009ea2007988 */ /* 0x0001e80008000009 */
[----:B------:R0:W-:Y:S04]  /*22d20*/  STS.U8 [R162+UR9+0xa000], R126 ;  /* 0x00a0007ea2007988 */ /* 0x0001e80008000009 */
[----:B------:R0:W-:Y:S04]  /*22d30*/  STS.U8 [R162+UR9+0xe000], R124 ;  /* 0x00e0007ca2007988 */ /* 0x0001e80008000009 */
[----:B------:R-:W-:Y:S04]  /*22d40*/  STS.U8 [R162+UR9+0xa400], R94 ;  /* 0x00a4005ea2007988 */ /* 0x000fe80008000009 */
[----:B------:R-:W-:Y:S01]  /*22d50*/  STS.U8 [R162+UR9+0xe400], R92 ;  /* 0x00e4005ca2007988 */ /* 0x000fe20008000009 */
[----:B-1----:R-:W-:-:S03]  /*22d60*/  LOP3.LUT R6, R6, 0x7f, RZ, 0xc0, !PT ;  /* 0x0000007f06067812 */ /* 0x002fc600078ec0ff */
[----:B------:R-:W-:Y:S04]  /*22d70*/  STS.U8 [R162+UR9+0xa800], R27 ;  /* 0x00a8001ba2007988 */ /* 0x000fe80008000009 */
[----:B------:R1:W-:Y:S04]  /*22d80*/  STS.U8 [R162+UR9+0xe800], R28 ;  /* 0x00e8001ca2007988 */ /* 0x0003e80008000009 */
[----:B------:R-:W-:Y:S04]  /*22d90*/  STS.U8 [R162+UR9+0xac00], R43 ;  /* 0x00ac002ba2007988 */ /* 0x000fe80008000009 */
[----:B------:R0:W-:Y:S01]  /*22da0*/  STS.U8 [R162+UR9+0xec00], R44 ;  /* 0x00ec002ca2007988 */ /* 0x0001e20008000009 */
[----:B------:R-:W-:-:S03]  /*22db0*/  LOP3.LUT R6, R6, 0x10, RZ, 0x3c, !PT ;  /* 0x0000001006067812 */ /* 0x000fc600078e3cff */
[----:B------:R-:W-:Y:S04]  /*22dc0*/  STS.U8 [R162+UR9+0xb000], R59 ;  /* 0x00b0003ba2007988 */ /* 0x000fe80008000009 */
[----:B------:R-:W-:Y:S04]  /*22dd0*/  STS.U8 [R162+UR9+0xf000], R60 ;  /* 0x00f0003ca2007988 */ /* 0x000fe80008000009 */
[----:B------:R-:W-:Y:S04]  /*22de0*/  STS.U8 [R162+UR9+0xb400], R72 ;  /* 0x00b40048a2007988 */ /* 0x000fe80008000009 */
[----:B------:R-:W-:Y:S04]  /*22df0*/  STS.U8 [R162+UR9+0xf400], R73 ;  /* 0x00f40049a2007988 */ /* 0x000fe80008000009 */
[----:B0-----:R-:W4:Y:S04]  /*22e00*/  LDL.LU R158, [R1+0x18] ;  /* 0x00001800019e7983 */ /* 0x001f280000300800 */
[----:B------:R-:W-:Y:S04]  /*22e10*/  STS.U8 [R162+UR9+0xb800], R85 ;  /* 0x00b80055a2007988 */ /* 0x000fe80008000009 */
[----:B------:R-:W4:Y:S04]  /*22e20*/  LDL.LU R126, [R1+0x1c] ;  /* 0x00001c00017e7983 */ /* 0x000f280000300800 */
[----:B------:R-:W-:Y:S04]  /*22e30*/  STS.U8 [R162+UR9+0xf800], R87 ;  /* 0x00f80057a2007988 */ /* 0x000fe80008000009 */
[----:B------:R-:W4:Y:S04]  /*22e40*/  LDL.LU R124, [R1+0x48] ;  /* 0x00004800017c7983 */ /* 0x000f280000300800 */
[----:B------:R-:W-:Y:S04]  /*22e50*/  STS.U8 [R162+UR9+0xbc00], R89 ;  /* 0x00bc0059a2007988 */ /* 0x000fe80008000009 */
[----:B-1----:R-:W4:Y:S04]  /*22e60*/  LDL.LU R28, [R1+0x4c] ;  /* 0x00004c00011c7983 */ /* 0x002f280000300800 */
[----:B------:R-:W-:Y:S04]  /*22e70*/  STS.U8 [R162+UR9+0xfc00], R91 ;  /* 0x00fc005ba2007988 */ /* 0x000fe80008000009 */
[----:B------:R-:W4:Y:S04]  /*22e80*/  LDL.LU R44, [R1+0x80] ;  /* 0x00008000012c7983 */ /* 0x000f280000300800 */
[----:B---3--:R0:W-:Y:S04]  /*22e90*/  STS.U8 [R6+UR9+0x8080], R8 ;  /* 0x0080800806007988 */ /* 0x0081e80008000009 */
[----:B------:R1:W-:Y:S04]  /*22ea0*/  STS.U8 [R6+UR9+0xc080], R3 ;  /* 0x00c0800306007988 */ /* 0x0003e80008000009 */
[----:B------:R3:W-:Y:S04]  /*22eb0*/  STS.U8 [R6+UR9+0x8480], R7 ;  /* 0x0084800706007988 */ /* 0x0007e80008000009 */
[----:B0-----:R-:W4:Y:S04]  /*22ec0*/  LDL.LU R8, [R1+0xbe0] ;  /* 0x000be00001087983 */ /* 0x001f280000300800 */
[----:B-1----:R-:W4:Y:S04]  /*22ed0*/  LDL.LU R3, [R1+0xbdc] ;  /* 0x000bdc0001037983 */ /* 0x002f280000300800 */
[----:B---3--:R-:W3:Y:S04]  /*22ee0*/  LDL.LU R7, [R1+0xbd8] ;  /* 0x000bd80001077983 */ /* 0x008ee80000300800 */
[----:B--2---:R0:W-:Y:S04]  /*22ef0*/  STS.U8 [R6+UR9+0xc480], R2 ;  /* 0x00c4800206007988 */ /* 0x0041e80008000009 */
[----:B0-----:R-:W2:Y:S04]  /*22f00*/  LDL.LU R2, [R1+0xbd4] ;  /* 0x000bd40001027983 */ /* 0x001ea80000300800 */
[----:B----4-:R0:W-:Y:S04]  /*22f10*/  STS.U8 [R6+UR9+0x8880], R13 ;  /* 0x0088800d06007988 */ /* 0x0101e80008000009 */
[----:B------:R1:W-:Y:S04]  /*22f20*/  STS.U8 [R6+UR9+0xc880], R14 ;  /* 0x00c8800e06007988 */ /* 0x0003e80008000009 */
[----:B------:R4:W-:Y:S04]  /*22f30*/  STS.U8 [R6+UR9+0x8c80], R5 ;  /* 0x008c800506007988 */ /* 0x0009e80008000009 */
[----:B0-----:R-:W3:Y:S04]  /*22f40*/  LDL.LU R13, [R1+0xbd0] ;  /* 0x000bd000010d7983 */ /* 0x001ee80000300800 */
[----:B-1----:R-:W3:Y:S04]  /*22f50*/  LDL.LU R14, [R1+0xbcc] ;  /* 0x000bcc00010e7983 */ /* 0x002ee80000300800 */
[----:B----4-:R-:W4:Y:S04]  /*22f60*/  LDL.LU R5, [R1+0xbc8] ;  /* 0x000bc80001057983 */ /* 0x010f280000300800 */
        /* <DEDUP_REMOVED lines=12> */
[----:B--2---:R0:W-:Y:S04]  /*23030*/  STS.U8 [R6+UR9+0x9880], R2 ;  /* 0x0098800206007988 */ /* 0x0041e80008000009 */
[----:B0-----:R-:W2:Y:S04]  /*23040*/  LDL.LU R2, [R1+0xbc4] ;  /* 0x000bc40001027983 */ /* 0x001ea80000300800 */
[----:B------:R-:W2:Y:S04]  /*23050*/  LDL.LU R44, [R1+0x78] ;  /* 0x00007800012c7983 */ /* 0x000ea80000300800 */
        /* <DEDUP_REMOVED lines=11> */
[----:B---3--:R0:W-:Y:S02]  /*23110*/  STS.U8 [R6+UR9+0xd880], R7 ;  /* 0x00d8800706007988 */ /* 0x0081e40008000009 */
[----:B0-----:R-:W0:Y:S02]  /*23120*/  S2R R7, SR_TID.X ;  /* 0x0000000000077919 */ /* 0x001e240000002100 */
[----:B------:R-:W-:Y:S04]  /*23130*/  STS.U8 [R6+UR9+0xa480], R90 ;  /* 0x00a4805a06007988 */ /* 0x000fe80008000009 */
[----:B------:R-:W-:Y:S04]  /*23140*/  STS.U8 [R6+UR9+0xe480], R88 ;  /* 0x00e4805806007988 */ /* 0x000fe80008000009 */
[----:B------:R-:W-:Y:S04]  /*23150*/  STS.U8 [R6+UR9+0xec80], R46 ;  /* 0x00ec802e06007988 */ /* 0x000fe80008000009 */
[----:B------:R-:W-:Y:S04]  /*23160*/  STS.U8 [R6+UR9+0xb080], R61 ;  /* 0x00b0803d06007988 */ /* 0x000fe80008000009 */
[----:B------:R-:W-:Y:S04]  /*23170*/  STS.U8 [R6+UR9+0xf080], R62 ;  /* 0x00f0803e06007988 */ /* 0x000fe80008000009 */
[----:B------:R-:W-:Y:S01]  /*23180*/  STS.U8 [R6+UR9+0xb480], R74 ;  /* 0x00b4804a06007988 */ /* 0x000fe20008000009 */
[----:B0-----:R-:W-:-:S04]  /*23190*/  LOP3.LUT R7, R7, 0x7f, RZ, 0xc0, !PT ;  /* 0x0000007f07077812 */ /* 0x001fc800078ec0ff */
[----:B------:R-:W-:Y:S01]  /*231a0*/  LOP3.LUT R7, R7, 0x20, RZ, 0x3c, !PT ;  /* 0x0000002007077812 */ /* 0x000fe200078e3cff */
[----:B------:R-:W-:Y:S04]  /*231b0*/  STS.U8 [R6+UR9+0xf480], R75 ;  /* 0x00f4804b06007988 */ /* 0x000fe80008000009 */
[----:B------:R-:W-:Y:S04]  /*231c0*/  STS.U8 [R6+UR9+0xb880], R95 ;  /* 0x00b8805f06007988 */ /* 0x000fe80008000009 */
[----:B------:R-:W-:Y:S04]  /*231d0*/  STS.U8 [R6+UR9+0xf880], R97 ;  /* 0x00f8806106007988 */ /* 0x000fe80008000009 */
[----:B------:R-:W-:Y:S04]  /*231e0*/  STS.U8 [R6+UR9+0xbc80], R99 ;  /* 0x00bc806306007988 */ /* 0x000fe80008000009 */
[----:B------:R-:W-:Y:S04]  /*231f0*/  STS.U8 [R6+UR9+0xfc80], R101 ;  /* 0x00fc806506007988 */ /* 0x000fe80008000009 */
[----:B------:R0:W-:Y:S04]  /*23200*/  STS.U8 [R7+UR9+0x9900], R3 ;  /* 0x0099000307007988 */ /* 0x0001e80008000009 */
[----:B0-----:R-:W3:Y:S04]  /*23210*/  LDL.LU R3, [R1+0xbc0] ;  /* 0x000bc00001037983 */ /* 0x001ee80000300800 */
[----:B--2---:R-:W-:Y:S04]  /*23220*/  STS.U8 [R7+UR9+0xcd00], R44 ;  /* 0x00cd002c07007988 */ /* 0x004fe80008000009 */
[----:B----4-:R-:W-:Y:S04]  /*23230*/  STS.U8 [R7+UR9+0x9100], R28 ;  /* 0x0091001c07007988 */ /* 0x010fe80008000009 */
[----:B------:R-:W-:Y:S04]  /*23240*/  STS.U8 [R7+UR9+0x8d00], R156 ;  /* 0x008d009c07007988 */ /* 0x000fe80008000009 */
[----:B------:R-:W-:Y:S04]  /*23250*/  STS.U8 [R7+UR9+0xc900], R154 ;  /* 0x00c9009a07007988 */ /* 0x000fe80008000009 */
[----:B------:R-:W-:Y:S04]  /*23260*/  STS.U8 [R7+UR9+0x8900], R122 ;  /* 0x0089007a07007988 */ /* 0x000fe80008000009 */
[----:B------:R-:W-:Y:S04]  /*23270*/  STS.U8 [R7+UR9+0xc500], R120 ;  /* 0x00c5007807007988 */ /* 0x000fe80008000009 */
[----:B------:R-:W-:Y:S04]  /*23280*/  STS.U8 [R7+UR9+0x8500], R29 ;  /* 0x0085001d07007988 */ /* 0x000fe80008000009 */
[----:B------:R-:W-:Y:S04]  /*23290*/  STS.U8 [R7+UR9+0xc100], R30 ;  /* 0x00c1001e07007988 */ /* 0x000fe80008000009 */
[----:B------:R0:W-:Y:S04]  /*232a0*/  STS.U8 [R7+UR9+0x8100], R45 ;  /* 0x0081002d07007988 */ /* 0x0001e80008000009 */
[----:B0-----:R-:W2:Y:S04]  /*232b0*/  LDL.LU R45, [R1+0x11c] ;  /* 0x00011c00012d7983 */ /* 0x001ea80000300800 */
[----:B------:R-:W4:Y:S04]  /*232c0*/  LDL.LU R30, [R1+0x118] ;  /* 0x00011800011e7983 */ /* 0x000f280000300800 */
[----:B------:R-:W3:Y:S04]  /*232d0*/  LDL.LU R29, [R1+0xe4] ;  /* 0x0000e400011d7983 */ /* 0x000ee80000300800 */
[----:B------:R-:W4:Y:S04]  /*232e0*/  LDL.LU R120, [R1+0xe0] ;  /* 0x0000e00001787983 */ /* 0x000f280000300800 */
[----:B------:R-:W4:Y:S04]  /*232f0*/  LDL.LU R122, [R1+0xac] ;  /* 0x0000ac00017a7983 */ /* 0x000f280000300800 */
[----:B------:R-:W4:Y:S04]  /*23300*/  LDL.LU R154, [R1+0xa8] ;  /* 0x0000a800019a7983 */ /* 0x000f280000300800 */
[----:B------:R-:W4:Y:S04]  /*23310*/  LDL.LU R156, [R1+0x74] ;  /* 0x00007400019c7983 */ /* 0x000f280000300800 */
[----:B------:R-:W4:Y:S04]  /*23320*/  LDL.LU R44, [R1+0x70] ;  /* 0x00007000012c7983 */ /* 0x000f280000300800 */
[----:B------:R-:W4:Y:S04]  /*23330*/  LDL.LU R28, [R1+0x3c] ;  /* 0x00003c00011c7983 */ /* 0x000f280000300800 */
[----:B------:R0:W-:Y:S02]  /*23340*/  STS.U8 [R7+UR9+0xd900], R8 ;  /* 0x00d9000807007988 */ /* 0x0001e40008000009 */
[----:B0-----:R-:W0:Y:S02]  /*23350*/  S2R R8, SR_TID.X ;  /* 0x0000000000087919 */ /* 0x001e240000002100 */
[----:B------:R1:W-:Y:S04]  /*23360*/  STS.U8 [R7+UR9+0xd100], R124 ;  /* 0x00d1007c07007988 */ /* 0x0003e80008000009 */
[----:B------:R1:W-:Y:S04]  /*23370*/  STS.U8 [R7+UR9+0x9500], R126 ;  /* 0x0095007e07007988 */ /* 0x0003e80008000009 */
[----:B------:R1:W-:Y:S04]  /*23380*/  STS.U8 [R7+UR9+0xd500], R158 ;  /* 0x00d5009e07007988 */ /* 0x0003e80008000009 */
[----:B-1----:R-:W4:Y:S04]  /*23390*/  LDL.LU R124, [R1+0x38] ;  /* 0x00003800017c7983 */ /* 0x002f280000300800 */
[----:B------:R-:W4:Y:S04]  /*233a0*/  LDL.LU R126, [R1+0xc] ;  /* 0x00000c00017e7983 */ /* 0x000f280000300800 */
[----:B------:R-:W4:Y:S01]  /*233b0*/  LDL.LU R158, [R1+0x8] ;  /* 0x00000800019e7983 */ /* 0x000f220000300800 */
[----:B0-----:R-:W-:-:S04]  /*233c0*/  LOP3.LUT R8, R8, 0x7f, RZ, 0xc0, !PT ;  /* 0x0000007f08087812 */ /* 0x001fc800078ec0ff */
        /* <DEDUP_REMOVED lines=20> */
[----:B0-----:R-:W4:Y:S04]  /*23510*/  LDL.LU R144, [R1+0xbbc] ;  /* 0x000bbc0001907983 */ /* 0x001f280000300800 */
[----:B--2---:R0:W-:Y:S04]  /*23520*/  STS.U8 [R8+UR9+0x8180], R45 ;  /* 0x0081802d08007988 */ /* 0x0041e80008000009 */
[----:B---3--:R1:W-:Y:S04]  /*23530*/  STS.U8 [R8+UR9+0x8580], R29 ;  /* 0x0085801d08007988 */ /* 0x0083e80008000009 */
[----:B0-----:R-:W2:Y:S04]  /*23540*/  LDL.LU R45, [R1+0x114] ;  /* 0x00011400012d7983 */ /* 0x001ea80000300800 */
[----:B----4-:R0:W-:Y:S04]  /*23550*/  STS.U8 [R8+UR9+0xc580], R120 ;  /* 0x00c5807808007988 */ /* 0x0101e80008000009 */
[----:B-1----:R-:W3:Y:S04]  /*23560*/  LDL.LU R29, [R1+0x110] ;  /* 0x00011000011d7983 */ /* 0x002ee80000300800 */
[----:B------:R1:W-:Y:S04]  /*23570*/  STS.U8 [R8+UR9+0x8980], R122 ;  /* 0x0089807a08007988 */ /* 0x0003e80008000009 */
[----:B0-----:R-:W4:Y:S04]  /*23580*/  LDL.LU R120, [R1+0xdc] ;  /* 0x0000dc0001787983 */ /* 0x001f280000300800 */
[----:B------:R0:W-:Y:S04]  /*23590*/  STS.U8 [R8+UR9+0xc980], R154 ;  /* 0x00c9809a08007988 */ /* 0x0001e80008000009 */
[----:B-1----:R-:W2:Y:S04]  /*235a0*/  LDL.LU R122, [R1+0xd8] ;  /* 0x0000d800017a7983 */ /* 0x002ea80000300800 */
[----:B------:R1:W-:Y:S04]  /*235b0*/  STS.U8 [R8+UR9+0x8d80], R156 ;  /* 0x008d809c08007988 */ /* 0x0003e80008000009 */
[----:B0-----:R-:W2:Y:S04]  /*235c0*/  LDL.LU R154, [R1+0xa4] ;  /* 0x0000a400019a7983 */ /* 0x001ea80000300800 */
[----:B------:R0:W-:Y:S04]  /*235d0*/  STS.U8 [R8+UR9+0xcd80], R44 ;  /* 0x00cd802c08007988 */ /* 0x0001e80008000009 */
[----:B-1----:R-:W2:Y:S04]  /*235e0*/  LDL.LU R156, [R1+0xa0] ;  /* 0x0000a000019c7983 */ /* 0x002ea80000300800 */
[----:B------:R1:W-:Y:S04]  /*235f0*/  STS.U8 [R8+UR9+0x9180], R28 ;  /* 0x0091801c08007988 */ /* 0x0003e80008000009 */
[----:B0-----:R-:W2:Y:S04]  /*23600*/  LDL.LU R44, [R1+0x6c] ;  /* 0x00006c00012c7983 */ /* 0x001ea80000300800 */
[----:B-1----:R-:W2:Y:S04]  /*23610*/  LDL.LU R28, [R1+0x68] ;  /* 0x00006800011c7983 */ /* 0x002ea80000300800 */
[----:B------:R0:W-:Y:S02]  /*23620*/  STS.U8 [R8+UR9+0xd980], R9 ;  /* 0x00d9800908007988 */ /* 0x0001e40008000009 */
[----:B0-----:R-:W0:Y:S02]  /*23630*/  S2R R9, SR_TID.X ;  /* 0x0000000000097919 */ /* 0x001e240000002100 */
[----:B------:R1:W-:Y:S04]  /*23640*/  STS.U8 [R8+UR9+0xd180], R124 ;  /* 0x00d1807c08007988 */ /* 0x0003e80008000009 */
[----:B------:R1:W-:Y:S04]  /*23650*/  STS.U8 [R8+UR9+0x9580], R126 ;  /* 0x0095807e08007988 */ /* 0x0003e80008000009 */
[----:B------:R1:W-:Y:S04]  /*23660*/  STS.U8 [R8+UR9+0xd580], R158 ;  /* 0x00d5809e08007988 */ /* 0x0003e80008000009 */
[----:B-1----:R-:W2:Y:S04]  /*23670*/  LDL.LU R124, [R1+0x34] ;  /* 0x00003400017c7983 */ /* 0x002ea80000300800 */
[----:B------:R-:W2:Y:S04]  /*23680*/  LDL.LU R126, [R1+0x30] ;  /* 0x00003000017e7983 */ /* 0x000ea80000300800 */
[----:B------:R-:W2:Y:S01]  /*23690*/  LDL.LU R158, [R1+0x4] ;  /* 0x00000400019e7983 */ /* 0x000ea20000300800 */
[----:B0-----:R-:W-:-:S04]  /*236a0*/  LOP3.LUT R9, R9, 0x7f, RZ, 0xc0, !PT ;  /* 0x0000007f09097812 */ /* 0x001fc800078ec0ff */
[----:B------:R-:W-:Y:S01]  /*236b0*/  LOP3.LUT R9, R9, 0x40, RZ, 0x3c, !PT ;  /* 0x0000004009097812 */ /* 0x000fe200078e3cff */
[----:B------:R0:W-:Y:S04]  /*236c0*/  STS.U8 [R8+UR9+0xc180], R30 ;  /* 0x00c1801e08007988 */ /* 0x0001e80008000009 */
        /* <DEDUP_REMOVED lines=18> */
[----:B0-----:R-:W2:Y:S04]  /*237f0*/  LDL.LU R30, [R1] ;  /* 0x00000000011e7983 */ /* 0x001ea80000300800 */
[----:B---3--:R0:W-:Y:S04]  /*23800*/  STS.U8 [R9+UR9+0xc200], R29 ;  /* 0x00c2001d09007988 */ /* 0x0081e80008000009 */
[----:B----4-:R1:W-:Y:S04]  /*23810*/  STS.U8 [R9+UR9+0x8600], R120 ;  /* 0x0086007809007988 */ /* 0x0103e80008000009 */
[----:B0-----:R-:W3:Y:S04]  /*23820*/  LDL.LU R29, [R1+0x10c] ;  /* 0x00010c00011d7983 */ /* 0x001ee80000300800 */
[----:B--2---:R0:W-:Y:S04]  /*23830*/  STS.U8 [R9+UR9+0xc600], R122 ;  /* 0x00c6007a09007988 */ /* 0x0041e80008000009 */
[----:B-1----:R-:W2:Y:S04]  /*23840*/  LDL.LU R120, [R1+0x108] ;  /* 0x0001080001787983 */ /* 0x002ea80000300800 */
        /* <DEDUP_REMOVED lines=8> */
[----:B0-----:R-:W2:Y:S04]  /*238d0*/  LDL.LU R28, [R1+0x64] ;  /* 0x00006400011c7983 */ /* 0x001ea80000300800 */
[----:B------:R0:W-:Y:S02]  /*238e0*/  STS.U8 [R9+UR9+0xda00], R10 ;  /* 0x00da000a09007988 */ /* 0x0001e40008000009 */
[----:B0-----:R-:W0:Y:S02]  /*238f0*/  S2R R10, SR_TID.X ;  /* 0x00000000000a7919 */ /* 0x001e240000002100 */
[----:B------:R1:W-:Y:S04]  /*23900*/  STS.U8 [R9+UR9+0x9200], R124 ;  /* 0x0092007c09007988 */ /* 0x0003e80008000009 */
[----:B------:R1:W-:Y:S04]  /*23910*/  STS.U8 [R9+UR9+0xd200], R126 ;  /* 0x00d2007e09007988 */ /* 0x0003e80008000009 */
[----:B------:R1:W-:Y:S04]  /*23920*/  STS.U8 [R9+UR9+0x9600], R158 ;  /* 0x0096009e09007988 */ /* 0x0003e80008000009 */
[----:B-1----:R-:W3:Y:S04]  /*23930*/  LDL.LU R124, [R1+0x60] ;  /* 0x00006000017c7983 */ /* 0x002ee80000300800 */
[----:B------:R-:W3:Y:S04]  /*23940*/  LDL.LU R126, [R1+0x2c] ;  /* 0x00002c00017e7983 */ /* 0x000ee80000300800 */
[----:B------:R-:W3:Y:S01]  /*23950*/  LDL.LU R158, [R1+0x28] ;  /* 0x00002800019e7983 */ /* 0x000ee20000300800 */
[----:B0-----:R-:W-:-:S04]  /*23960*/  LOP3.LUT R10, R10, 0x7f, RZ, 0xc0, !PT ;  /* 0x0000007f0a0a7812 */ /* 0x001fc800078ec0ff */
[----:B------:R-:W-:Y:S01]  /*23970*/  LOP3.LUT R10, R10, 0x50, RZ, 0x3c, !PT ;  /* 0x000000500a0a7812 */ /* 0x000fe200078e3cff */
[----:B------:R-:W-:Y:S04]  /*23980*/  STS.U8 [R9+UR9+0x8200], R45 ;  /* 0x0082002d09007988 */ /* 0x000fe80008000009 */
        /* <DEDUP_REMOVED lines=20> */
[----:B0-----:R-:W3:Y:S04]  /*23ad0*/  LDL.LU R15, [R1+0xbb8] ;  /* 0x000bb800010f7983 */ /* 0x001ee80000300800 */
[----:B------:R0:W-:Y:S04]  /*23ae0*/  STS.U8 [R10+UR9+0x9680], R144 ;  /* 0x009680900a007988 */ /* 0x0001e80008000009 */
[----:B------:R1:W-:Y:S04]  /*23af0*/  STS.U8 [R10+UR9+0xd680], R3 ;  /* 0x00d680030a007988 */ /* 0x0003e80008000009 */
[----:B------:R1:W-:Y:S04]  /*23b00*/  STS.U8 [R10+UR9+0x9a80], R160 ;  /* 0x009a80a00a007988 */ /* 0x0003e80008000009 */
[----:B0-----:R-:W3:Y:S04]  /*23b10*/  LDL.LU R144, [R1+0xbb4] ;  /* 0x000bb40001907983 */ /* 0x001ee80000300800 */
[----:B-1----:R-:W3:Y:S04]  /*23b20*/  LDL.LU R3, [R1+0xbb0] ;  /* 0x000bb00001037983 */ /* 0x002ee80000300800 */
[----:B------:R-:W3:Y:S04]  /*23b30*/  LDL.LU R160, [R1+0xbac] ;  /* 0x000bac0001a07983 */ /* 0x000ee80000300800 */
[----:B--2---:R0:W-:Y:S04]  /*23b40*/  STS.U8 [R10+UR9+0x8e80], R28 ;  /* 0x008e801c0a007988 */ /* 0x0041e80008000009 */
[----:B0-----:R-:W2:Y:S04]  /*23b50*/  LDL.LU R28, [R1+0x104] ;  /* 0x00010400011c7983 */ /* 0x001ea80000300800 */
[----:B------:R0:W-:Y:S02]  /*23b60*/  STS.U8 [R10+UR9+0xda80], R11 ;  /* 0x00da800b0a007988 */ /* 0x0001e40008000009 */
[----:B0-----:R-:W0:Y:S02]  /*23b70*/  S2R R11, SR_TID.X ;  /* 0x00000000000b7919 */ /* 0x001e240000002100 */
[----:B------:R1:W-:Y:S04]  /*23b80*/  STS.U8 [R10+UR9+0xc280], R120 ;  /* 0x00c280780a007988 */ /* 0x0003e80008000009 */
[----:B----4-:R4:W-:Y:S04]  /*23b90*/  STS.U8 [R10+UR9+0x8680], R122 ;  /* 0x0086807a0a007988 */ /* 0x0109e80008000009 */
[----:B------:R4:W-:Y:S04]  /*23ba0*/  STS.U8 [R10+UR9+0xc680], R154 ;  /* 0x00c6809a0a007988 */ /* 0x0009e80008000009 */
[----:B-1----:R-:W2:Y:S04]  /*23bb0*/  LDL.LU R120, [R1+0x100] ;  /* 0x0001000001787983 */ /* 0x002ea80000300800 */
[----:B----4-:R-:W4:Y:S04]  /*23bc0*/  LDL.LU R122, [R1+0xcc] ;  /* 0x0000cc00017a7983 */ /* 0x010f280000300800 */
[----:B------:R1:W-:Y:S04]  /*23bd0*/  STS.U8 [R10+UR9+0x8a80], R156 ;  /* 0x008a809c0a007988 */ /* 0x0003e80008000009 */
[----:B------:R-:W4:Y:S04]  /*23be0*/  LDL.LU R154, [R1+0xc8] ;  /* 0x0000c800019a7983 */ /* 0x000f280000300800 */
[----:B---3--:R3:W-:Y:S04]  /*23bf0*/  STS.U8 [R10+UR9+0xce80], R124 ;  /* 0x00ce807c0a007988 */ /* 0x0087e80008000009 */
[----:B-1----:R-:W4:Y:S04]  /*23c00*/  LDL.LU R156, [R1+0x94] ;  /* 0x00009400019c7983 */ /* 0x002f280000300800 */
[----:B------:R1:W-:Y:S04]  /*23c10*/  STS.U8 [R10+UR9+0x9280], R126 ;  /* 0x0092807e0a007988 */ /* 0x0003e80008000009 */
[----:B---3--:R-:W3:Y:S04]  /*23c20*/  LDL.LU R124, [R1+0x90] ;  /* 0x00009000017c7983 */ /* 0x008ee80000300800 */
[----:B------:R0:W-:Y:S04]  /*23c30*/  STS.U8 [R10+UR9+0xd280], R158 ;  /* 0x00d2809e0a007988 */ /* 0x0001e80008000009 */
[----:B-1----:R-:W3:Y:S04]  /*23c40*/  LDL.LU R126, [R1+0x5c] ;  /* 0x00005c00017e7983 */ /* 0x002ee80000300800 */
[----:B------:R1:W-:Y:S04]  /*23c50*/  STS.U8 [R10+UR9+0xca80], R44 ;  /* 0x00ca802c0a007988 */ /* 0x0003e80008000009 */
[----:B0-----:R-:W3:Y:S01]  /*23c60*/  LDL.LU R158, [R1+0x58] ;  /* 0x00005800019e7983 */ /* 0x001ee20000300800 */
[----:B------:R-:W-:-:S03]  /*23c70*/  LOP3.LUT R11, R11, 0x7f, RZ, 0xc0, !PT ;  /* 0x0000007f0b0b7812 */ /* 0x000fc600078ec0ff */
[----:B------:R-:W3:Y:S04]  /*23c80*/  LDL R19, [R1+0x450] ;  /* 0x0004500001137983 */ /* 0x000ee80000100800 */
[----:B-1----:R-:W3:Y:S01]  /*23c90*/  LDL R44, [R1+0x490] ;  /* 0x00049000012c7983 */ /* 0x002ee20000100800 */
[----:B------:R-:W-:-:S03]  /*23ca0*/  LOP3.LUT R11, R11, 0x60, RZ, 0x3c, !PT ;  /* 0x000000600b0b7812 */ /* 0x000fc600078e3cff */
[----:B------:R-:W4:Y:S04]  /*23cb0*/  LDL R18, [R1+0x454] ;  /* 0x0004540001127983 */ /* 0x000f280000100800 */
[----:B------:R-:W4:Y:S04]  /*23cc0*/  LDL R20, [R1+0x494] ;  /* 0x0004940001147983 */ /* 0x000f280000100800 */
[----:B------:R-:W4:Y:S04]  /*23cd0*/  LDL R33, [R1+0x4d0] ;  /* 0x0004d00001217983 */ /* 0x000f280000100800 */
[----:B------:R-:W4:Y:S04]  /*23ce0*/  LDL R32, [R1+0x4d4] ;  /* 0x0004d40001207983 */ /* 0x000f280000100800 */
[----:B------:R0:W-:Y:S04]  /*23cf0*/  STS.U8 [R10+UR9+0x8280], R29 ;  /* 0x0082801d0a007988 */ /* 0x0001e80008000009 */
[----:B------:R-:W-:Y:S04]  /*23d00*/  STS.U8 [R10+UR9+0x9e80], R138 ;  /* 0x009e808a0a007988 */ /* 0x000fe80008000009 */
[----:B------:R-:W-:Y:S04]  /*23d10*/  STS.U8 [R10+UR9+0xde80], R136 ;  /* 0x00de80880a007988 */ /* 0x000fe80008000009 */
[----:B------:R-:W-:Y:S04]  /*23d20*/  STS.U8 [R10+UR9+0xa280], R106 ;  /* 0x00a2806a0a007988 */ /* 0x000fe80008000009 */
[----:B------:R-:W-:Y:S04]  /*23d30*/  STS.U8 [R10+UR9+0xe280], R104 ;  /* 0x00e280680a007988 */ /* 0x000fe80008000009 */
[----:B------:R-:W-:Y:S04]  /*23d40*/  STS.U8 [R10+UR9+0xa680], R21 ;  /* 0x00a680150a007988 */ /* 0x000fe80008000009 */
        /* <DEDUP_REMOVED lines=13> */
[----:B0-----:R-:W4:Y:S04]  /*23e20*/  LDL R29, [R1+0x510] ;  /* 0x00051000011d7983 */ /* 0x001f280000100800 */
[----:B------:R-:W4:Y:S04]  /*23e30*/  LDL R35, [R1+0x550] ;  /* 0x0005500001237983 */ /* 0x000f280000100800 */
[----:B------:R-:W4:Y:S04]  /*23e40*/  LDL R34, [R1+0x554] ;  /* 0x0005540001227983 */ /* 0x000f280000100800 */
[----:B------:R-:W4:Y:S04]  /*23e50*/  LDL R47, [R1+0x590] ;  /* 0x00059000012f7983 */ /* 0x000f280000100800 */
[----:B------:R-:W4:Y:S04]  /*23e60*/  LDL R46, [R1+0x594] ;  /* 0x00059400012e7983 */ /* 0x000f280000100800 */
[----:B-1----:R-:W4:Y:S04]  /*23e70*/  LDL R37, [R1+0x5d0] ;  /* 0x0005d00001257983 */ /* 0x002f280000100800 */
[----:B------:R-:W4:Y:S01]  /*23e80*/  LDL R36, [R1+0x5d4] ;  /* 0x0005d40001247983 */ /* 0x000f220000100800 */
[----:B------:R-:W-:-:S03]  /*23e90*/  PRMT R16, RZ, 0x7610, R16 ;  /* 0x00007610ff107816 */ /* 0x000fc60000000010 */
[----:B------:R-:W4:Y:S04]  /*23ea0*/  LDL R31, [R1+0x610] ;  /* 0x00061000011f7983 */ /* 0x000f280000100800 */
[----:B------:R-:W4:Y:S01]  /*23eb0*/  LDL R30, [R1+0x614] ;  /* 0x00061400011e7983 */ /* 0x000f220000100800 */
[----:B------:R-:W-:-:S03]  /*23ec0*/  PRMT R17, RZ, 0x7610, R17 ;  /* 0x00007610ff117816 */ /* 0x000fc60000000011 */
[----:B------:R-:W4:Y:S04]  /*23ed0*/  LDL R45, [R1+0x458] ;  /* 0x00045800012d7983 */ /* 0x000f280000100800 */
[----:B------:R-:W4:Y:S04]  /*23ee0*/  LDL R97, [R1+0x4d8] ;  /* 0x0004d80001617983 */ /* 0x000f280000100800 */
[----:B------:R-:W4:Y:S04]  /*23ef0*/  LDL R95, [R1+0x4dc] ;  /* 0x0004dc00015f7983 */ /* 0x000f280000100800 */
[----:B------:R-:W4:Y:S04]  /*23f00*/  LDL R49, [R1+0x5d8] ;  /* 0x0005d80001317983 */ /* 0x000f280000100800 */
[----:B------:R-:W4:Y:S01]  /*23f10*/  LDL R48, [R1+0x5dc] ;  /* 0x0005dc0001307983 */ /* 0x000f220000100800 */
[----:B------:R-:W-:-:S03]  /*23f20*/  PRMT R27, RZ, 0x7610, R27 ;  /* 0x00007610ff1b7816 */ /* 0x000fc6000000001b */
[----:B------:R-:W4:Y:S04]  /*23f30*/  LDL R104, [R1+0x460] ;  /* 0x0004600001687983 */ /* 0x000f280000100800 */
        /* <DEDUP_REMOVED lines=8> */
[----:B------:R-:W4:Y:S01]  /*23fc0*/  LDL R109, [R1+0x46c] ;  /* 0x00046c00016d7983 */ /* 0x000f220000100800 */
[----:B------:R-:W-:-:S03]  /*23fd0*/  PRMT R43, RZ, 0x7610, R43 ;  /* 0x00007610ff2b7816 */ /* 0x000fc6000000002b */
[----:B------:R-:W4:Y:S04]  /*23fe0*/  LDL R112, [R1+0x4e8] ;  /* 0x0004e80001707983 */ /* 0x000f280000100800 */
        /* <DEDUP_REMOVED lines=15> */
[----:B------:R-:W4:Y:S04]  /*240e0*/  LDL R116, [R1+0x3b8] ;  /* 0x0003b80001747983 */ /* 0x000f280000100800 */
[----:B--2---:R0:W-:Y:S01]  /*240f0*/  STS.U8 [R11+UR9+0x8300], R28 ;  /* 0x0083001c0b007988 */ /* 0x0041e20008000009 */
[----:B------:R-:W-:-:S02]  /*24100*/  PRMT R66, RZ, 0x7610, R66 ;  /* 0x00007610ff427816 */ /* 0x000fc40000000042 */
[----:B------:R-:W-:Y:S01]  /*24110*/  PRMT R67, RZ, 0x7610, R67 ;  /* 0x00007610ff437816 */ /* 0x000fe20000000043 */
[----:B------:R-:W2:Y:S04]  /*24120*/  LDL R115, [R1+0x630] ;  /* 0x0006300001737983 */ /* 0x000ea80000100800 */
[----:B0-----:R-:W2:Y:S01]  /*24130*/  LDL R28, [R1+0x514] ;  /* 0x00051400011c7983 */ /* 0x001ea20000100800 */
[----:B---3--:R-:W-:-:S03]  /*24140*/  @!P1 IMAD.MOV.U32 R21, RZ, RZ, R44 ;  /* 0x000000ffff159224 */ /* 0x008fc600078e002c */
[----:B------:R-:W3:Y:S04]  /*24150*/  LDL R44, [R1+0x45c] ;  /* 0x00045c00012c7983 */ /* 0x000ee80000100800 */
[----:B----4-:R0:W4:Y:S04]  /*24160*/  @!P1 LDG.E.U8 R16, desc[UR20][R18.64] ;  /* 0x0000001412109981 */ /* 0x010128000c1e1100 */
[----:B------:R1:W4:Y:S01]  /*24170*/  @!P1 LDG.E.U8 R17, desc[UR20][R20.64] ;  /* 0x0000001414119981 */ /* 0x000322000c1e1100 */
[----:B0-----:R-:W-:Y:S02]  /*24180*/  PRMT R18, RZ, 0x7610, R18 ;  /* 0x00007610ff127816 */ /* 0x001fe40000000012 */
[----:B------:R-:W-:Y:S01]  /*24190*/  PRMT R19, RZ, 0x7610, R19 ;  /* 0x00007610ff137816 */ /* 0x000fe20000000013 */
[----:B-1----:R-:W-:-:S02]  /*241a0*/  @!P1 IMAD.MOV.U32 R20, RZ, RZ, R32 ;  /* 0x000000ffff149224 */ /* 0x002fc400078e0020 */
[----:B------:R-:W-:Y:S01]  /*241b0*/  @!P1 IMAD.MOV.U32 R21, RZ, RZ, R33 ;  /* 0x000000ffff159224 */ /* 0x000fe200078e0021 */
[----:B------:R-:W4:Y:S04]  /*241c0*/  LDL R32, [R1+0x49c] ;  /* 0x00049c0001207983 */ /* 0x000f280000100800 */
[----:B------:R0:W4:Y:S04]  /*241d0*/  @!P1 LDG.E.U8 R18, desc[UR20][R20.64] ;  /* 0x0000001414129981 */ /* 0x000128000c1e1100 */
[----:B------:R-:W4:Y:S01]  /*241e0*/  LDL R33, [R1+0x498] ;  /* 0x0004980001217983 */ /* 0x000f220000100800 */
[----:B0-----:R-:W-:-:S02]  /*241f0*/  PRMT R20, RZ, 0x7610, R20 ;  /* 0x00007610ff147816 */ /* 0x001fc40000000014 */
[----:B------:R-:W-:Y:S01]  /*24200*/  PRMT R22, RZ, 0x7610, R22 ;  /* 0x00007610ff167816 */ /* 0x000fe20000000016 */
[----:B------:R-:W4:Y:S04]  /*24210*/  @!P1 LDG.E.U8 R27, desc[UR20][R30.64] ;  /* 0x000000141e1b9981 */ /* 0x000f28000c1e1100 */
[----:B--2---:R0:W2:Y:S02]  /*24220*/  @!P1 LDG.E.U8 R19, desc[UR20][R28.64] ;  /* 0x000000141c139981 */ /* 0x0040a4000c1e1100 */
[----:B0-----:R-:W-:Y:S02]  /*24230*/  @!P1 IMAD.MOV.U32 R28, RZ, RZ, R34 ;  /* 0x000000ffff1c9224 */ /* 0x001fe400078e0022 */
[----:B------:R-:W-:Y:S01]  /*24240*/  @!P1 IMAD.MOV.U32 R29, RZ, RZ, R35 ;  /* 0x000000ffff1d9224 */ /* 0x000fe200078e0023 */
[----:B------:R-:W2:Y:S04]  /*24250*/  LDL R34, [R1+0x51c] ;  /* 0x00051c0001227983 */ /* 0x000ea80000100800 */
[----:B------:R0:W2:Y:S04]  /*24260*/  @!P1 LDG.E.U8 R20, desc[UR20][R28.64] ;  /* 0x000000141c149981 */ /* 0x0000a8000c1e1100 */
[----:B------:R-:W2:Y:S01]  /*24270*/  LDL R35, [R1+0x518] ;  /* 0x0005180001237983 */ /* 0x000ea20000100800 */
[----:B0-----:R-:W-:-:S02]  /*24280*/  @!P1 IMAD.MOV.U32 R28, RZ, RZ, R46 ;  /* 0x000000ffff1c9224 */ /* 0x001fc400078e002e */
[----:B------:R-:W-:Y:S01]  /*24290*/  @!P1 IMAD.MOV.U32 R29, RZ, RZ, R47 ;  /* 0x000000ffff1d9224 */ /* 0x000fe200078e002f */
[----:B------:R-:W2:Y:S04]  /*242a0*/  LDL R46, [R1+0x55c] ;  /* 0x00055c00012e7983 */ /* 0x000ea80000100800 */
[----:B------:R-:W2:Y:S01]  /*242b0*/  LDL R47, [R1+0x558] ;  /* 0x00055800012f7983 */ /* 0x000ea20000100800 */
[----:B------:R-:W-:-:S06]  /*242c0*/  PRMT R21, RZ, 0x7610, R21 ;  /* 0x00007610ff157816 */ /* 0x000fcc0000000015 */
[----:B------:R0:W2:Y:S02]  /*242d0*/  @!P1 LDG.E.U8 R21, desc[UR20][R28.64] ;  /* 0x000000141c159981 */ /* 0x0000a4000c1e1100 */
[----:B0-----:R-:W-:Y:S02]  /*242e0*/  @!P1 IMAD.MOV.U32 R28, RZ, RZ, R36 ;  /* 0x000000ffff1c9224 */ /* 0x001fe400078e0024 */
[----:B------:R-:W-:Y:S01]  /*242f0*/  @!P1 IMAD.MOV.U32 R29, RZ, RZ, R37 ;  /* 0x000000ffff1d9224 */ /* 0x000fe200078e0025 */
[----:B------:R-:W2:Y:S04]  /*24300*/  LDL R36, [R1+0x59c] ;  /* 0x00059c0001247983 */ /* 0x000ea80000100800 */
[----:B------:R-:W2:Y:S01]  /*24310*/  LDL R37, [R1+0x598] ;  /* 0x0005980001257983 */ /* 0x000ea20000100800 */
[----:B------:R-:W-:-:S03]  /*24320*/  @!P1 IMAD.MOV.U32 R31, RZ, RZ, R45 ;  /* 0x000000ffff1f9224 */ /* 0x000fc600078e002d */
[----:B------:R-:W2:Y:S04]  /*24330*/  LDL R45, [R1+0x618] ;  /* 0x00061800012d7983 */ /* 0x000ea80000100800 */
[----:B------:R0:W2:Y:S01]  /*24340*/  @!P1 LDG.E.U8 R22, desc[UR20][R28.64] ;  /* 0x000000141c169981 */ /* 0x0000a2000c1e1100 */
[----:B---3--:R-:W-:-:S03]  /*24350*/  @!P1 IMAD.MOV.U32 R30, RZ, RZ, R44 ;  /* 0x000000ffff1e9224 */ /* 0x008fc600078e002c */
[----:B------:R-:W3:Y:S01]  /*24360*/  LDL R44, [R1+0x61c] ;  /* 0x00061c00012c7983 */ /* 0x000ee20000100800 */
[----:B0-----:R-:W-:Y:S02]  /*24370*/  PRMT R28, RZ, 0x7610, R28 ;  /* 0x00007610ff1c7816 */ /* 0x001fe4000000001c */
[----:B------:R-:W-:-:S04]  /*24380*/  PRMT R29, RZ, 0x7610, R29 ;  /* 0x00007610ff1d7816 */ /* 0x000fc8000000001d */
[----:B------:R0:W3:Y:S02]  /*24390*/  @!P1 LDG.E.U8 R28, desc[UR20][R30.64] ;  /* 0x000000141e1c9981 */ /* 0x0000e4000c1e1100 */
[----:B0-----:R-:W-:Y:S02]  /*243a0*/  PRMT R31, RZ, 0x7610, R31 ;  /* 0x00007610ff1f7816 */ /* 0x001fe4000000001f */
[----:B----4-:R0:W4:Y:S02]  /*243b0*/  @!P1 LDG.E.U8 R29, desc[UR20][R32.64] ;  /* 0x00000014201d9981 */ /* 0x010124000c1e1100 */
[----:B0-----:R-:W-:Y:S02]  /*243c0*/  @!P1 IMAD.MOV.U32 R32, RZ, RZ, R95 ;  /* 0x000000ffff209224 */ /* 0x001fe400078e005f */
[----:B------:R-:W-:Y:S01]  /*243d0*/  @!P1 IMAD.MOV.U32 R33, RZ, RZ, R97 ;  /* 0x000000ffff219224 */ /* 0x000fe200078e0061 */
[----:B------:R-:W4:Y:S04]  /*243e0*/  LDL R95, [R1+0x564] ;  /* 0x00056400015f7983 */ /* 0x000f280000100800 */
[----:B------:R-:W4:Y:S04]  /*243f0*/  LDL R97, [R1+0x560] ;  /* 0x0005600001617983 */ /* 0x000f280000100800 */
[----:B--2---:R0:W2:Y:S02]  /*24400*/  @!P1 LDG.E.U8 R31, desc[UR20][R34.64] ;  /* 0x00000014221f9981 */ /* 0x0040a4000c1e1100 */
[----:B0-----:R-:W-:-:S02]  /*24410*/  @!P1 IMAD.MOV.U32 R34, RZ, RZ, R46 ;  /* 0x000000ffff229224 */ /* 0x001fc400078e002e */
[----:B------:R-:W2:Y:S01]  /*24420*/  LDL R46, [R1+0x524] ;  /* 0x00052400012e7983 */ /* 0x000ea20000100800 */
[----:B------:R-:W-:-:S03]  /*24430*/  @!P1 IMAD.MOV.U32 R35, RZ, RZ, R47 ;  /* 0x000000ffff239224 */ /* 0x000fc600078e002f */
[----:B------:R-:W2:Y:S01]  /*24440*/  LDL R47, [R1+0x520] ;  /* 0x00052000012f7983 */ /* 0x000ea20000100800 */
[----:B------:R-:W-:-:S06]  /*24450*/  PRMT R30, RZ, 0x7610, R30 ;  /* 0x00007610ff1e7816 */ /* 0x000fcc000000001e */
[----:B------:R0:W4:Y:S02]  /*24460*/  @!P1 LDG.E.U8 R30, desc[UR20][R32.64] ;  /* 0x00000014201e9981 */ /* 0x000124000c1e1100 */
[----:B0-----:R-:W-:Y:S02]  /*24470*/  PRMT R33, RZ, 0x7610, R33 ;  /* 0x00007610ff217816 */ /* 0x001fe40000000021 */
[----:B------:R-:W-:-:S04]  /*24480*/  PRMT R32, RZ, 0x7610, R32 ;  /* 0x00007610ff207816 */ /* 0x000fc80000000020 */
[----:B------:R0:W4:Y:S04]  /*24490*/  @!P1 LDG.E.U8 R33, desc[UR20][R36.64] ;  /* 0x0000001424219981 */ /* 0x000128000c1e1100 */
[----:B------:R1:W4:Y:S01]  /*244a0*/  @!P1 LDG.E.U8 R32, desc[UR20][R34.64] ;  /* 0x0000001422209981 */ /* 0x000322000c1e1100 */
[----:B0-----:R-:W-:Y:S02]  /*244b0*/  @!P1 IMAD.MOV.U32 R36, RZ, RZ, R48 ;  /* 0x000000ffff249224 */ /* 0x001fe400078e0030 */
[----:B------:R-:W-:Y:S01]  /*244c0*/  @!P1 IMAD.MOV.U32 R37, RZ, RZ, R49 ;  /* 0x000000ffff259224 */ /* 0x000fe200078e0031 */
[----:B------:R-:W4:Y:S04]  /*244d0*/  LDL R48, [R1+0x5a4] ;  /* 0x0005a40001307983 */ /* 0x000f280000100800 */
[----:B------:R-:W4:Y:S01]  /*244e0*/  LDL R49, [R1+0x5a0] ;  /* 0x0005a00001317983 */ /* 0x000f220000100800 */
[----:B-1----:R-:W-:-:S02]  /*244f0*/  PRMT R34, RZ, 0x7610, R34 ;  /* 0x00007610ff227816 */ /* 0x002fc40000000022 */
[----:B------:R-:W-:-:S04]  /*24500*/  PRMT R35, RZ, 0x7610, R35 ;  /* 0x00007610ff237816 */ /* 0x000fc80000000023 */
[----:B------:R0:W4:Y:S04]  /*24510*/  @!P1 LDG.E.U8 R34, desc[UR20][R36.64] ;  /* 0x0000001424229981 */ /* 0x000128000c1e1100 */
[----:B---3--:R1:W3:Y:S01]  /*24520*/  @!P1 LDG.E.U8 R35, desc[UR20][R44.64] ;  /* 0x000000142c239981 */ /* 0x0082e2000c1e1100 */
[----:B0-----:R-:W-:Y:S01]  /*24530*/  PRMT R36, RZ, 0x7610, R36 ;  /* 0x00007610ff247816 */ /* 0x001fe20000000024 */
[----:B-1----:R-:W-:Y:S02]  /*24540*/  @!P1 IMAD.MOV.U32 R44, RZ, RZ, R103 ;  /* 0x000000ffff2c9224 */ /* 0x002fe400078e0067 */
[----:B------:R-:W-:Y:S01]  /*24550*/  @!P1 IMAD.MOV.U32 R45, RZ, RZ, R104 ;  /* 0x000000ffff2d9224 */ /* 0x000fe200078e0068 */
[----:B------:R-:W3:Y:S04]  /*24560*/  LDL R103, [R1+0x620] ;  /* 0x0006200001677983 */ /* 0x000ee80000100800 */
[----:B------:R-:W3:Y:S01]  /*24570*/  LDL R104, [R1+0x398] ;  /* 0x0003980001687983 */ /* 0x000ee20000100800 */
[----:B------:R-:W-:-:S03]  /*24580*/  PRMT R37, RZ, 0x7610, R37 ;  /* 0x00007610ff257816 */ /* 0x000fc60000000025 */
[----:B------:R0:W3:Y:S02]  /*24590*/  @!P1 LDG.E.U8 R36, desc[UR20][R44.64] ;  /* 0x000000142c249981 */ /* 0x0000e4000c1e1100 */
[----:B0-----:R-:W-:Y:S02]  /*245a0*/  @!P1 IMAD.MOV.U32 R44, RZ, RZ, R107 ;  /* 0x000000ffff2c9224 */ /* 0x001fe400078e006b */
[----:B------:R-:W-:Y:S01]  /*245b0*/  @!P1 IMAD.MOV.U32 R45, RZ, RZ, R108 ;  /* 0x000000ffff2d9224 */ /* 0x000fe200078e006c */
[----:B------:R-:W-:Y:S01]  /*245c0*/  PRMT R38, RZ, 0x7610, R38 ;  /* 0x00007610ff267816 */ /* 0x000fe20000000026 */
[----:B------:R-:W3:Y:S04]  /*245d0*/  LDL R108, [R1+0x568] ;  /* 0x00056800016c7983 */ /* 0x000ee80000100800 */
[----:B------:R0:W3:Y:S04]  /*245e0*/  @!P1 LDG.E.U8 R37, desc[UR20][R44.64] ;  /* 0x000000142c259981 */ /* 0x0000e8000c1e1100 */
[----:B------:R-:W3:Y:S01]  /*245f0*/  LDL R107, [R1+0x56c] ;  /* 0x00056c00016b7983 */ /* 0x000ee20000100800 */
[----:B0-----:R-:W-:-:S02]  /*24600*/  @!P1 IMAD.MOV.U32 R44, RZ, RZ, R99 ;  /* 0x000000ffff2c9224 */ /* 0x001fc400078e0063 */
[----:B------:R-:W-:Y:S01]  /*24610*/  @!P1 IMAD.MOV.U32 R45, RZ, RZ, R101 ;  /* 0x000000ffff2d9224 */ /* 0x000fe200078e0065 */
[----:B------:R-:W3:Y:S04]  /*24620*/  LDL R99, [R1+0x4ac] ;  /* 0x0004ac0001637983 */ /* 0x000ee80000100800 */
[----:B------:R-:W3:Y:S04]  /*24630*/  LDL R101, [R1+0x4a8] ;  /* 0x0004a80001657983 */ /* 0x000ee80000100800 */
[----:B------:R-:W3:Y:S04]  /*24640*/  @!P1 LDG.E.U8 R38, desc[UR20][R44.64] ;  /* 0x000000142c269981 */ /* 0x000ee8000c1e1100 */
[----:B--2---:R4:W2:Y:S02]  /*24650*/  @!P1 LDG.E.U8 R43, desc[UR20][R46.64] ;  /* 0x000000142e2b9981 */ /* 0x0048a4000c1e1100 */
[----:B----4-:R-:W-:-:S02]  /*24660*/  @!P1 IMAD.MOV.U32 R46, RZ, RZ, R95 ;  /* 0x000000ffff2e9224 */ /* 0x010fc400078e005f */
[----:B------:R-:W-:Y:S01]  /*24670*/  @!P1 IMAD.MOV.U32 R47, RZ, RZ, R97 ;  /* 0x000000ffff2f9224 */ /* 0x000fe200078e0061 */
[----:B------:R-:W4:Y:S04]  /*24680*/  LDL R95, [R1+0x52c] ;  /* 0x00052c00015f7983 */ /* 0x000f280000100800 */
[----:B------:R-:W2:Y:S01]  /*24690*/  LDL R97, [R1+0x528] ;  /* 0x0005280001617983 */ /* 0x000ea20000100800 */
[----:B------:R-:W-:Y:S02]  /*246a0*/  PRMT R45, RZ, 0x7610, R45 ;  /* 0x00007610ff2d7816 */ /* 0x000fe4000000002d */
[----:B------:R-:W-:-:S06]  /*246b0*/  PRMT R44, RZ, 0x7610, R44 ;  /* 0x00007610ff2c7816 */ /* 0x000fcc000000002c */
[----:B------:R0:W2:Y:S04]  /*246c0*/  @!P1 LDG.E.U8 R44, desc[UR20][R46.64] ;  /* 0x000000142e2c9981 */ /* 0x0000a8000c1e1100 */
[----:B------:R1:W2:Y:S01]  /*246d0*/  @!P1 LDG.E.U8 R45, desc[UR20][R48.64] ;  /* 0x00000014302d9981 */ /* 0x0002a2000c1e1100 */
[----:B0-----:R-:W-:Y:S01]  /*246e0*/  PRMT R46, RZ, 0x7610, R46 ;  /* 0x00007610ff2e7816 */ /* 0x001fe2000000002e */
[----:B-1----:R-:W-:Y:S02]  /*246f0*/  @!P1 IMAD.MOV.U32 R48, RZ, RZ, R105 ;  /* 0x000000ffff309224 */ /* 0x002fe400078e0069 */
[----:B------:R-:W-:Y:S01]  /*24700*/  @!P1 IMAD.MOV.U32 R49, RZ, RZ, R106 ;  /* 0x000000ffff319224 */ /* 0x000fe200078e006a */
[----:B------:R-:W2:Y:S04]  /*24710*/  LDL R105, [R1+0x5ac] ;  /* 0x0005ac0001697983 */ /* 0x000ea80000100800 */
[----:B------:R-:W2:Y:S01]  /*24720*/  LDL R106, [R1+0x5a8] ;  /* 0x0005a800016a7983 */ /* 0x000ea20000100800 */
[----:B------:R-:W-:-:S03]  /*24730*/  PRMT R47, RZ, 0x7610, R47 ;  /* 0x00007610ff2f7816 */ /* 0x000fc6000000002f */
[----:B------:R3:W2:Y:S02]  /*24740*/  @!P1 LDG.E.U8 R46, desc[UR20][R48.64] ;  /* 0x00000014302e9981 */ /* 0x0006a4000c1e1100 */
[----:B---3--:R-:W-:Y:S02]  /*24750*/  @!P1 IMAD.MOV.U32 R48, RZ, RZ, R103 ;  /* 0x000000ffff309224 */ /* 0x008fe400078e0067 */
[----:B------:R-:W-:Y:S01]  /*24760*/  @!P1 IMAD.MOV.U32 R49, RZ, RZ, R104 ;  /* 0x000000ffff319224 */ /* 0x000fe200078e0068 */
[----:B------:R-:W3:Y:S04]  /*24770*/  LDL R103, [R1+0x5ec] ;  /* 0x0005ec0001677983 */ /* 0x000ee80000100800 */
[----:B------:R-:W3:Y:S04]  /*24780*/  LDL R104, [R1+0x5e8] ;  /* 0x0005e80001687983 */ /* 0x000ee80000100800 */
[----:B------:R0:W3:Y:S02]  /*24790*/  @!P1 LDG.E.U8 R47, desc[UR20][R48.64] ;  /* 0x00000014302f9981 */ /* 0x0000e4000c1e1100 */
[----:B0-----:R-:W-:-:S02]  /*247a0*/  @!P1 IMAD.MOV.U32 R48, RZ, RZ, R109 ;  /* 0x000000ffff309224 */ /* 0x001fc400078e006d */
        /* <DEDUP_REMOVED lines=14> */
[----:B----4-:R-:W-:-:S02]  /*24890*/  @!P1 IMAD.MOV.U32 R48, RZ, RZ, R95 ;  /* 0x000000ffff309224 */ /* 0x010fc400078e005f */
[----:B------:R-:W4:Y:S01]  /*248a0*/  LDL R95, [R1+0x4f4] ;  /* 0x0004f400015f7983 */ /* 0x000f220000100800 */
[----:B--2---:R-:W-:-:S03]  /*248b0*/  @!P1 IMAD.MOV.U32 R49, RZ, RZ, R97 ;  /* 0x000000ffff319224 */ /* 0x004fc600078e0061 */
[----:B------:R-:W2:Y:S01]  /*248c0*/  LDL R97, [R1+0x4f0] ;  /* 0x0004f00001617983 */ /* 0x000ea20000100800 */
[----:B------:R-:W-:Y:S02]  /*248d0*/  PRMT R53, RZ, 0x7610, R53 ;  /* 0x00007610ff357816 */ /* 0x000fe40000000035 */
[----:B------:R-:W-:-:S04]  /*248e0*/  PRMT R54, RZ, 0x7610, R54 ;  /* 0x00007610ff367816 */ /* 0x000fc80000000036 */
[----:B------:R0:W2:Y:S02]  /*248f0*/  @!P1 LDG.E.U8 R53, desc[UR20][R48.64] ;  /* 0x0000001430359981 */ /* 0x0000a4000c1e1100 */
[----:B0-----:R-:W-:Y:S02]  /*24900*/  @!P1 IMAD.MOV.U32 R48, RZ, RZ, R107 ;  /* 0x000000ffff309224 */ /* 0x001fe400078e006b */
[----:B------:R-:W-:Y:S01]  /*24910*/  @!P1 IMAD.MOV.U32 R49, RZ, RZ, R108 ;  /* 0x000000ffff319224 */ /* 0x000fe200078e006c */
[----:B------:R-:W2:Y:S04]  /*24920*/  LDL R107, [R1+0x534] ;  /* 0x00053400016b7983 */ /* 0x000ea80000100800 */
[----:B------:R-:W2:Y:S04]  /*24930*/  LDL R108, [R1+0x530] ;  /* 0x00053000016c7983 */ /* 0x000ea80000100800 */
[----:B------:R0:W2:Y:S02]  /*24940*/  @!P1 LDG.E.U8 R54, desc[UR20][R48.64] ;  /* 0x0000001430369981 */ /* 0x0000a4000c1e1100 */
[----:B0-----:R-:W-:-:S02]  /*24950*/  @!P1 IMAD.MOV.U32 R48, RZ, RZ, R105 ;  /* 0x000000ffff309224 */ /* 0x001fc400078e0069 */
[----:B------:R-:W-:Y:S01]  /*24960*/  @!P1 IMAD.MOV.U32 R49, RZ, RZ, R106 ;  /* 0x000000ffff319224 */ /* 0x000fe200078e006a */
[----:B------:R-:W2:Y:S04]  /*24970*/  LDL R105, [R1+0x574] ;  /* 0x0005740001697983 */ /* 0x000ea80000100800 */
[----:B------:R-:W2:Y:S04]  /*24980*/  LDL R106, [R1+0x570] ;  /* 0x00057000016a7983 */ /* 0x000ea80000100800 */
[----:B------:R3:W2:Y:S02]  /*24990*/  @!P1 LDG.E.U8 R59, desc[UR20][R48.64] ;  /* 0x00000014303b9981 */ /* 0x0006a4000c1e1100 */
[----:B---3--:R-:W-:-:S02]  /*249a0*/  @!P1 IMAD.MOV.U32 R48, RZ, RZ, R103 ;  /* 0x000000ffff309224 */ /* 0x008fc400078e0067 */
[----:B------:R-:W-:Y:S01]  /*249b0*/  @!P1 IMAD.MOV.U32 R49, RZ, RZ, R104 ;  /* 0x000000ffff319224 */ /* 0x000fe200078e0068 */
[----:B------:R-:W3:Y:S04]  /*249c0*/  LDL R103, [R1+0x5b4] ;  /* 0x0005b40001677983 */ /* 0x000ee80000100800 */
[----:B------:R-:W3:Y:S04]  /*249d0*/  LDL R104, [R1+0x5b0] ;  /* 0x0005b00001687983 */ /* 0x000ee80000100800 */
[----:B------:R0:W3:Y:S02]  /*249e0*/  @!P1 LDG.E.U8 R60, desc[UR20][R48.64] ;  /* 0x00000014303c9981 */ /* 0x0000e4000c1e1100 */
[----:B0-----:R-:W-:-:S02]  /*249f0*/  @!P1 IMAD.MOV.U32 R48, RZ, RZ, R109 ;  /* 0x000000ffff309224 */ /* 0x001fc400078e006d */
[----:B------:R-:W-:Y:S01]  /*24a00*/  @!P1 IMAD.MOV.U32 R49, RZ, RZ, R110 ;  /* 0x000000ffff319224 */ /* 0x000fe200078e006e */
[----:B------:R-:W3:Y:S04]  /*24a10*/  LDL R109, [R1+0x5f4] ;  /* 0x0005f400016d7983 */ /* 0x000ee80000100800 */
[----:B------:R0:W3:Y:S04]  /*24a20*/  @!P1 LDG.E.U8 R61, desc[UR20][R48.64] ;  /* 0x00000014303d9981 */ /* 0x0000e8000c1e1100 */
[----:B------:R-:W3:Y:S01]  /*24a30*/  LDL R110, [R1+0x5f0] ;  /* 0x0005f000016e7983 */ /* 0x000ee20000100800 */
[----:B0-----:R-:W-:-:S03]  /*24a40*/  @!P1 IMAD.MOV.U32 R48, RZ, RZ, R99 ;  /* 0x000000ffff309224 */ /* 0x001fc600078e0063 */
[----:B------:R-:W3:Y:S01]  /*24a50*/  LDL R99, [R1+0x628] ;  /* 0x0006280001637983 */ /* 0x000ee20000100800 */
[----:B------:R-:W-:-:S03]  /*24a60*/  @!P1 IMAD.MOV.U32 R49, RZ, RZ, R101 ;  /* 0x000000ffff319224 */ /* 0x000fc600078e0065 */
[----:B------:R-:W3:Y:S04]  /*24a70*/  LDL R101, [R1+0x3b0] ;  /* 0x0003b00001657983 */ /* 0x000ee80000100800 */
[----:B------:R0:W3:Y:S02]  /*24a80*/  @!P1 LDG.E.U8 R62, desc[UR20][R48.64] ;  /* 0x00000014303e9981 */ /* 0x0000e4000c1e1100 */
[----:B0-----:R-:W-:Y:S02]  /*24a90*/  @!P1 IMAD.MOV.U32 R48, RZ, RZ, R111 ;  /* 0x000000ffff309224 */ /* 0x001fe400078e006f */
[----:B------:R-:W3:Y:S01]  /*24aa0*/  LDL R111, [R1+0x5bc] ;  /* 0x0005bc00016f7983 */ /* 0x000ee20000100800 */
[----:B------:R-:W-:-:S03]  /*24ab0*/  @!P1 IMAD.MOV.U32 R49, RZ, RZ, R112 ;  /* 0x000000ffff319224 */ /* 0x000fc600078e0070 */
[----:B------:R-:W3:Y:S04]  /*24ac0*/  LDL R112, [R1+0x5b8] ;  /* 0x0005b80001707983 */ /* 0x000ee80000100800 */
[----:B------:R4:W3:Y:S02]  /*24ad0*/  @!P1 LDG.E.U8 R63, desc[UR20][R48.64] ;  /* 0x00000014303f9981 */ /* 0x0008e4000c1e1100 */
[----:B----4-:R-:W-:Y:S02]  /*24ae0*/  @!P1 IMAD.MOV.U32 R48, RZ, RZ, R95 ;  /* 0x000000ffff309224 */ /* 0x010fe400078e005f */
[----:B------:R-:W4:Y:S01]  /*24af0*/  LDL R95, [R1+0x47c] ;  /* 0x00047c00015f7983 */ /* 0x000f220000100800 */
[----:B--2---:R-:W-:-:S03]  /*24b00*/  @!P1 IMAD.MOV.U32 R49, RZ, RZ, R97 ;  /* 0x000000ffff319224 */ /* 0x004fc600078e0061 */
[----:B------:R-:W2:Y:S04]  /*24b10*/  LDL R97, [R1+0x478] ;  /* 0x0004780001617983 */ /* 0x000ea80000100800 */
[----:B------:R0:W2:Y:S02]  /*24b20*/  @!P1 LDG.E.U8 R64, desc[UR20][R48.64] ;  /* 0x0000001430409981 */ /* 0x0000a4000c1e1100 */
[----:B0-----:R-:W-:Y:S02]  /*24b30*/  @!P1 IMAD.MOV.U32 R48, RZ, RZ, R107 ;  /* 0x000000ffff309224 */ /* 0x001fe400078e006b */
[----:B------:R-:W2:Y:S01]  /*24b40*/  LDL R107, [R1+0x4bc] ;  /* 0x0004bc00016b7983 */ /* 0x000ea20000100800 */
[----:B------:R-:W-:-:S03]  /*24b50*/  @!P1 IMAD.MOV.U32 R49, RZ, RZ, R108 ;  /* 0x000000ffff319224 */ /* 0x000fc600078e006c */
[----:B------:R-:W2:Y:S04]  /*24b60*/  LDL R108, [R1+0x4b8] ;  /* 0x0004b800016c7983 */ /* 0x000ea80000100800 */
[----:B------:R0:W2:Y:S02]  /*24b70*/  @!P1 LDG.E.U8 R65, desc[UR20][R48.64] ;  /* 0x0000001430419981 */ /* 0x0000a4000c1e1100 */
[----:B0-----:R-:W-:Y:S02]  /*24b80*/  @!P1 IMAD.MOV.U32 R48, RZ, RZ, R105 ;  /* 0x000000ffff309224 */ /* 0x001fe400078e0069 */
[----:B------:R-:W2:Y:S01]  /*24b90*/  LDL R105, [R1+0x4fc] ;  /* 0x0004fc0001697983 */ /* 0x000ea20000100800 */
[----:B------:R-:W-:-:S03]  /*24ba0*/  @!P1 IMAD.MOV.U32 R49, RZ, RZ, R106 ;  /* 0x000000ffff319224 */ /* 0x000fc600078e006a */
[----:B------:R-:W2:Y:S04]  /*24bb0*/  LDL R106, [R1+0x4f8] ;  /* 0x0004f800016a7983 */ /* 0x000ea80000100800 */
[----:B------:R3:W2:Y:S02]  /*24bc0*/  @!P1 LDG.E.U8 R66, desc[UR20][R48.64] ;  /* 0x0000001430429981 */ /* 0x0006a4000c1e1100 */
[----:B---3--:R-:W-:Y:S02]  /*24bd0*/  @!P1 IMAD.MOV.U32 R48, RZ, RZ, R103 ;  /* 0x000000ffff309224 */ /* 0x008fe400078e0067 */
[----:B------:R-:W3:Y:S01]  /*24be0*/  LDL R103, [R1+0x57c] ;  /* 0x00057c0001677983 */ /* 0x000ee20000100800 */
[----:B------:R-:W-:-:S03]  /*24bf0*/  @!P1 IMAD.MOV.U32 R49, RZ, RZ, R104 ;  /* 0x000000ffff319224 */ /* 0x000fc600078e0068 */
[----:B------:R-:W3:Y:S01]  /*24c00*/  LDL R104, [R1+0x578] ;  /* 0x0005780001687983 */ /* 0x000ee20000100800 */
[----:B------:R-:W-:-:S03]  /*24c10*/  PRMT R68, RZ, 0x7610, R68 ;  /* 0x00007610ff447816 */ /* 0x000fc60000000044 */
[----:B------:R0:W3:Y:S01]  /*24c20*/  @!P1 LDG.E.U8 R67, desc[UR20][R48.64] ;  /* 0x0000001430439981 */ /* 0x0000e2000c1e1100 */
[----:B------:R-:W-:Y:S01]  /*24c30*/  PRMT R69, RZ, 0x7610, R69 ;  /* 0x00007610ff457816 */ /* 0x000fe20000000045 */
[----:B0-----:R-:W-:Y:S02]  /*24c40*/  @!P1 IMAD.MOV.U32 R48, RZ, RZ, R109 ;  /* 0x000000ffff309224 */ /* 0x001fe400078e006d */
[----:B------:R-:W3:Y:S01]  /*24c50*/  LDL R109, [R1+0x5fc] ;  /* 0x0005fc00016d7983 */ /* 0x000ee20000100800 */
[----:B------:R-:W-:-:S03]  /*24c60*/  @!P1 IMAD.MOV.U32 R49, RZ, RZ, R110 ;  /* 0x000000ffff319224 */ /* 0x000fc600078e006e */
[----:B------:R-:W3:Y:S04]  /*24c70*/  LDL R110, [R1+0x5f8] ;  /* 0x0005f800016e7983 */ /* 0x000ee80000100800 */
[----:B------:R0:W3:Y:S02]  /*24c80*/  @!P1 LDG.E.U8 R68, desc[UR20][R48.64] ;  /* 0x0000001430449981 */ /* 0x0000e4000c1e1100 */
[----:B0-----:R-:W-:Y:S02]  /*24c90*/  @!P1 IMAD.MOV.U32 R48, RZ, RZ, R99 ;  /* 0x000000ffff309224 */ /* 0x001fe400078e0063 */
        /* <DEDUP_REMOVED lines=10> */
[----:B------:R0:W2:Y:S01]  /*24d40*/  @!P1 LDG.E.U8 R70, desc[UR20][R48.64] ;  /* 0x0000001430469981 */ /* 0x0000a2000c1e1100 */
[----:B------:R-:W-:Y:S01]  /*24d50*/  PRMT R73, RZ, 0x7610, R73 ;  /* 0x00007610ff497816 */ /* 0x000fe20000000049 */
[----:B0-----:R-:W-:Y:S01]  /*24d60*/  @!P1 IMAD.MOV.U32 R48, RZ, RZ, R107 ;  /* 0x000000ffff309224 */ /* 0x001fe200078e006b */
[----:B------:R-:W-:Y:S01]  /*24d70*/  PRMT R74, RZ, 0x7610, R74 ;  /* 0x00007610ff4a7816 */ /* 0x000fe2000000004a */
[----:B------:R-:W2:Y:S01]  /*24d80*/  LDL R107, [R1+0x4c4] ;  /* 0x0004c400016b7983 */ /* 0x000ea20000100800 */
[----:B------:R-:W-:Y:S01]  /*24d90*/  @!P1 IMAD.MOV.U32 R49, RZ, RZ, R108 ;  /* 0x000000ffff319224 */ /* 0x000fe200078e006c */
[----:B------:R-:W-:Y:S02]  /*24da0*/  PRMT R75, RZ, 0x7610, R75 ;  /* 0x00007610ff4b7816 */ /* 0x000fe4000000004b */
[----:B------:R-:W2:Y:S04]  /*24db0*/  LDL R108, [R1+0x4c0] ;  /* 0x0004c000016c7983 */ /* 0x000ea80000100800 */
[----:B------:R0:W2:Y:S02]  /*24dc0*/  @!P1 LDG.E.U8 R72, desc[UR20][R48.64] ;  /* 0x0000001430489981 */ /* 0x0000a4000c1e1100 */
[----:B0-----:R-:W-:Y:S01]  /*24dd0*/  @!P1 IMAD.MOV.U32 R48, RZ, RZ, R105 ;  /* 0x000000ffff309224 */ /* 0x001fe200078e0069 */
[----:B------:R-:W-:Y:S01]  /*24de0*/  PRMT R76, RZ, 0x7610, R76 ;  /* 0x00007610ff4c7816 */ /* 0x000fe2000000004c */
[----:B------:R-:W2:Y:S01]  /*24df0*/  LDL R105, [R1+0x504] ;  /* 0x0005040001697983 */ /* 0x000ea20000100800 */
[----:B------:R-:W-:-:S03]  /*24e00*/  @!P1 IMAD.MOV.U32 R49, RZ, RZ, R106 ;  /* 0x000000ffff319224 */ /* 0x000fc600078e006a */
[----:B------:R-:W2:Y:S04]  /*24e10*/  LDL R106, [R1+0x500] ;  /* 0x00050000016a7983 */ /* 0x000ea80000100800 */
[----:B------:R0:W2:Y:S02]  /*24e20*/  @!P1 LDG.E.U8 R73, desc[UR20][R48.64] ;  /* 0x0000001430499981 */ /* 0x0000a4000c1e1100 */
[----:B0-----:R-:W-:Y:S02]  /*24e30*/  @!P1 IMAD.MOV.U32 R48, RZ, RZ, R113 ;  /* 0x000000ffff309224 */ /* 0x001fe400078e0071 */
[----:B------:R-:W-:Y:S01]  /*24e40*/  @!P1 IMAD.MOV.U32 R49, RZ, RZ, R114 ;  /* 0x000000ffff319224 */ /* 0x000fe200078e0072 */
[----:B------:R-:W-:Y:S01]  /*24e50*/  PRMT R77, RZ, 0x7610, R77 ;  /* 0x00007610ff4d7816 */ /* 0x000fe2000000004d */
[----:B------:R-:W2:Y:S04]  /*24e60*/  LDL R114, [R1+0x488] ;  /* 0x0004880001727983 */ /* 0x000ea80000100800 */
[----:B------:R3:W2:Y:S01]  /*24e70*/  @!P1 LDG.E.U8 R74, desc[UR20][R48.64] ;  /* 0x00000014304a9981 */ /* 0x0006a2000c1e1100 */
[----:B------:R-:W-:-:S03]  /*24e80*/  PRMT R78, RZ, 0x7610, R78 ;  /* 0x00007610ff4e7816 */ /* 0x000fc6000000004e */
[----:B------:R-:W2:Y:S01]  /*24e90*/  LDL R113, [R1+0x48c] ;  /* 0x00048c0001717983 */ /* 0x000ea20000100800 */
[----:B---3--:R-:W-:Y:S02]  /*24ea0*/  @!P1 IMAD.MOV.U32 R48, RZ, RZ, R103 ;  /* 0x000000ffff309224 */ /* 0x008fe400078e0067 */
[----:B------:R-:W-:Y:S01]  /*24eb0*/  @!P1 IMAD.MOV.U32 R49, RZ, RZ, R104 ;  /* 0x000000ffff319224 */ /* 0x000fe200078e0068 */
[----:B------:R-:W3:Y:S04]  /*24ec0*/  LDL R103, [R1+0x544] ;  /* 0x0005440001677983 */ /* 0x000ee80000100800 */
[----:B------:R0:W3:Y:S04]  /*24ed0*/  @!P1 LDG.E.U8 R75, desc[UR20][R48.64] ;  /* 0x00000014304b9981 */ /* 0x0000e8000c1e1100 */
[----:B------:R-:W3:Y:S01]  /*24ee0*/  LDL R104, [R1+0x540] ;  /* 0x0005400001687983 */ /* 0x000ee20000100800 */
[----:B0-----:R-:W-:-:S02]  /*24ef0*/  @!P1 IMAD.MOV.U32 R48, RZ, RZ, R111 ;  /* 0x000000ffff309224 */ /* 0x001fc400078e006f */
[----:B------:R-:W-:Y:S01]  /*24f00*/  @!P1 IMAD.MOV.U32 R49, RZ, RZ, R112 ;  /* 0x000000ffff319224 */ /* 0x000fe200078e0070 */
[----:B------:R-:W3:Y:S04]  /*24f10*/  LDL R111, [R1+0x4cc] ;  /* 0x0004cc00016f7983 */ /* 0x000ee80000100800 */
[----:B------:R0:W3:Y:S04]  /*24f20*/  @!P1 LDG.E.U8 R76, desc[UR20][R48.64] ;  /* 0x00000014304c9981 */ /* 0x0000e8000c1e1100 */
[----:B------:R-:W3:Y:S01]  /*24f30*/  LDL R112, [R1+0x4c8] ;  /* 0x0004c80001707983 */ /* 0x000ee20000100800 */
[----:B0-----:R-:W-:-:S02]  /*24f40*/  @!P1 IMAD.MOV.U32 R48, RZ, RZ, R109 ;  /* 0x000000ffff309224 */ /* 0x001fc400078e006d */
        /* <DEDUP_REMOVED lines=14> */
[----:B------:R-:W-:-:S03]  /*25030*/  PRMT R80, RZ, 0x7610, R80 ;  /* 0x00007610ff507816 */ /* 0x000fc60000000050 */
[----:B------:R0:W2:Y:S01]  /*25040*/  @!P1 LDG.E.U8 R79, desc[UR20][R48.64] ;  /* 0x00000014304f9981 */ /* 0x0000a2000c1e1100 */
[----:B------:R-:W-:Y:S02]  /*25050*/  PRMT R81, RZ, 0x7610, R81 ;  /* 0x00007610ff517816 */ /* 0x000fe40000000051 */
[----:B------:R-:W-:Y:S01]  /*25060*/  PRMT R82, RZ, 0x7610, R82 ;  /* 0x00007610ff527816 */ /* 0x000fe20000000052 */
        /* <DEDUP_REMOVED lines=9> */
[----:B------:R3:W2:Y:S01]  /*25100*/  @!P1 LDG.E.U8 R81, desc[UR20][R48.64] ;  /* 0x0000001430519981 */ /* 0x0006a2000c1e1100 */
[----:B------:R-:W-:Y:S01]  /*25110*/  PRMT R83, RZ, 0x7610, R83 ;  /* 0x00007610ff537816 */ /* 0x000fe20000000053 */
[----:B---3--:R-:W-:Y:S02]  /*25120*/  @!P1 IMAD.MOV.U32 R48, RZ, RZ, R103 ;  /* 0x000000ffff309224 */ /* 0x008fe400078e0067 */
[----:B------:R-:W3:Y:S01]  /*25130*/  LDL R103, [R1+0x5cc] ;  /* 0x0005cc0001677983 */ /* 0x000ee20000100800 */
[----:B------:R-:W-:-:S03]  /*25140*/  @!P1 IMAD.MOV.U32 R49, RZ, RZ, R104 ;  /* 0x000000ffff319224 */ /* 0x000fc600078e0068 */
[----:B------:R-:W3:Y:S04]  /*25150*/  LDL R104, [R1+0x5c8] ;  /* 0x0005c80001687983 */ /* 0x000ee80000100800 */
[----:B------:R0:W3:Y:S04]  /*25160*/  @!P1 LDG.E.U8 R82, desc[UR20][R48.64] ;  /* 0x0000001430529981 */ /* 0x0000e8000c1e1100 */
[----:B------:R1:W-:Y:S04]  /*25170*/  STS.U8 [R11+UR9+0xcb00], R124 ;  /* 0x00cb007c0b007988 */ /* 0x0003e80008000009 */
[----:B------:R0:W-:Y:S02]  /*25180*/  STS.U8 [R11+UR9+0x8f00], R126 ;  /* 0x008f007e0b007988 */ /* 0x0001e40008000009 */
[----:B0-----:R-:W-:-:S02]  /*25190*/  @!P1 IMAD.MOV.U32 R48, RZ, RZ, R99 ;  /* 0x000000ffff309224 */ /* 0x001fc400078e0063 */
[----:B------:R-:W3:Y:S01]  /*251a0*/  LDL R99, [R1+0x60c] ;  /* 0x00060c0001637983 */ /* 0x000ee20000100800 */
[----:B------:R-:W-:-:S03]  /*251b0*/  @!P1 IMAD.MOV.U32 R49, RZ, RZ, R101 ;  /* 0x000000ffff319224 */ /* 0x000fc600078e0065 */
[----:B------:R-:W3:Y:S04]  /*251c0*/  LDL R101, [R1+0x608] ;  /* 0x0006080001657983 */ /* 0x000ee80000100800 */
[----:B------:R4:W3:Y:S04]  /*251d0*/  @!P1 LDG.E.U8 R83, desc[UR20][R48.64] ;  /* 0x0000001430539981 */ /* 0x0008e8000c1e1100 */
[----:B------:R0:W-:Y:S04]  /*251e0*/  STS.U8 [R11+UR9+0xcf00], R158 ;  /* 0x00cf009e0b007988 */ /* 0x0001e80008000009 */
[----:B------:R0:W-:Y:S04]  /*251f0*/  STS.U8 [R11+UR9+0x9300], R160 ;  /* 0x009300a00b007988 */ /* 0x0001e80008000009 */
[----:B------:R0:W-:Y:S04]  /*25200*/  STS.U8 [R11+UR9+0xd300], R3 ;  /* 0x00d300030b007988 */ /* 0x0001e80008000009 */
[----:B------:R0:W-:Y:S04]  /*25210*/  STS.U8 [R11+UR9+0x9700], R2 ;  /* 0x009700020b007988 */ /* 0x0001e80008000009 */
[----:B------:R0:W-:Y:S04]  /*25220*/  STS.U8 [R11+UR9+0xd700], R5 ;  /* 0x00d700050b007988 */ /* 0x0001e80008000009 */
[----:B------:R0:W-:Y:S01]  /*25230*/  STS.U8 [R11+UR9+0x9b00], R4 ;  /* 0x009b00040b007988 */ /* 0x0001e20008000009 */
[----:B----4-:R-:W-:-:S03]  /*25240*/  @!P1 IMAD.MOV.U32 R48, RZ, RZ, R95 ;  /* 0x000000ffff309224 */ /* 0x010fc600078e005f */
[----:B------:R-:W4:Y:S01]  /*25250*/  LDL R95, [R1+0x3bc] ;  /* 0x0003bc00015f7983 */ /* 0x000f220000100800 */
[----:B--2---:R-:W-:-:S03]  /*25260*/  @!P1 IMAD.MOV.U32 R49, RZ, RZ, R97 ;  /* 0x000000ffff319224 */ /* 0x004fc600078e0061 */
[----:B------:R-:W2:Y:S04]  /*25270*/  LDL R97, [R1+0x39c] ;  /* 0x00039c0001617983 */ /* 0x000ea80000100800 */
[----:B-1----:R-:W2:Y:S04]  /*25280*/  LDL.LU R124, [R1+0xb5c] ;  /* 0x000b5c00017c7983 */ /* 0x002ea80000300800 */
[----:B------:R-:W2:Y:S04]  /*25290*/  LDL.LU R126, [R1+0xb58] ;  /* 0x000b5800017e7983 */ /* 0x000ea80000300800 */
[----:B0-----:R-:W2:Y:S04]  /*252a0*/  LDL.LU R158, [R1+0xb50] ;  /* 0x000b5000019e7983 */ /* 0x001ea80000300800 */
[----:B------:R-:W2:Y:S04]  /*252b0*/  LDL.LU R160, [R1+0xba8] ;  /* 0x000ba80001a07983 */ /* 0x000ea80000300800 */
[----:B------:R-:W2:Y:S04]  /*252c0*/  LDL.LU R3, [R1+0xba4] ;  /* 0x000ba40001037983 */ /* 0x000ea80000300800 */
[----:B------:R-:W2:Y:S04]  /*252d0*/  LDL.LU R2, [R1+0xba0] ;  /* 0x000ba00001027983 */ /* 0x000ea80000300800 */
[----:B------:R-:W2:Y:S04]  /*252e0*/  LDL.LU R5, [R1+0xb9c] ;  /* 0x000b9c0001057983 */ /* 0x000ea80000300800 */
[----:B------:R-:W2:Y:S01]  /*252f0*/  LDL.LU R4, [R1+0xb98] ;  /* 0x000b980001047983 */ /* 0x000ea20000300800 */
[----:B------:R-:W-:-:S02]  /*25300*/  PRMT R84, RZ, 0x7610, R84 ;  /* 0x00007610ff547816 */ /* 0x000fc40000000054 */
[----:B------:R-:W-:-:S04]  /*25310*/  PRMT R85, RZ, 0x7610, R85 ;  /* 0x00007610ff557816 */ /* 0x000fc80000000055 */
[----:B------:R0:W2:Y:S01]  /*25320*/  @!P1 LDG.E.U8 R84, desc[UR20][R48.64] ;  /* 0x0000001430549981 */ /* 0x0000a2000c1e1100 */
[----:B------:R-:W-:Y:S01]  /*25330*/  PRMT R86, RZ, 0x7610, R86 ;  /* 0x00007610ff567816 */ /* 0x000fe20000000056 */
[----:B0-----:R-:W-:Y:S02]  /*25340*/  @!P1 IMAD.MOV.U32 R48, RZ, RZ, R117 ;  /* 0x000000ffff309224 */ /* 0x001fe400078e0075 */
[----:B------:R-:W-:-:S05]  /*25350*/  @!P1 IMAD.MOV.U32 R49, RZ, RZ, R118 ;  /* 0x000000ffff319224 */ /* 0x000fca00078e0076 */
        /* <DEDUP_REMOVED lines=19> */
[----:B------:R-:W-:Y:S01]  /*25490*/  @!P1 IMAD.MOV.U32 R49, RZ, RZ, R108 ;  /* 0x000000ffff319224 */ /* 0x000fe200078e006c */
[----:B------:R0:W-:Y:S04]  /*254a0*/  STS.U8 [R11+UR9+0xdb00], R12 ;  /* 0x00db000c0b007988 */ /* 0x0001e80008000009 */
[----:B------:R1:W2:Y:S01]  /*254b0*/  @!P1 LDG.E.U8 R90, desc[UR20][R48.64] ;  /* 0x00000014305a9981 */ /* 0x0002a2000c1e1100 */
[----:B------:R-:W-:Y:S01]  /*254c0*/  PRMT R92, RZ, 0x7610, R92 ;  /* 0x00007610ff5c7816 */ /* 0x000fe2000000005c */
[----:B0-----:R-:W0:Y:S01]  /*254d0*/  S2R R12, SR_TID.X ;  /* 0x00000000000c7919 */ /* 0x001e220000002100 */
[----:B-1----:R-:W-:-:S02]  /*254e0*/  @!P1 IMAD.MOV.U32 R48, RZ, RZ, R105 ;  /* 0x000000ffff309224 */ /* 0x002fc400078e0069 */
[----:B------:R-:W-:-:S05]  /*254f0*/  @!P1 IMAD.MOV.U32 R49, RZ, RZ, R106 ;  /* 0x000000ffff319224 */ /* 0x000fca00078e006a */
[----:B------:R3:W2:Y:S01]  /*25500*/  @!P1 LDG.E.U8 R91, desc[UR20][R48.64] ;  /* 0x00000014305b9981 */ /* 0x0006a2000c1e1100 */
[----:B------:R-:W-:Y:S01]  /*25510*/  PRMT R93, RZ, 0x7610, R93 ;  /* 0x00007610ff5d7816 */ /* 0x000fe2000000005d */
[----:B---3--:R-:W-:Y:S02]  /*25520*/  @!P1 IMAD.MOV.U32 R48, RZ, RZ, R103 ;  /* 0x000000ffff309224 */ /* 0x008fe400078e0067 */
[----:B------:R-:W-:-:S05]  /*25530*/  @!P1 IMAD.MOV.U32 R49, RZ, RZ, R104 ;  /* 0x000000ffff319224 */ /* 0x000fca00078e0068 */
[----:B------:R1:W3:Y:S01]  /*25540*/  @!P1 LDG.E.U8 R92, desc[UR20][R48.64] ;  /* 0x00000014305c9981 */ /* 0x0002e2000c1e1100 */
[----:B------:R-:W-:Y:S01]  /*25550*/  PRMT R94, RZ, 0x7610, R94 ;  /* 0x00007610ff5e7816 */ /* 0x000fe2000000005e */
[----:B-1----:R-:W-:Y:S02]  /*25560*/  @!P1 IMAD.MOV.U32 R48, RZ, RZ, R99 ;  /* 0x000000ffff309224 */ /* 0x002fe400078e0063 */
[----:B------:R-:W-:-:S05]  /*25570*/  @!P1 IMAD.MOV.U32 R49, RZ, RZ, R101 ;  /* 0x000000ffff319224 */ /* 0x000fca00078e0065 */
[----:B------:R4:W3:Y:S01]  /*25580*/  @!P1 LDG.E.U8 R93, desc[UR20][R48.64] ;  /* 0x00000014305d9981 */ /* 0x0008e2000c1e1100 */
        /* <DEDUP_REMOVED lines=21> */
[----:B----4-:R-:W-:-:S02]  /*256e0*/  @!P1 IMAD.MOV.U32 R48, RZ, RZ, R95 ;  /* 0x000000ffff309224 */ /* 0x010fc400078e005f */
[----:B--2---:R-:W-:-:S05]  /*256f0*/  @!P1 IMAD.MOV.U32 R49, RZ, RZ, R97 ;  /* 0x000000ffff319224 */ /* 0x004fca00078e0061 */
[----:B------:R-:W2:Y:S04]  /*25700*/  @!P1 LDG.E.U8 R94, desc[UR20][R48.64] ;  /* 0x00000014305e9981 */ /* 0x000ea8000c1e1100 */
        /* <DEDUP_REMOVED lines=9> */
[----:B0-----:R0:W5:Y:S04]  /*257a0*/  LDL.LU R4, [R1+0xb94] ;  /* 0x000b940001047983 */ /* 0x0011680000300800 */
[----:B------:R0:W5:Y:S04]  /*257b0*/  LDL.LU R5, [R1+0xb90] ;  /* 0x000b900001057983 */ /* 0x0001680000300800 */
[----:B------:R0:W5:Y:S04]  /*257c0*/  LDL.LU R2, [R1+0xb8c] ;  /* 0x000b8c0001027983 */ /* 0x0001680000300800 */
[----:B------:R1:W-:Y:S04]  /*257d0*/  STS.U8 [R12+UR9+0x8f80], R3 ;  /* 0x008f80030c007988 */ /* 0x0003e80008000009 */
[----:B------:R4:W-:Y:S04]  /*257e0*/  STS.U8 [R12+UR9+0xcf80], R160 ;  /* 0x00cf80a00c007988 */ /* 0x0009e80008000009 */
[----:B------:R0:W-:Y:S04]  /*257f0*/  STS.U8 [R12+UR9+0x9380], R144 ;  /* 0x009380900c007988 */ /* 0x0001e80008000009 */
[----:B-1----:R1:W5:Y:S04]  /*25800*/  LDL.LU R3, [R1+0xb88] ;  /* 0x000b880001037983 */ /* 0x0023680000300800 */
[----:B----4-:R1:W5:Y:S04]  /*25810*/  LDL.LU R160, [R1+0xb84] ;  /* 0x000b840001a07983 */ /* 0x0103680000300800 */
[----:B0-----:R1:W5:Y:S04]  /*25820*/  LDL.LU R144, [R1+0xb80] ;  /* 0x000b800001907983 */ /* 0x0013680000300800 */
[----:B------:R0:W-:Y:S04]  /*25830*/  STS.U8 [R12+UR9+0xd380], R15 ;  /* 0x00d3800f0c007988 */ /* 0x0001e80008000009 */
[----:B------:R4:W-:Y:S04]  /*25840*/  STS.U8 [R12+UR9+0x9780], R14 ;  /* 0x0097800e0c007988 */ /* 0x0009e80008000009 */
[----:B------:R1:W-:Y:S04]  /*25850*/  STS.U8 [R12+UR9+0xd780], R13 ;  /* 0x00d7800d0c007988 */ /* 0x0003e80008000009 */
[----:B0-----:R0:W5:Y:S04]  /*25860*/  LDL.LU R15, [R1+0xb7c] ;  /* 0x000b7c00010f7983 */ /* 0x0011680000300800 */
[----:B----4-:R0:W5:Y:S04]  /*25870*/  LDL.LU R14, [R1+0xb78] ;  /* 0x000b7800010e7983 */ /* 0x0101680000300800 */
[----:B-1----:R0:W5:Y:S04]  /*25880*/  LDL.LU R13, [R1+0xb74] ;  /* 0x000b7400010d7983 */ /* 0x0021680000300800 */
[----:B------:R1:W-:Y:S04]  /*25890*/  STS.U8 [R12+UR9+0x9b80], R0 ;  /* 0x009b80000c007988 */ /* 0x0003e80008000009 */
[----:B-1----:R0:W5:Y:S04]  /*258a0*/  LDL.LU R0, [R1+0xb70] ;  /* 0x000b700001007983 */ /* 0x0021680000300800 */
[----:B------:R0:W-:Y:S04]  /*258b0*/  STS.U8 [R12+UR9+0xdb80], R164 ;  /* 0x00db80a40c007988 */ /* 0x0001e80008000009 */
        /* <DEDUP_REMOVED lines=79> */
[----:B---3--:R0:W-:Y:S04]  /*25db0*/  STS.U8 [R12+UR9+0x13780], R92 ;  /* 0x0137805c0c007988 */ /* 0x0081e80008000009 */
[----:B------:R0:W-:Y:S04]  /*25dc0*/  STS.U8 [R12+UR9+0x13b80], R93 ;  /* 0x013b805d0c007988 */ /* 0x0001e80008000009 */
[----:B--2---:R0:W-:Y:S01]  /*25dd0*/  STS.U8 [R12+UR9+0x13f80], R94 ;  /* 0x013f805e0c007988 */ /* 0x0041e20008000009 */
[----:B------:R1:W-:Y:S06]  /*25de0*/  MEMBAR.ALL.CTA ;  /* 0x0000000000007992 */ /* 0x0003ec0000008000 */
[----:B-1----:R-:W1:Y:S01]  /*25df0*/  FENCE.VIEW.ASYNC.S ;  /* 0x00000000000073c6 */ /* 0x002e620000000000 */
[----:B------:R-:W-:Y:S01]  /*25e00*/  ULEA UR11, UR18, UR9, 0x3 ;  /* 0x00000009120b7291 */ /* 0x000fe2000f8e18ff */
[----:B------:R-:W-:-:S03]  /*25e10*/  UMOV UR4, UR5 ;  /* 0x0000000500047c82 */ /* 0x000fc60008000000 */
[----:B------:R-:W-:Y:S01]  /*25e20*/  UIADD3 UR11, UPT, UPT, UR11, 0x14000, URZ ;  /* 0x000140000b0b7890 */ /* 0x000fe2000fffe0ff */
[----:B-1----:R-:W-:Y:S06]  /*25e30*/  BAR.SYNC.DEFER_BLOCKING 0x0 ;  /* 0x0000000000007b1d */ /* 0x002fec0000010000 */
[----:B0-----:R-:W-:Y:S05]  /*25e40*/  @P0 BRA `(.L_x_9) ;  /* 0x0000000000880947 */ /* 0x001fea0003800000 */
[----:B------:R-:W-:Y:S02]  /*25e50*/  UIADD3 UR19, UPT, UPT, UR8, 0x40, URZ ;  /* 0x0000004008137890 */ /* 0x000fe4000fffe0ff */
[----:B------:R-:W-:Y:S02]  /*25e60*/  UIADD3 UR50, UPT, UPT, UR8, 0x40, URZ ;  /* 0x0000004008327890 */ /* 0x000fe4000fffe0ff */
[----:B------:R-:W-:Y:S01]  /*25e70*/  UIADD3 UR51, UPT, UPT, UR8, 0x40, URZ ;  /* 0x0000004008337890 */ /* 0x000fe2000fffe0ff */
[----:B------:R-:W-:Y:S01]  /*25e80*/  UMOV UR16, 0x0 ;  /* 0x0000000000107882 */ /* 0x000fe20000000000 */
[----:B------:R-:W-:Y:S01]  /*25e90*/  UMOV UR17, 0x8108490 ;  /* 0x0810849000117882 */ /* 0x000fe20000000000 */
[----:B------:R-:W-:Y:S01]  /*25ea0*/  UMOV UR15, 0x40004040 ;  /* 0x40004040000f7882 */ /* 0x000fe20000000000 */
[----:B------:R-:W-:Y:S02]  /*25eb0*/  UIADD3 UR56, UPT, UPT, UR8, 0x40, URZ ;  /* 0x0000004008387890 */ /* 0x000fe4000fffe0ff */
[----:B------:R0:W-:Y:S01]  /*25ec0*/  UTCQMMA gdesc[UR14], gdesc[UR12], tmem[UR8], tmem[UR16], idesc[UR17], UPT ;  /* 0x00ff100c0e0075ea */ /* 0x0001e2000b800308 */
[----:B------:R-:W-:Y:S01]  /*25ed0*/  UMOV UR42, 0x0 ;  /* 0x00000000002a7882 */ /* 0x000fe20000000000 */
[----:B------:R-:W-:Y:S01]  /*25ee0*/  UMOV UR43, 0x8108490 ;  /* 0x08108490002b7882 */ /* 0x000fe20000000000 */
[----:B------:R-:W-:Y:S01]  /*25ef0*/  UMOV UR44, 0x0 ;  /* 0x00000000002c7882 */ /* 0x000fe20000000000 */
[----:B------:R-:W-:Y:S01]  /*25f00*/  UMOV UR45, 0x8108490 ;  /* 0x08108490002d7882 */ /* 0x000fe20000000000 */
        /* <DEDUP_REMOVED lines=11> */
[----:B------:R-:W-:Y:S01]  /*25fc0*/  UMOV UR6, UR11 ;  /* 0x0000000b00067c82 */ /* 0x000fe20008000000 */
[----:B------:R-:W-:Y:S01]  /*25fd0*/  UMOV UR7, URZ ;  /* 0x000000ff00077c82 */ /* 0x000fe20008000000 */
[----:B------:R0:W-:Y:S01]  /*25fe0*/  UTCQMMA gdesc[UR34], gdesc[UR12], tmem[UR19], tmem[UR48], idesc[UR49], UPT ;  /* 0x00ff300c220075ea */ /* 0x0001e2000b800313 */
[----:B------:R-:W-:Y:S01]  /*25ff0*/  UMOV UR58, 0x0 ;  /* 0x00000000003a7882 */ /* 0x000fe20000000000 */
[----:B------:R-:W-:Y:S01]  /*26000*/  UMOV UR59, 0x8108490 ;  /* 0x08108490003b7882 */ /* 0x000fe20000000000 */
[----:B------:R0:W-:Y:S01]  /*26010*/  UTCQMMA gdesc[UR36], gdesc[UR24], tmem[UR50], tmem[UR52], idesc[UR53], UPT ;  /* 0x00ff3418240075ea */ /* 0x0001e2000b800332 */
[----:B------:R-:W-:Y:S01]  /*26020*/  UMOV UR5, UR6 ;  /* 0x0000000600057c82 */ /* 0x000fe20008000000 */
[----:B------:R0:W-:Y:S01]  /*26030*/  UTCQMMA gdesc[UR38], gdesc[UR28], tmem[UR51], tmem[UR54], idesc[UR55], UPT ;  /* 0x00ff361c260075ea */ /* 0x0001e2000b800333 */
[----:B------:R0:W-:Y:S01]  /*26040*/  UTCQMMA gdesc[UR40], gdesc[UR32], tmem[UR56], tmem[UR58], idesc[UR59], UPT ;  /* 0x00ff3a20280075ea */ /* 0x0001e2000b800338 */
[----:B------:R0:W-:Y:S01]  /*26050*/  UTCBAR [UR5], URZ ;  /* 0x000000ff050073e9 */ /* 0x0001e200080000ff */
[----:B------:R-:W-:Y:S01]  /*26060*/  NOP ;  /* 0x0000000000007918 */ /* 0x000fe20000000000 */
.L_x_9:
[----:B------:R-:W2:Y:S04]  /*26070*/  LDL R17, [R1+0xb6c] ;  /* 0x000b6c0001117983 */ /* 0x000ea80000100800 */
[----:B------:R-:W2:Y:S01]  /*26080*/  LDL.LU R16, [R1+0xb54] ;  /* 0x000b540001107983 */ /* 0x000ea20000300800 */
[----:B------:R-:W-:-:S04]  /*26090*/  UIADD3 UR18, UPT, UPT, UR18, 0x1, URZ ;  /* 0x0000000112127890 */ /* 0x000fc8000fffe0ff */
[----:B------:R-:W-:-:S04]  /*260a0*/  UISETP.GT.AND UP1, UPT, UR18, 0x1, UPT ;  /* 0x000000011200788c */ /* 0x000fc8000bf24270 */
[----:B0-----:R-:W-:Y:S02]  /*260b0*/  USEL UR5, URZ, 0x1, !UP1 ;  /* 0x00000001ff057887 */ /* 0x001fe4000c800000 */
[----:B------:R-:W-:Y:S02]  /*260c0*/  USEL UR18, UR18, URZ, !UP1 ;  /* 0x000000ff12127287 */ /* 0x000fe4000c800000 */
[----:B------:R-:W-:Y:S01]  /*260d0*/  ULOP3.LUT UR5, UR4, UR5, URZ, 0x3c, !UPT ;  /* 0x0000000504057292 */ /* 0x000fe2000f8e3cff */
[----:B--2---:R-:W-:Y:S02]  /*260e0*/  ISETP.NE.U32.AND P1, PT, R16, R17, PT ;  /* 0x000000111000720c */ /* 0x004fe40003f25070 */
[----:B------:R-:W2:Y:S01]  /*260f0*/  LDL.LU R16, [R1+0xb60] ;  /* 0x000b600001107983 */ /* 0x000ea20000300800 */
[----:B------:R-:W-:-:S03]  /*26100*/  IMAD.U32 R17, RZ, RZ, UR4 ;  /* 0x00000004ff117e24 */ /* 0x000fc6000f8e00ff */
[----:B--2---:R1:W-:Y:S07]  /*26110*/  STL [R1+0xb54], R16 ;  /* 0x000b541001007387 */ /* 0x0043ee0000100800 */
[----:B------:R-:W-:Y:S05]  /*26120*/  @P1 BRA `(.L_x_10) ;  /* 0xfffffedc00f81947 */ /* 0x000fea000383ffff */
.L_x_7:
[----:B01----:R-:W0:Y:S01]  /*26130*/  LDC R16, c[0x0][0x3a0] ;  /* 0x0000e800ff107b82 */ /* 0x003e220000000800 */
[----:B------:R-:W1:Y:S01]  /*26140*/  LDCU.64 UR34, c[0x0][0x398] ;  /* 0x00007300ff2277ac */ /* 0x000e620008000a00 */
[----:B0-----:R-:W-:-:S05]  /*26150*/  VIADD R16, R16, 0x7f ;  /* 0x0000007f10107836 */ /* 0x001fca0000000000 */
[----:B------:R-:W-:-:S13]  /*26160*/  ISETP.GE.AND P0, PT, R16, 0x80, PT ;  /* 0x000000801000780c */ /* 0x000fda0003f06270 */
[----:B-1----:R-:W-:Y:S05]  /*26170*/  @!P0 BRA `(.L_x_11) ;  /* 0x0000000000108947 */ /* 0x002fea0003800000 */
[----:B------:R-:W-:-:S06]  /*26180*/  USHF.L.U32 UR4, UR4, 0x1f, URZ ;  /* 0x0000001f04047899 */ /* 0x000fcc00080006ff */
[----:B-----5:R-:W-:-:S04]  /*26190*/  IMAD.U32 R2, RZ, RZ, UR4 ;  /* 0x00000004ff027e24 */ /* 0x020fc8000f8e00ff */
[----:B------:R-:W0:Y:S02]  /*261a0*/  SYNCS.PHASECHK.TRANS64.TRYWAIT P0, [UR11], R2 ;  /* 0x00000002ff0075a7 */ /* 0x000e24000800110b */
[----:B0-----:R-:W-:Y:S05]  /*261b0*/  @!P0 BRA `(.L_x_12) ;  /* 0x0000004800dc8947 */ /* 0x001fea0003800000 */
.L_x_11:
[----:B------:R-:W-:Y:S01]  /*261c0*/  BAR.SYNC.DEFER_BLOCKING 0x0 ;  /* 0x0000000000007b1d */ /* 0x000fe20000010000 */
[C---:B-----5:R-:W-:Y:S02]  /*261d0*/  VIADD R2, R0.reuse, 0x3f ;  /* 0x0000003f00027836 */ /* 0x060fe40000000000 */
[C---:B------:R-:W-:Y:S02]  /*261e0*/  VIADD R132, R0.reuse, 0x3 ;  /* 0x0000000300847836 */ /* 0x040fe40000000000 */
[----:B------:R-:W-:-:S03]  /*261f0*/  VIADD R3, R0, 0x2 ;  /* 0x0000000200037836 */ /* 0x000fc60000000000 */
[----:B------:R-:W0:Y:S01]  /*26200*/  LDC R165, c[0x0][0x3b4] ;  /* 0x0000ed00ffa57b82 */ /* 0x000e220000000800 */
[----:B------:R-:W1:Y:S01]  /*26210*/  LDCU.128 UR28, c[0x0][0x390] ;  /* 0x00007200ff1c77ac */ /* 0x000e620008000c00 */
[----:B------:R-:W-:Y:S01]  /*26220*/  ISETP.GE.AND P0, PT, R2, UR35, PT ;  /* 0x0000002302007c0c */ /* 0x000fe2000bf06270 */
[----:B------:R-:W-:Y:S01]  /*26230*/  VIADD R2, R0, 0x1 ;  /* 0x0000000100027836 */ /* 0x000fe20000000000 */
[----:B------:R-:W2:Y:S01]  /*26240*/  LDCU UR32, c[0x0][0x3b8] ;  /* 0x00007700ff2077ac */ /* 0x000ea20008000800 */
[----:B------:R-:W3:Y:S01]  /*26250*/  LDCU.64 UR36, c[0x0][0x398] ;  /* 0x00007300ff2477ac */ /* 0x000ee20008000a00 */
[----:B------:R-:W4:Y:S01]  /*26260*/  LDCU.64 UR4, c[0x0][0x398] ;  /* 0x00007300ff0477ac */ /* 0x000f220008000a00 */
[----:B------:R-:W0:Y:S01]  /*26270*/  LDCU.64 UR6, c[0x0][0x398] ;  /* 0x00007300ff0677ac */ /* 0x000e220008000a00 */
[----:B------:R-:W1:Y:S02]  /*26280*/  @!P5 SYNCS.CCTL.IV [UR9+0x14000] ;  /* 0x01400000ff00d9b1 */ /* 0x000e640008000009 */
[----:B-1----:R-:W-:Y:S01]  /*26290*/  BAR.SYNC.DEFER_BLOCKING 0x0 ;  /* 0x0000000000007b1d */ /* 0x002fe20000010000 */
[----:B------:R-:W-:-:S02]  /*262a0*/  ISETP.GE.AND P4, PT, R2, UR31, PT ;  /* 0x0000001f02007c0c */ /* 0x000fc4000bf86270 */
[----:B------:R-:W-:Y:S01]  /*262b0*/  ISETP.GE.AND P1, PT, R132, UR31, PT ;  /* 0x0000001f84007c0c */ /* 0x000fe2000bf26270 */
[----:B--2---:R-:W-:Y:S01]  /*262c0*/  IMAD R2, R0, UR32, RZ ;  /* 0x0000002000027c24 */ /* 0x004fe2000f8e02ff */
[----:B------:R-:W-:Y:S01]  /*262d0*/  ISETP.GE.AND P2, PT, R3, UR31, PT ;  /* 0x0000001f03007c0c */ /* 0x000fe2000bf46270 */
[----:B0-----:R-:W-:Y:S01]  /*262e0*/  IMAD R161, R144, R165, RZ ;  /* 0x000000a590a17224 */ /* 0x001fe200078e02ff */
[----:B------:R-:W0:Y:S01]  /*262f0*/  LDCU.64 UR26, c[0x0][0x398] ;  /* 0x00007300ff1a77ac */ /* 0x000e220008000a00 */
[----:B------:R-:W1:Y:S01]  /*26300*/  LDTM.x128 R4, tmem[UR10] ;  /* 0x0000000a000479ee */ /* 0x000e6200083c0000 */
[----:B------:R-:W-:Y:S01]  /*26310*/  SHF.R.S32.HI R134, RZ, 0x1f, R2 ;  /* 0x0000001fff867819 */ /* 0x000fe20000011402 */
[----:B------:R-:W-:Y:S01]  /*26320*/  IMAD R165, R165, 0x80, R161 ;  /* 0x00000080a5a57824 */ /* 0x000fe200078e02a1 */
[C---:B------:R-:W-:Y:S01]  /*26330*/  IADD3 R145, P6, PT, R161.reuse, UR28, RZ ;  /* 0x0000001ca1917c10 */ /* 0x040fe2000ffde0ff */
[----:B------:R-:W2:Y:S03]  /*26340*/  LDCU.64 UR10, c[0x0][0x398] ;  /* 0x00007300ff0a77ac */ /* 0x000ea60008000a00 */
[----:B------:R-:W-:Y:S01]  /*26350*/  LEA.HI.X.SX32 R161, R161, UR29, 0x1, P6 ;  /* 0x0000001da1a17c11 */ /* 0x000fe2000b0f0eff */
[----:B------:R-:W0:Y:S01]  /*26360*/  LDCU.64 UR24, c[0x0][0x398] ;  /* 0x00007300ff1877ac */ /* 0x000e220008000a00 */
[C---:B------:R-:W-:Y:S01]  /*26370*/  IADD3 R164, P3, PT, R165.reuse, UR28, RZ ;  /* 0x0000001ca5a47c10 */ /* 0x040fe2000ff7e0ff */
[----:B------:R-:W0:Y:S03]  /*26380*/  LDCU.64 UR22, c[0x0][0x398] ;  /* 0x00007300ff1677ac */ /* 0x000e260008000a00 */
[----:B------:R-:W-:Y:S01]  /*26390*/  LEA.HI.X.SX32 R165, R165, UR29, 0x1, P3 ;  /* 0x0000001da5a57c11 */ /* 0x000fe200098f0eff */
[----:B------:R-:W0:Y:S01]  /*263a0*/  @!P5 SYNCS.CCTL.IV [UR9+0x14008] ;  /* 0x01400800ff00d9b1 */ /* 0x000e220008000009 */
[----:B------:R-:W-:Y:S01]  /*263b0*/  NOP ;  /* 0x0000000000007918 */ /* 0x000fe20000000000 */
[----:B------:R-:W0:Y:S01]  /*263c0*/  LDCU.64 UR18, c[0x0][0x398] ;  /* 0x00007300ff1277ac */ /* 0x000e220008000a00 */
[----:B------:R-:W0:Y:S01]  /*263d0*/  LDCU.64 UR16, c[0x0][0x398] ;  /* 0x00007300ff1077ac */ /* 0x000e220008000a00 */
[----:B-1----:R1:W-:Y:S01]  /*263e0*/  STL.64 [R1+0xba8], R118 ;  /* 0x000ba87601007387 */ /* 0x0023e20000100a00 */
[----:B------:R-:W-:Y:S01]  /*263f0*/  F2FP.SATFINITE.E5M2.F32.PACK_AB_MERGE_C R6, R7, R6, RZ ;  /* 0x000000060706723e */ /* 0x000fe200048060ff */
[----:B------:R-:W0:Y:S02]  /*26400*/  LDCU.64 UR14, c[0x0][0x398] ;  /* 0x00007300ff0e77ac */ /* 0x000e240008000a00 */
[----:B------:R2:W-:Y:S01]  /*26410*/  STL [R1+0xba0], R121 ;  /* 0x000ba07901007387 */ /* 0x0005e20000100800 */
[----:B------:R-:W-:Y:S01]  /*26420*/  F2FP.SATFINITE.E5M2.F32.PACK_AB_MERGE_C R70, R71, R70, RZ ;  /* 0x000000464746723e */ /* 0x000fe200048060ff */
[----:B------:R-:W0:Y:S02]  /*26430*/  LDCU.64 UR12, c[0x0][0x398] ;  /* 0x00007300ff0c77ac */ /* 0x000e240008000a00 */
[----:B------:R3:W-:Y:S01]  /*26440*/  STL [R1+0xb9c], R122 ;  /* 0x000b9c7a01007387 */ /* 0x0007e20000100800 */
[----:B------:R-:W-:Y:S01]  /*26450*/  F2FP.SATFINITE.E5M2.F32.PACK_AB_MERGE_C R9, R9, R8, RZ ;  /* 0x000000080909723e */ /* 0x000fe200048060ff */
[----:B------:R-:W0:Y:S02]  /*26460*/  LDCU UR9, c[0x0][0x398] ;  /* 0x00007300ff0977ac */ /* 0x000e240008000800 */
[----:B------:R4:W-:Y:S01]  /*26470*/  STL [R1+0xb98], R123 ;  /* 0x000b987b01007387 */ /* 0x0009e20000100800 */
[----:B-1----:R-:W-:Y:S01]  /*26480*/  IADD3 R118, P6, PT, R2, R145, RZ ;  /* 0x0000009102767210 */ /* 0x002fe20007fde0ff */
[----:B--2---:R-:W-:-:S02]  /*26490*/  VIADD R121, R0, 0x4 ;  /* 0x0000000400797836 */ /* 0x004fc40000000000 */
[----:B------:R1:W-:Y:S01]  /*264a0*/  STL.64 [R1+0xb90], R124 ;  /* 0x000b907c01007387 */ /* 0x0003e20000100a00 */
[----:B---3--:R-:W-:Y:S01]  /*264b0*/  F2FP.SATFINITE.E5M2.F32.PACK_AB_MERGE_C R122, R5, R4, RZ ;  /* 0x00000004057a723e */ /* 0x008fe200048060ff */
[----:B------:R-:W-:Y:S02]  /*264c0*/  IMAD.X R119, R134, 0x1, R161, P6 ;  /* 0x0000000186777824 */ /* 0x000fe400030e06a1 */
[----:B------:R-:W-:Y:S01]  /*264d0*/  STL [R1+0xb88], R130 ;  /* 0x000b888201007387 */ /* 0x000fe20000100800 */
[----:B----4-:R-:W-:Y:S01]  /*264e0*/  F2FP.SATFINITE.E5M2.F32.PACK_AB_MERGE_C R123, R69, R68, RZ ;  /* 0x00000044457b723e */ /* 0x010fe200048060ff */
[C---:B------:R-:W-:Y:S01]  /*264f0*/  VIADD R68, R2.reuse, UR32 ;  /* 0x0000002002447c36 */ /* 0x040fe20008000000 */
[-C--:B------:R-:W-:Y:S01]  /*26500*/  IADD3 R2, P3, PT, R2, R164.reuse, RZ ;  /* 0x000000a402027210 */ /* 0x080fe20007f7e0ff */
[----:B------:R2:W-:Y:S02]  /*26510*/  STL.64 [R1+0xb80], R126 ;  /* 0x000b807e01007387 */ /* 0x0005e40000100a00 */
[----:B------:R-:W-:Y:S01]  /*26520*/  VIADD R132, R68, UR32 ;  /* 0x0000002044847c36 */ /* 0x000fe20008000000 */
[----:B------:R-:W-:Y:S01]  /*26530*/  SHF.R.S32.HI R136, RZ, 0x1f, R68 ;  /* 0x0000001fff887819 */ /* 0x000fe20000011444 */
[----:B------:R-:W-:Y:S01]  /*26540*/  IMAD.X R3, R134, 0x1, R165, P3 ;  /* 0x0000000186037824 */ /* 0x000fe200018e06a5 */
[-C--:B------:R-:W-:Y:S01]  /*26550*/  IADD3 R4, P6, PT, R68, R145.reuse, RZ ;  /* 0x0000009144047210 */ /* 0x080fe20007fde0ff */
[----:B------:R-:W-:Y:S01]  /*26560*/  VIADD R133, R132, UR32 ;  /* 0x0000002084857c36 */ /* 0x000fe20008000000 */
[----:B------:R-:W-:Y:S01]  /*26570*/  SHF.R.S32.HI R138, RZ, 0x1f, R132 ;  /* 0x0000001fff8a7819 */ /* 0x000fe20000011484 */
[----:B------:R3:W-:Y:S01]  /*26580*/  STL.64 [R1+0xb78], R128 ;  /* 0x000b788001007387 */ /* 0x0007e20000100a00 */
[-C--:B------:R-:W-:Y:S01]  /*26590*/  IADD3 R68, P3, PT, R68, R164.reuse, RZ ;  /* 0x000000a444447210 */ /* 0x080fe20007f7e0ff */
[----:B------:R-:W-:Y:S01]  /*265a0*/  IMAD.X R5, R136, 0x1, R161, P6 ;  /* 0x0000000188057824 */ /* 0x000fe200030e06a1 */
[----:B-1----:R-:W-:Y:S01]  /*265b0*/  IADD3 R124, P6, PT, R132, R145, RZ ;  /* 0x00000091847c7210 */ /* 0x002fe20007fde0ff */
[----:B------:R-:W-:Y:S01]  /*265c0*/  STL [R1+0xb70], R131 ;  /* 0x000b708301007387 */ /* 0x000fe20000100800 */
[----:B------:R-:W-:Y:S01]  /*265d0*/  SHF.R.S32.HI R134, RZ, 0x1f, R133 ;  /* 0x0000001fff867819 */ /* 0x000fe20000011485 */
[----:B------:R-:W-:Y:S01]  /*265e0*/  IMAD.X R69, R136, 0x1, R165, P3 ;  /* 0x0000000188457824 */ /* 0x000fe200018e06a5 */
[----:B--2---:R-:W-:Y:S01]  /*265f0*/  IADD3 R126, P3, PT, R132, R164, RZ ;  /* 0x000000a4847e7210 */ /* 0x004fe20007f7e0ff */
[----:B------:R-:W-:-:S02]  /*26600*/  IMAD.X R125, R138, 0x1, R161, P6 ;  /* 0x000000018a7d7824 */ /* 0x000fc400030e06a1 */
[C---:B------:R-:W-:Y:S01]  /*26610*/  VIADD R136, R133.reuse, UR32 ;  /* 0x0000002085887c36 */ /* 0x040fe20008000000 */
[CC--:B---3--:R-:W-:Y:S01]  /*26620*/  IADD3 R128, P6, PT, R133.reuse, R145.reuse, RZ ;  /* 0x0000009185807210 */ /* 0x0c8fe20007fde0ff */
[----:B------:R-:W-:Y:S01]  /*26630*/  IMAD.X R127, R138, 0x1, R165, P3 ;  /* 0x000000018a7f7824 */ /* 0x000fe200018e06a5 */
[----:B------:R-:W-:Y:S01]  /*26640*/  ISETP.GE.AND P3, PT, R144, UR30, PT ;  /* 0x0000001e90007c0c */ /* 0x000fe2000bf66270 */
[----:B------:R-:W-:Y:S01]  /*26650*/  VIADD R140, R136, UR32 ;  /* 0x00000020888c7c36 */ /* 0x000fe20008000000 */
[----:B------:R-:W-:Y:S01]  /*26660*/  SHF.R.S32.HI R138, RZ, 0x1f, R136 ;  /* 0x0000001fff8a7819 */ /* 0x000fe20000011488 */
[----:B------:R-:W-:Y:S01]  /*26670*/  IMAD.X R129, R134, 0x1, R161, P6 ;  /* 0x0000000186817824 */ /* 0x000fe200030e06a1 */
[-C--:B------:R-:W-:Y:S01]  /*26680*/  IADD3 R132, P6, PT, R133, R164.reuse, RZ ;  /* 0x000000a485847210 */ /* 0x080fe20007fde0ff */
[----:B------:R-:W-:Y:S01]  /*26690*/  VIADD R146, R140, UR32 ;  /* 0x000000208c927c36 */ /* 0x000fe20008000000 */
[----:B------:R-:W-:Y:S02]  /*266a0*/  SHF.R.S32.HI R142, RZ, 0x1f, R140 ;  /* 0x0000001fff8e7819 */ /* 0x000fe4000001148c */
[----:B------:R-:W-:Y:S01]  /*266b0*/  ISETP.LT.AND P3, PT, R0, UR37, !P3 ;  /* 0x0000002500007c0c */ /* 0x000fe2000df61270 */
[----:B------:R-:W-:Y:S01]  /*266c0*/  IMAD.X R133, R134, 0x1, R165, P6 ;  /* 0x0000000186857824 */ /* 0x000fe200030e06a5 */
[----:B------:R-:W-:Y:S01]  /*266d0*/  IADD3 R134, P5, PT, R136, R145, RZ ;  /* 0x0000009188867210 */ /* 0x000fe20007fbe0ff */
[----:B------:R-:W-:Y:S01]  /*266e0*/  VIADD R150, R146, UR32 ;  /* 0x0000002092967c36 */ /* 0x000fe20008000000 */
[----:B------:R-:W-:-:S02]  /*266f0*/  IADD3 R136, P6, PT, R136, R164, RZ ;  /* 0x000000a488887210 */ /* 0x000fc40007fde0ff */
[----:B------:R-:W-:Y:S01]  /*26700*/  SHF.R.S32.HI R147, RZ, 0x1f, R146 ;  /* 0x0000001fff937819 */ /* 0x000fe20000011492 */
[C---:B------:R-:W-:Y:S01]  /*26710*/  IMAD.X R135, R138.reuse, 0x1, R161, P5 ;  /* 0x000000018a877824 */ /* 0x040fe200028e06a1 */
[----:B------:R-:W-:Y:S01]  /*26720*/  SHF.R.S32.HI R151, RZ, 0x1f, R150 ;  /* 0x0000001fff977819 */ /* 0x000fe20000011496 */
[----:B------:R-:W-:Y:S01]  /*26730*/  IMAD.X R137, R138, 0x1, R165, P6 ;  /* 0x000000018a897824 */ /* 0x000fe200030e06a5 */
[-C--:B------:R-:W-:Y:S01]  /*26740*/  IADD3 R138, P5, PT, R140, R145.reuse, RZ ;  /* 0x000000918c8a7210 */ /* 0x080fe20007fbe0ff */
[----:B------:R-:W-:Y:S01]  /*26750*/  VIADD R154, R150, UR32 ;  /* 0x00000020969a7c36 */ /* 0x000fe20008000000 */
[-C--:B------:R-:W-:Y:S01]  /*26760*/  IADD3 R140, P6, PT, R140, R164.reuse, RZ ;  /* 0x000000a48c8c7210 */ /* 0x080fe20007fde0ff */
[----:B------:R1:W-:Y:S02]  /*26770*/  @P3 STG.E.U8 desc[UR20][R118.64], R122 ;  /* 0x0000007a76003986 */ /* 0x0003e4000c101114 */
[C---:B------:R-:W-:Y:S01]  /*26780*/  IMAD.X R139, R142.reuse, 0x1, R161, P5 ;  /* 0x000000018e8b7824 */ /* 0x040fe200028e06a1 */
[----:B------:R-:W-:Y:S01]  /*26790*/  SHF.R.S32.HI R155, RZ, 0x1f, R154 ;  /* 0x0000001fff9b7819 */ /* 0x000fe2000001149a */
[----:B------:R-:W-:Y:S01]  /*267a0*/  IMAD.X R141, R142, 0x1, R165, P6 ;  /* 0x000000018e8d7824 */ /* 0x000fe200030e06a5 */
[----:B------:R-:W-:Y:S01]  /*267b0*/  IADD3 R142, P5, PT, R146, R145, RZ ;  /* 0x00000091928e7210 */ /* 0x000fe20007fbe0ff */
[----:B------:R-:W-:Y:S01]  /*267c0*/  VIADD R158, R154, UR32 ;  /* 0x000000209a9e7c36 */ /* 0x000fe20008000000 */
[----:B------:R-:W-:-:S03]  /*267d0*/  IADD3 R146, P6, PT, R146, R164, RZ ;  /* 0x000000a492927210 */ /* 0x000fc60007fde0ff */
[C---:B------:R-:W-:Y:S01]  /*267e0*/  IMAD.X R143, R147.reuse, 0x1, R161, P5 ;  /* 0x00000001938f7824 */ /* 0x040fe200028e06a1 */
[----:B-1----:R-:W-:Y:S01]  /*267f0*/  PRMT R122, R122, 0x9910, RZ ;  /* 0x000099107a7a7816 */ /* 0x002fe200000000ff */
[----:B------:R-:W-:Y:S01]  /*26800*/  IMAD.X R147, R147, 0x1, R165, P6 ;  /* 0x0000000193937824 */ /* 0x000fe200030e06a5 */
[-C--:B------:R-:W-:Y:S01]  /*26810*/  IADD3 R148, P6, PT, R150, R145.reuse, RZ ;  /* 0x0000009196947210 */ /* 0x080fe20007fde0ff */
[----:B------:R-:W-:Y:S01]  /*26820*/  VIADD R131, R158, UR32 ;  /* 0x000000209e837c36 */ /* 0x000fe20008000000 */
[----:B------:R-:W-:Y:S02]  /*26830*/  IADD3 R150, P5, PT, R150, R164, RZ ;  /* 0x000000a496967210 */ /* 0x000fe40007fbe0ff */
[----:B------:R-:W-:Y:S01]  /*26840*/  F2FP.SATFINITE.E5M2.F32.PACK_AB_MERGE_C R73, R73, R72, RZ ;  /* 0x000000484949723e */ /* 0x000fe200048060ff */
[C---:B------:R-:W-:Y:S01]  /*26850*/  IMAD.X R149, R151.reuse, 0x1, R161, P6 ;  /* 0x0000000197957824 */ /* 0x040fe200030e06a1 */
[C---:B------:R-:W-:Y:S01]  /*26860*/  IADD3 R152, P6, PT, R154.reuse, R145, RZ ;  /* 0x000000919a987210 */ /* 0x040fe20007fde0ff */
[----:B------:R-:W-:Y:S01]  /*26870*/  IMAD.X R151, R151, 0x1, R165, P5 ;  /* 0x0000000197977824 */ /* 0x000fe200028e06a5 */
[----:B------:R-:W-:-:S02]  /*26880*/  IADD3 R154, P5, PT, R154, R164, RZ ;  /* 0x000000a49a9a7210 */ /* 0x000fc40007fbe0ff */
[----:B------:R-:W-:Y:S01]  /*26890*/  F2FP.SATFINITE.E5M2.F32.PACK_AB_MERGE_C R11, R11, R10, RZ ;  /* 0x0000000a0b0b723e */ /* 0x000fe200048060ff */
[C---:B------:R-:W-:Y:S01]  /*268a0*/  IMAD.X R153, R155.reuse, 0x1, R161, P6 ;  /* 0x000000019b997824 */ /* 0x040fe200030e06a1 */
[----:B------:R-:W-:Y:S01]  /*268b0*/  ISETP.LT.AND P3, PT, R144, UR10, !P4 ;  /* 0x0000000a90007c0c */ /* 0x000fe2000e761270 */
[----:B------:R-:W-:Y:S01]  /*268c0*/  IMAD.X R155, R155, 0x1, R165, P5 ;  /* 0x000000019b9b7824 */ /* 0x000fe200028e06a5 */
[----:B------:R-:W-:Y:S02]  /*268d0*/  ISETP.GE.AND P5, PT, R0, UR31, PT ;  /* 0x0000001f00007c0c */ /* 0x000fe4000bfa6270 */
[----:B------:R-:W-:Y:S02]  /*268e0*/  F2FP.SATFINITE.E5M2.F32.PACK_AB_MERGE_C R75, R75, R74, RZ ;  /* 0x0000004a4b4b723e */ /* 0x000fe400048060ff */
[----:B------:R-:W-:Y:S02]  /*268f0*/  F2FP.SATFINITE.E5M2.F32.PACK_AB_MERGE_C R13, R13, R12, RZ ;  /* 0x0000000c0d0d723e */ /* 0x000fe400048060ff */
[----:B------:R-:W-:-:S02]  /*26900*/  F2FP.SATFINITE.E5M2.F32.PACK_AB_MERGE_C R77, R77, R76, RZ ;  /* 0x0000004c4d4d723e */ /* 0x000fc400048060ff */
[----:B------:R-:W-:Y:S02]  /*26910*/  F2FP.SATFINITE.E5M2.F32.PACK_AB_MERGE_C R15, R15, R14, RZ ;  /* 0x0000000e0f0f723e */ /* 0x000fe400048060ff */
[----:B------:R-:W-:Y:S01]  /*26920*/  F2FP.SATFINITE.E5M2.F32.PACK_AB_MERGE_C R79, R79, R78, RZ ;  /* 0x0000004e4f4f723e */ /* 0x000fe200048060ff */
[----:B------:R-:W-:Y:S01]  /*26930*/  VIADD R71, R0, 0xd ;  /* 0x0000000d00477836 */ /* 0x000fe20000000000 */
[C---:B------:R-:W-:Y:S01]  /*26940*/  ISETP.LT.AND P5, PT, R160.reuse, UR4, !P5 ;  /* 0x00000004a0007c0c */ /* 0x040fe2000efa1270 */
[----:B------:R-:W2:Y:S01]  /*26950*/  LDL.LU.64 R118, [R1+0xba8] ;  /* 0x000ba80001767983 */ /* 0x000ea20000300a00 */
[----:B------:R-:W-:Y:S02]  /*26960*/  ISETP.LT.AND P4, PT, R160, UR6, !P4 ;  /* 0x00000006a0007c0c */ /* 0x000fe4000e781270 */
[----:B------:R-:W-:Y:S02]  /*26970*/  SHF.R.S32.HI R159, RZ, 0x1f, R158 ;  /* 0x0000001fff9f7819 */ /* 0x000fe4000001149e */
[----:B------:R-:W-:Y:S01]  /*26980*/  PRMT R7, R70, 0x9910, RZ ;  /* 0x0000991046077816 */ /* 0x000fe200000000ff */
[----:B------:R-:W-:Y:S01]  /*26990*/  VIADD R8, R131, UR32 ;  /* 0x0000002083087c36 */ /* 0x000fe20008000000 */
[----:B------:R-:W-:Y:S01]  /*269a0*/  IADD3 R156, P6, PT, R158, R145, RZ ;  /* 0x000000919e9c7210 */ /* 0x000fe20007fde0ff */
[----:B------:R-:W1:Y:S01]  /*269b0*/  LDCU UR4, c[0x0][0x398] ;  /* 0x00007300ff0477ac */ /* 0x000e620008000800 */
[----:B------:R-:W-:-:S03]  /*269c0*/  SHF.R.S32.HI R130, RZ, 0x1f, R131 ;  /* 0x0000001fff827819 */ /* 0x000fc60000011483 */
[----:B------:R3:W-:Y:S01]  /*269d0*/  @P5 STG.E.U8 desc[UR20][R2.64], R123 ;  /* 0x0000007b02005986 */ /* 0x0007e2000c101114 */
[----:B------:R-:W-:Y:S01]  /*269e0*/  IMAD.X R157, R159, 0x1, R161, P6 ;  /* 0x000000019f9d7824 */ /* 0x000fe200030e06a1 */
[----:B------:R-:W4:Y:S01]  /*269f0*/  LDCU UR6, c[0x0][0x398] ;  /* 0x00007300ff0677ac */ /* 0x000f220008000800 */
[C---:B------:R-:W-:Y:S01]  /*26a00*/  VIADD R10, R0.reuse, 0xa ;  /* 0x0000000a000a7836 */ /* 0x040fe20000000000 */
[----:B------:R-:W1:Y:S01]  /*26a10*/  LDCU UR10, c[0x0][0x398] ;  /* 0x00007300ff0a77ac */ /* 0x000e620008000800 */
[----:B---3--:R-:W-:Y:S02]  /*26a20*/  IMAD.MOV.U32 R3, RZ, RZ, R122 ;  /* 0x000000ffff037224 */ /* 0x008fe400078e007a */
[----:B------:R-:W-:Y:S01]  /*26a30*/  VIADD R2, R0, 0x5 ;  /* 0x0000000500027836 */ /* 0x000fe20000000000 */
[----:B------:R-:W-:Y:S02]  /*26a40*/  PRMT R123, R123, 0x9910, RZ ;  /* 0x000099107b7b7816 */ /* 0x000fe400000000ff */
[----:B------:R-:W-:-:S02]  /*26a50*/  SHF.R.S32.HI R3, RZ, 0x8, R3 ;  /* 0x00000008ff037819 */ /* 0x000fc40000011403 */
[----:B0-----:R-:W-:Y:S02]  /*26a60*/  ISETP.LT.AND P5, PT, R144, UR26, !P2 ;  /* 0x0000001a90007c0c */ /* 0x001fe4000d7a1270 */
[-C--:B------:R-:W-:Y:S01]  /*26a70*/  IADD3 R158, P6, PT, R158, R164.reuse, RZ ;  /* 0x000000a49e9e7210 */ /* 0x080fe20007fde0ff */
[----:B------:R-:W-:Y:S01]  /*26a80*/  @P3 STG.E.U8 desc[UR20][R4.64], R3 ;  /* 0x0000000304003986 */ /* 0x000fe2000c101114 */
[----:B------:R-:W-:Y:S02]  /*26a90*/  ISETP.GE.AND P3, PT, R2, UR31, PT ;  /* 0x0000001f02007c0c */ /* 0x000fe4000bf66270 */
[----:B------:R-:W-:Y:S01]  /*26aa0*/  SHF.R.S32.HI R2, RZ, 0x8, R123 ;  /* 0x00000008ff027819 */ /* 0x000fe2000001147b */
[----:B------:R-:W-:Y:S01]  /*26ab0*/  IMAD.X R159, R159, 0x1, R165, P6 ;  /* 0x000000019f9f7824 */ /* 0x000fe200030e06a5 */
[----:B------:R-:W-:Y:S02]  /*26ac0*/  ISETP.LT.AND P2, PT, R160, UR24, !P2 ;  /* 0x00000018a0007c0c */ /* 0x000fe4000d741270 */
[C---:B------:R-:W-:Y:S01]  /*26ad0*/  IADD3 R162, P6, PT, R131.reuse, R145, RZ ;  /* 0x0000009183a27210 */ /* 0x040fe20007fde0ff */
[----:B------:R0:W-:Y:S02]  /*26ae0*/  @P4 STG.E.U8 desc[UR20][R68.64], R2 ;  /* 0x0000000244004986 */ /* 0x0001e4000c101114 */
[----:B0-----:R-:W-:Y:S01]  /*26af0*/  IADD3 R2, P4, PT, R131, R164, RZ ;  /* 0x000000a483027210 */ /* 0x001fe20007f9e0ff */
[----:B------:R-:W-:-:S04]  /*26b00*/  VIADD R4, R0, 0x6 ;  /* 0x0000000600047836 */ /* 0x000fc80000000000 */
[----:B------:R-:W-:Y:S01]  /*26b10*/  IMAD.X R3, R130, 0x1, R165, P4 ;  /* 0x0000000182037824 */ /* 0x000fe200020e06a5 */
[----:B------:R-:W-:Y:S02]  /*26b20*/  ISETP.LT.AND P4, PT, R144, UR22, !P1 ;  /* 0x0000001690007c0c */ /* 0x000fe4000cf81270 */
[----:B------:R-:W-:Y:S02]  /*26b30*/  ISETP.LT.AND P1, PT, R160, UR18, !P1 ;  /* 0x00000012a0007c0c */ /* 0x000fe4000cf21270 */
[----:B------:R-:W-:Y:S01]  /*26b40*/  PRMT R5, R6, 0x9910, RZ ;  /* 0x0000991006057816 */ /* 0x000fe200000000ff */
[----:B------:R-:W-:Y:S01]  /*26b50*/  IMAD.X R163, R130, 0x1, R161, P6 ;  /* 0x0000000182a37824 */ /* 0x000fe200030e06a1 */
[----:B------:R-:W-:Y:S01]  /*26b60*/  ISETP.GE.AND P6, PT, R121, UR31, PT ;  /* 0x0000001f79007c0c */ /* 0x000fe2000bfc6270 */
[----:B------:R0:W-:Y:S01]  /*26b70*/  @P5 STG.E.U8 desc[UR20][R124.64], R6 ;  /* 0x000000067c005986 */ /* 0x0001e2000c101114 */
[----:B------:R-:W-:Y:S01]  /*26b80*/  ISETP.GE.AND P5, PT, R4, UR31, PT ;  /* 0x0000001f04007c0c */ /* 0x000fe2000bfa6270 */
[----:B------:R-:W-:Y:S01]  /*26b90*/  VIADD R4, R0, 0x7 ;  /* 0x0000000700047836 */ /* 0x000fe20000000000 */
[----:B------:R-:W-:Y:S01]  /*26ba0*/  SHF.R.S32.HI R7, RZ, 0x8, R7 ;  /* 0x00000008ff077819 */ /* 0x000fe20000011407 */
[----:B------:R-:W-:Y:S01]  /*26bb0*/  @P2 STG.E.U8 desc[UR20][R126.64], R70 ;  /* 0x000000467e002986 */ /* 0x000fe2000c101114 */
[----:B------:R-:W-:-:S02]  /*26bc0*/  ISETP.LT.AND P2, PT, R144, UR16, !P6 ;  /* 0x0000001090007c0c */ /* 0x000fc4000f741270 */
[----:B------:R-:W-:Y:S01]  /*26bd0*/  SHF.R.S32.HI R68, RZ, 0x1f, R8 ;  /* 0x0000001fff447819 */ /* 0x000fe20000011408 */
[C---:B------:R-:W-:Y:S01]  /*26be0*/  VIADD R69, R0.reuse, 0x8 ;  /* 0x0000000800457836 */ /* 0x040fe20000000000 */
[----:B------:R-:W-:Y:S01]  /*26bf0*/  F2FP.SATFINITE.E5M2.F32.PACK_AB_MERGE_C R17, R17, R16, RZ ;  /* 0x000000101111723e */ /* 0x000fe200048060ff */
[C---:B------:R-:W-:Y:S01]  /*26c00*/  VIADD R12, R0.reuse, 0xc ;  /* 0x0000000c000c7836 */ /* 0x040fe20000000000 */
[----:B------:R-:W-:Y:S01]  /*26c10*/  F2FP.SATFINITE.E5M2.F32.PACK_AB_MERGE_C R81, R81, R80, RZ ;  /* 0x000000505151723e */ /* 0x000fe200048060ff */
[----:B------:R-:W-:Y:S01]  /*26c20*/  VIADD R14, R0, 0xe ;  /* 0x0000000e000e7836 */ /* 0x000fe20000000000 */
[----:B0-----:R-:W-:Y:S01]  /*26c30*/  SHF.R.S32.HI R6, RZ, 0x8, R5 ;  /* 0x00000008ff067819 */ /* 0x001fe20000011405 */
[----:B------:R-:W3:Y:S04]  /*26c40*/  LDL.LU R121, [R1+0xba0] ;  /* 0x000ba00001797983 */ /* 0x000ee80000300800 */
[----:B------:R0:W-:Y:S01]  /*26c50*/  @P4 STG.E.U8 desc[UR20][R128.64], R6 ;  /* 0x0000000680004986 */ /* 0x0001e2000c101114 */
[----:B------:R-:W-:-:S03]  /*26c60*/  ISETP.GE.AND P4, PT, R4, UR31, PT ;  /* 0x0000001f04007c0c */ /* 0x000fc6000bf86270 */
[----:B------:R-:W-:Y:S01]  /*26c70*/  @P1 STG.E.U8 desc[UR20][R132.64], R7 ;  /* 0x0000000784001986 */ /* 0x000fe2000c101114 */
[----:B------:R-:W-:Y:S02]  /*26c80*/  IADD3 R4, P1, PT, R8, R145, RZ ;  /* 0x0000009108047210 */ /* 0x000fe40007f3e0ff */
[----:B------:R-:W-:Y:S01]  /*26c90*/  ISETP.LT.AND P6, PT, R160, UR14, !P6 ;  /* 0x0000000ea0007c0c */ /* 0x000fe2000f7c1270 */
[----:B------:R1:W-:Y:S02]  /*26ca0*/  @P2 STG.E.U8 desc[UR20][R134.64], R9 ;  /* 0x0000000986002986 */ /* 0x0003e4000c101114 */
[----:B------:R-:W-:Y:S01]  /*26cb0*/  IMAD.X R5, R68, 0x1, R161, P1 ;  /* 0x0000000144057824 */ /* 0x000fe200008e06a1 */
[----:B------:R-:W-:Y:S01]  /*26cc0*/  ISETP.LT.AND P1, PT, R144, UR12, !P3 ;  /* 0x0000000c90007c0c */ /* 0x000fe2000df21270 */
[----:B------:R-:W4:Y:S01]  /*26cd0*/  LDCU UR12, c[0x0][0x398] ;  /* 0x00007300ff0c77ac */ /* 0x000f220008000800 */
[----:B------:R-:W-:Y:S01]  /*26ce0*/  ISETP.LT.AND P3, PT, R160, UR34, !P3 ;  /* 0x00000022a0007c0c */ /* 0x000fe2000df61270 */
[----:B------:R-:W2:Y:S01]  /*26cf0*/  LDL.LU R122, [R1+0xb9c] ;  /* 0x000b9c00017a7983 */ /* 0x000ea20000300800 */
[----:B------:R-:W-:Y:S01]  /*26d00*/  ISETP.GE.AND P2, PT, R69, UR31, PT ;  /* 0x0000001f45007c0c */ /* 0x000fe2000bf46270 */
[----:B------:R-:W4:Y:S01]  /*26d10*/  LDCU UR14, c[0x0][0x398] ;  /* 0x00007300ff0e77ac */ /* 0x000f220008000800 */
[----:B0-----:R-:W-:Y:S01]  /*26d20*/  PRMT R6, R9, 0x9910, RZ ;  /* 0x0000991009067816 */ /* 0x001fe200000000ff */
[----:B------:R-:W2:Y:S01]  /*26d30*/  LDL.LU R123, [R1+0xb98] ;  /* 0x000b9800017b7983 */ /* 0x000ea20000300800 */
[----:B------:R-:W-:-:S02]  /*26d40*/  PRMT R69, R73, 0x9910, RZ ;  /* 0x0000991049457816 */ /* 0x000fc400000000ff */
[----:B-1----:R-:W-:Y:S01]  /*26d50*/  SHF.R.S32.HI R9, RZ, 0x8, R6 ;  /* 0x00000008ff097819 */ /* 0x002fe20000011406 */
[----:B------:R-:W-:Y:S01]  /*26d60*/  VIADD R6, R0, 0x9 ;  /* 0x0000000900067836 */ /* 0x000fe20000000000 */
[----:B------:R-:W-:Y:S01]  /*26d70*/  SHF.R.S32.HI R69, RZ, 0x8, R69 ;  /* 0x00000008ff457819 */ /* 0x000fe20000011445 */
[----:B------:R-:W-:Y:S04]  /*26d80*/  @P6 STG.E.U8 desc[UR20][R136.64], R73 ;  /* 0x0000004988006986 */ /* 0x000fe8000c101114 */
[----:B------:R0:W-:Y:S01]  /*26d90*/  @P1 STG.E.U8 desc[UR20][R138.64], R9 ;  /* 0x000000098a001986 */ /* 0x0001e2000c101114 */
[----:B------:R-:W-:-:S03]  /*26da0*/  ISETP.GE.AND P1, PT, R6, UR31, PT ;  /* 0x0000001f06007c0c */ /* 0x000fc6000bf26270 */
[----:B------:R1:W-:Y:S01]  /*26db0*/  @P3 STG.E.U8 desc[UR20][R140.64], R69 ;  /* 0x000000458c003986 */ /* 0x0003e2000c101114 */
[----:B------:R-:W-:Y:S02]  /*26dc0*/  IADD3 R6, P3, PT, R8, R164, RZ ;  /* 0x000000a408067210 */ /* 0x000fe40007f7e0ff */
[----:B------:R-:W-:Y:S01]  /*26dd0*/  ISETP.LT.AND P6, PT, R144, UR36, !P5 ;  /* 0x0000002490007c0c */ /* 0x000fe2000efc1270 */
[----:B------:R-:W2:Y:S01]  /*26de0*/  LDL.LU.64 R124, [R1+0xb90] ;  /* 0x000b9000017c7983 */ /* 0x000ea20000300a00 */
[----:B------:R-:W-:Y:S01]  /*26df0*/  ISETP.LT.AND P5, PT, R160, UR4, !P5 ;  /* 0x00000004a0007c0c */ /* 0x000fe2000efa1270 */
[----:B------:R-:W-:Y:S01]  /*26e00*/  IMAD.X R7, R68, 0x1, R165, P3 ;  /* 0x0000000144077824 */ /* 0x000fe200018e06a5 */
[----:B------:R-:W1:Y:S01]  /*26e10*/  LDCU UR4, c[0x0][0x398] ;  /* 0x00007300ff0477ac */ /* 0x000e620008000800 */
[----:B----4-:R-:W-:Y:S01]  /*26e20*/  ISETP.LT.AND P3, PT, R144, UR6, !P4 ;  /* 0x0000000690007c0c */ /* 0x010fe2000e761270 */
[----:B------:R-:W4:Y:S01]  /*26e30*/  LDL.LU R130, [R1+0xb88] ;  /* 0x000b880001827983 */ /* 0x000f220000300800 */
[----:B------:R-:W1:Y:S01]  /*26e40*/  LDCU UR6, c[0x0][0x398] ;  /* 0x00007300ff0677ac */ /* 0x000e620008000800 */
[----:B0-----:R-:W-:-:S05]  /*26e50*/  PRMT R9, R11, 0x9910, RZ ;  /* 0x000099100b097816 */ /* 0x001fca00000000ff */
[----:B------:R0:W-:Y:S01]  /*26e60*/  @P6 STG.E.U8 desc[UR20][R142.64], R11 ;  /* 0x0000000b8e006986 */ /* 0x0001e2000c101114 */
[----:B------:R-:W-:Y:S02]  /*26e70*/  ISETP.LT.AND P4, PT, R160, UR9, !P4 ;  /* 0x00000009a0007c0c */ /* 0x000fe4000e781270 */
[----:B-1----:R-:W-:Y:S01]  /*26e80*/  PRMT R69, R75, 0x9910, RZ ;  /* 0x000099104b457816 */ /* 0x002fe200000000ff */
[----:B------:R-:W-:Y:S01]  /*26e90*/  @P5 STG.E.U8 desc[UR20][R146.64], R75 ;  /* 0x0000004b92005986 */ /* 0x000fe2000c101114 */
[----:B------:R-:W-:Y:S01]  /*26ea0*/  ISETP.GE.AND P6, PT, R10, UR31, PT ;  /* 0x0000001f0a007c0c */ /* 0x000fe2000bfc6270 */
[----:B------:R-:W-:Y:S01]  /*26eb0*/  VIADD R68, R0, 0xb ;  /* 0x0000000b00447836 */ /* 0x000fe20000000000 */
[----:B------:R-:W1:Y:S01]  /*26ec0*/  LDCU UR9, c[0x0][0x398] ;  /* 0x00007300ff0977ac */ /* 0x000e620008000800 */
[----:B------:R-:W-:Y:S01]  /*26ed0*/  F2FP.SATFINITE.E5M2.F32.PACK_AB_MERGE_C R19, R19, R18, RZ ;  /* 0x000000121313723e */ /* 0x000fe200048060ff */
[----:B------:R-:W2:Y:S01]  /*26ee0*/  LDL.LU.64 R126, [R1+0xb80] ;  /* 0x000b8000017e7983 */ /* 0x000ea20000300a00 */
[----:B0-----:R-:W-:Y:S01]  /*26ef0*/  SHF.R.S32.HI R11, RZ, 0x8, R9 ;  /* 0x00000008ff0b7819 */ /* 0x001fe20000011409 */
[----:B------:R-:W-:Y:S01]  /*26f00*/  VIADD R10, R8, UR32 ;  /* 0x00000020080a7c36 */ /* 0x000fe20008000000 */
[----:B------:R-:W-:Y:S01]  /*26f10*/  SHF.R.S32.HI R69, RZ, 0x8, R69 ;  /* 0x00000008ff457819 */ /* 0x000fe20000011445 */
[----:B------:R-:W2:Y:S04]  /*26f20*/  LDL.LU.64 R128, [R1+0xb78] ;  /* 0x000b780001807983 */ /* 0x000ea80000300a00 */
[----:B------:R0:W-:Y:S01]  /*26f30*/  @P3 STG.E.U8 desc[UR20][R148.64], R11 ;  /* 0x0000000b94003986 */ /* 0x0001e2000c101114 */
[----:B------:R-:W-:Y:S01]  /*26f40*/  ISETP.LT.AND P3, PT, R144, UR4, !P2 ;  /* 0x0000000490007c0c */ /* 0x000fe2000d761270 */
[----:B------:R-:W1:Y:S01]  /*26f50*/  LDCU UR4, c[0x0][0x398] ;  /* 0x00007300ff0477ac */ /* 0x000e620008000800 */
[----:B------:R-:W-:Y:S01]  /*26f60*/  ISETP.LT.AND P2, PT, R160, UR6, !P2 ;  /* 0x00000006a0007c0c */ /* 0x000fe2000d741270 */
[----:B------:R-:W4:Y:S01]  /*26f70*/  LDL.LU R131, [R1+0xb70] ;  /* 0x000b700001837983 */ /* 0x000f220000300800 */
[----:B------:R-:W-:Y:S01]  /*26f80*/  SHF.R.S32.HI R70, RZ, 0x1f, R10 ;  /* 0x0000001fff467819 */ /* 0x000fe2000001140a */
[----:B------:R-:W1:Y:S01]  /*26f90*/  LDCU UR6, c[0x0][0x398] ;  /* 0x00007300ff0677ac */ /* 0x000e620008000800 */
[----:B------:R-:W-:Y:S01]  /*26fa0*/  IADD3 R8, P5, PT, R10, R145, RZ ;  /* 0x000000910a087210 */ /* 0x000fe20007fbe0ff */
[----:B------:R1:W-:Y:S04]  /*26fb0*/  @P4 STG.E.U8 desc[UR20][R150.64], R69 ;  /* 0x0000004596004986 */ /* 0x0003e8000c101114 */
[----:B------:R-:W-:Y:S01]  /*26fc0*/  IMAD.X R9, R70, 0x1, R161, P5 ;  /* 0x0000000146097824 */ /* 0x000fe200028e06a1 */
[----:B------:R-:W-:Y:S01]  /*26fd0*/  ISETP.GE.AND P5, PT, R68, UR31, PT ;  /* 0x0000001f44007c0c */ /* 0x000fe2000bfa6270 */
[----:B------:R1:W-:Y:S01]  /*26fe0*/  @P3 STG.E.U8 desc[UR20][R152.64], R13 ;  /* 0x0000000d98003986 */ /* 0x0003e2000c101114 */
[----:B------:R-:W-:Y:S01]  /*26ff0*/  VIADD R68, R10, UR32 ;  /* 0x000000200a447c36 */ /* 0x000fe20008000000 */
[----:B0-----:R-:W-:-:S02]  /*27000*/  PRMT R11, R13, 0x9910, RZ ;  /* 0x000099100d0b7816 */ /* 0x001fc400000000ff */
[----:B------:R-:W-:Y:S01]  /*27010*/  @P2 STG.E.U8 desc[UR20][R154.64], R77 ;  /* 0x0000004d9a002986 */ /* 0x000fe2000c101114 */
[----:B------:R-:W-:Y:S02]  /*27020*/  IADD3 R10, P2, PT, R10, R164, RZ ;  /* 0x000000a40a0a7210 */ /* 0x000fe40007f5e0ff */
[----:B-1----:R-:W-:Y:S02]  /*27030*/  SHF.R.S32.HI R69, RZ, 0x8, R11 ;  /* 0x00000008ff457819 */ /* 0x002fe4000001140b */
[----:B------:R-:W-:Y:S01]  /*27040*/  ISETP.GE.AND P3, PT, R12, UR31, PT ;  /* 0x0000001f0c007c0c */ /* 0x000fe2000bf66270 */
[----:B------:R-:W-:Y:S01]  /*27050*/  IMAD.X R11, R70, 0x1, R165, P2 ;  /* 0x00000001460b7824 */ /* 0x000fe200010e06a5 */
[----:B------:R-:W-:Y:S02]  /*27060*/  SHF.R.S32.HI R72, RZ, 0x1f, R68 ;  /* 0x0000001fff487819 */ /* 0x000fe40000011444 */
[----:B------:R-:W-:Y:S02]  /*27070*/  IADD3 R12, P2, PT, R68, R145, RZ ;  /* 0x00000091440c7210 */ /* 0x000fe40007f5e0ff */
[----:B------:R-:W-:Y:S01]  /*27080*/  ISETP.LT.AND P4, PT, R144, UR10, !P1 ;  /* 0x0000000a90007c0c */ /* 0x000fe2000cf81270 */
[----:B------:R-:W0:Y:S01]  /*27090*/  LDCU UR10, c[0x0][0x398] ;  /* 0x00007300ff0a77ac */ /* 0x000e220008000800 */
[----:B------:R-:W-:Y:S01]  /*270a0*/  ISETP.LT.AND P1, PT, R160, UR4, !P1 ;  /* 0x00000004a0007c0c */ /* 0x000fe2000cf21270 */
[----:B------:R-:W-:Y:S01]  /*270b0*/  IMAD.X R13, R72, 0x1, R161, P2 ;  /* 0x00000001480d7824 */ /* 0x000fe200010e06a1 */
[----:B------:R-:W-:Y:S01]  /*270c0*/  ISETP.LT.AND P2, PT, R144, UR6, !P6 ;  /* 0x0000000690007c0c */ /* 0x000fe2000f741270 */
[----:B------:R-:W1:Y:S01]  /*270d0*/  LDCU UR4, c[0x0][0x398] ;  /* 0x00007300ff0477ac */ /* 0x000e620008000800 */
[----:B------:R-:W0:Y:S01]  /*270e0*/  LDCU UR6, c[0x0][0x398] ;  /* 0x00007300ff0677ac */ /* 0x000e220008000800 */
[----:B------:R-:W-:-:S02]  /*270f0*/  PRMT R70, R77, 0x9910, RZ ;  /* 0x000099104d467816 */ /* 0x000fc400000000ff */
[----:B------:R-:W-:-:S04]  /*27100*/  ISETP.LT.AND P6, PT, R160, UR9, !P6 ;  /* 0x00000009a0007c0c */ /* 0x000fc8000f7c1270 */
[----:B------:R0:W-:Y:S01]  /*27110*/  @P4 STG.E.U8 desc[UR20][R156.64], R69 ;  /* 0x000000459c004986 */ /* 0x0001e2000c101114 */
[----:B------:R-:W1:Y:S01]  /*27120*/  LDCU UR9, c[0x0][0x398] ;  /* 0x00007300ff0977ac */ /* 0x000e620008000800 */
[----:B0-----:R-:W-:Y:S02]  /*27130*/  SHF.R.S32.HI R69, RZ, 0x8, R70 ;  /* 0x00000008ff457819 */ /* 0x001fe40000011446 */
[----:B------:R-:W-:-:S03]  /*27140*/  PRMT R70, R79, 0x9910, RZ ;  /* 0x000099104f467816 */ /* 0x000fc600000000ff */
[----:B------:R-:W-:Y:S01]  /*27150*/  @P1 STG.E.U8 desc[UR20][R158.64], R69 ;  /* 0x000000459e001986 */ /* 0x000fe2000c101114 */
[----:B------:R-:W-:-:S03]  /*27160*/  ISETP.GE.AND P1, PT, R14, UR31, PT ;  /* 0x0000001f0e007c0c */ /* 0x000fc6000bf26270 */
[----:B------:R0:W-:Y:S01]  /*27170*/  @P2 STG.E.U8 desc[UR20][R162.64], R15 ;  /* 0x0000000fa2002986 */ /* 0x0001e2000c101114 */
[----:B------:R-:W-:Y:S01]  /*27180*/  ISETP.LT.AND P2, PT, R144, UR10, !P5 ;  /* 0x0000000a90007c0c */ /* 0x000fe2000ef41270 */
[----:B------:R-:W0:Y:S01]  /*27190*/  LDCU UR10, c[0x0][0x398] ;  /* 0x00007300ff0a77ac */ /* 0x000e220008000800 */
[----:B-1----:R-:W-:Y:S01]  /*271a0*/  ISETP.LT.AND P5, PT, R160, UR4, !P5 ;  /* 0x00000004a0007c0c */ /* 0x002fe2000efa1270 */
[----:B------:R1:W-:Y:S01]  /*271b0*/  @P6 STG.E.U8 desc[UR20][R2.64], R79 ;  /* 0x0000004f02006986 */ /* 0x0003e2000c101114 */
[----:B------:R-:W-:Y:S01]  /*271c0*/  PRMT R14, R15, 0x9910, RZ ;  /* 0x000099100f0e7816 */ /* 0x000fe200000000ff */
[----:B------:R-:W0:Y:S01]  /*271d0*/  LDCU UR4, c[0x0][0x398] ;  /* 0x00007300ff0477ac */ /* 0x000e220008000800 */
[----:B------:R-:W-:Y:S01]  /*271e0*/  ISETP.LT.AND P6, PT, R144, UR6, !P3 ;  /* 0x0000000690007c0c */ /* 0x000fe2000dfc1270 */
[----:B0-----:R-:W-:Y:S01]  /*271f0*/  IMAD.MOV.U32 R15, RZ, RZ, R70 ;  /* 0x000000ffff0f7224 */ /* 0x001fe200078e0046 */
[----:B------:R-:W-:Y:S01]  /*27200*/  SHF.R.S32.HI R69, RZ, 0x8, R14 ;  /* 0x00000008ff457819 */ /* 0x000fe2000001140e */
[----:B------:R-:W0:Y:S03]  /*27210*/  LDCU UR6, c[0x0][0x398] ;  /* 0x00007300ff0677ac */ /* 0x000e260008000800 */
[----:B------:R-:W-:Y:S01]  /*27220*/  SHF.R.S32.HI R15, RZ, 0x8, R15 ;  /* 0x00000008ff0f7819 */ /* 0x000fe2000001140f */
[----:B------:R0:W-:Y:S01]  /*27230*/  @P2 STG.E.U8 desc[UR20][R4.64], R69 ;  /* 0x0000004504002986 */ /* 0x0001e2000c101114 */
[----:B------:R-:W-:-:S03]  /*27240*/  ISETP.GE.AND P4, PT, R71, UR31, PT ;  /* 0x0000001f47007c0c */ /* 0x000fc6000bf86270 */
[----:B------:R0:W-:Y:S01]  /*27250*/  @P5 STG.E.U8 desc[UR20][R6.64], R15 ;  /* 0x0000000f06005986 */ /* 0x0001e2000c101114 */
[----:B-1----:R-:W-:-:S03]  /*27260*/  IADD3 R2, P5, PT, R68, R164, RZ ;  /* 0x000000a444027210 */ /* 0x002fc60007fbe0ff */
[----:B------:R1:W-:Y:S01]  /*27270*/  @P6 STG.E.U8 desc[UR20][R8.64], R17 ;  /* 0x0000001108006986 */ /* 0x0003e2000c101114 */
[----:B------:R-:W-:Y:S01]  /*27280*/  ISETP.LT.AND P6, PT, R160, UR9, !P3 ;  /* 0x00000009a0007c0c */ /* 0x000fe2000dfc1270 */
[----:B------:R-:W1:Y:S01]  /*27290*/  LDCU UR9, c[0x0][0x398] ;  /* 0x00007300ff0977ac */ /* 0x000e620008000800 */
[----:B------:R-:W-:Y:S01]  /*272a0*/  IMAD.X R3, R72, 0x1, R165, P5 ;  /* 0x0000000148037824 */ /* 0x000fe200028e06a5 */
[----:B0-----:R-:W-:Y:S02]  /*272b0*/  PRMT R5, R17, 0x9910, RZ ;  /* 0x0000991011057816 */ /* 0x001fe400000000ff */
[----:B------:R-:W-:Y:S02]  /*272c0*/  ISETP.LT.AND P5, PT, R144, UR10, !P4 ;  /* 0x0000000a90007c0c */ /* 0x000fe4000e7a1270 */
[----:B------:R-:W-:Y:S01]  /*272d0*/  PRMT R6, R81, 0x9910, RZ ;  /* 0x0000991051067816 */ /* 0x000fe200000000ff */
[----:B------:R-:W-:Y:S01]  /*272e0*/  IMAD.MOV.U32 R7, RZ, RZ, R5 ;  /* 0x000000ffff077224 */ /* 0x000fe200078e0005 */
[----:B------:R-:W-:Y:S01]  /*272f0*/  ISETP.LT.AND P4, PT, R160, UR4, !P4 ;  /* 0x00000004a0007c0c */ /* 0x000fe2000e781270 */
[----:B------:R-:W0:Y:S02]  /*27300*/  LDCU UR4, c[0x0][0x39c] ;  /* 0x00007380ff0477ac */ /* 0x000e240008000800 */
[----:B-1----:R-:W-:-:S02]  /*27310*/  IMAD.MOV.U32 R9, RZ, RZ, R6 ;  /* 0x000000ffff097224 */ /* 0x002fc400078e0006 */
[----:B------:R-:W-:Y:S01]  /*27320*/  VIADD R4, R0, 0x10 ;  /* 0x0000001000047836 */ /* 0x000fe20000000000 */
[----:B------:R-:W-:Y:S01]  /*27330*/  SHF.R.S32.HI R7, RZ, 0x8, R7 ;  /* 0x00000008ff077819 */ /* 0x000fe20000011407 */
[----:B------:R-:W-:Y:S01]  /*27340*/  VIADD R68, R68, UR32 ;  /* 0x0000002044447c36 */ /* 0x000fe20008000000 */
[----:B------:R-:W-:Y:S01]  /*27350*/  SHF.R.S32.HI R9, RZ, 0x8, R9 ;  /* 0x00000008ff097819 */ /* 0x000fe20000011409 */
[----:B------:R-:W1:Y:S01]  /*27360*/  LDCU UR10, c[0x0][0x398] ;  /* 0x00007300ff0a77ac */ /* 0x000e620008000800 */
[----:B------:R-:W-:Y:S01]  /*27370*/  ISETP.GE.AND P3, PT, R4, UR31, PT ;  /* 0x0000001f04007c0c */ /* 0x000fe2000bf66270 */
[----:B------:R0:W-:Y:S01]  /*27380*/  @P6 STG.E.U8 desc[UR20][R10.64], R81 ;  /* 0x000000510a006986 */ /* 0x0001e2000c101114 */
[----:B------:R-:W-:Y:S02]  /*27390*/  SHF.R.S32.HI R8, RZ, 0x1f, R68 ;  /* 0x0000001fff087819 */ /* 0x000fe40000011444 */
[----:B------:R-:W-:Y:S01]  /*273a0*/  IADD3 R4, P6, PT, R68, R145, RZ ;  /* 0x0000009144047210 */ /* 0x000fe20007fde0ff */
[----:B------:R1:W-:Y:S01]  /*273b0*/  @P5 STG.E.U8 desc[UR20][R12.64], R7 ;  /* 0x000000070c005986 */ /* 0x0003e2000c101114 */
[----:B------:R-:W-:Y:S01]  /*273c0*/  ISETP.LT.AND P5, PT, R144, UR6, !P1 ;  /* 0x0000000690007c0c */ /* 0x000fe2000cfa1270 */
[----:B------:R-:W-:Y:S01]  /*273d0*/  VIADD R14, R0, 0xf ;  /* 0x0000000f000e7836 */ /* 0x000fe20000000000 */
[----:B------:R-:W-:Y:S01]  /*273e0*/  F2FP.SATFINITE.E5M2.F32.PACK_AB_MERGE_C R83, R83, R82, RZ ;  /* 0x000000525353723e */ /* 0x000fe200048060ff */
[----:B------:R1:W-:Y:S01]  /*273f0*/  @P4 STG.E.U8 desc[UR20][R2.64], R9 ;  /* 0x0000000902004986 */ /* 0x0003e2000c101114 */
[----:B------:R-:W-:Y:S01]  /*27400*/  ISETP.LT.AND P4, PT, R160, UR9, !P1 ;  /* 0x00000009a0007c0c */ /* 0x000fe2000cf81270 */
[----:B------:R-:W-:-:S02]  /*27410*/  IMAD.X R5, R8, 0x1, R161, P6 ;  /* 0x0000000108057824 */ /* 0x000fc400030e06a1 */
[----:B0-----:R-:W-:Y:S01]  /*27420*/  VIADD R10, R0, 0x11 ;  /* 0x00000011000a7836 */ /* 0x001fe20000000000 */
[----:B------:R-:W-:Y:S01]  /*27430*/  IADD3 R6, P6, PT, R68, R164, RZ ;  /* 0x000000a444067210 */ /* 0x000fe20007fde0ff */
[----:B------:R-:W0:Y:S03]  /*27440*/  LDCU UR9, c[0x0][0x398] ;  /* 0x00007300ff0977ac */ /* 0x000e260008000800 */
[----:B------:R-:W-:Y:S01]  /*27450*/  ISETP.GE.AND P1, PT, R10, UR4, PT ;  /* 0x000000040a007c0c */ /* 0x000fe2000bf26270 */
[----:B------:R-:W0:Y:S01]  /*27460*/  LDCU UR4, c[0x0][0x39c] ;  /* 0x00007380ff0477ac */ /* 0x000e220008000800 */
[----:B-1----:R-:W-:Y:S01]  /*27470*/  IMAD.X R7, R8, 0x1, R165, P6 ;  /* 0x0000000108077824 */ /* 0x002fe200030e06a5 */
[----:B------:R-:W-:Y:S01]  /*27480*/  ISETP.GE.AND P2, PT, R14, UR31, PT ;  /* 0x0000001f0e007c0c */ /* 0x000fe2000bf46270 */
[----:B------:R-:W-:Y:S01]  /*27490*/  VIADD R68, R68, UR32 ;  /* 0x0000002044447c36 */ /* 0x000fe20008000000 */
[----:B------:R-:W1:Y:S01]  /*274a0*/  LDCU UR6, c[0x0][0x39c] ;  /* 0x00007380ff0677ac */ /* 0x000e620008000800 */
[----:B------:R0:W-:Y:S01]  /*274b0*/  @P5 STG.E.U8 desc[UR20][R4.64], R19 ;  /* 0x0000001304005986 */ /* 0x0001e2000c101114 */
[----:B------:R-:W-:-:S02]  /*274c0*/  ISETP.LT.AND P5, PT, R144, UR10, !P2 ;  /* 0x0000000a90007c0c */ /* 0x000fc4000d7a1270 */
[----:B------:R-:W-:Y:S01]  /*274d0*/  SHF.R.S32.HI R8, RZ, 0x1f, R68 ;  /* 0x0000001fff087819 */ /* 0x000fe20000011444 */
[----:B------:R1:W-:Y:S01]  /*274e0*/  @P4 STG.E.U8 desc[UR20][R6.64], R83 ;  /* 0x0000005306004986 */ /* 0x0003e2000c101114 */
[----:B------:R-:W-:Y:S02]  /*274f0*/  ISETP.LT.AND P4, PT, R160, UR12, !P2 ;  /* 0x0000000ca0007c0c */ /* 0x000fe4000d781270 */
[----:B------:R-:W-:Y:S02]  /*27500*/  PRMT R9, R19, 0x9910, RZ ;  /* 0x0000991013097816 */ /* 0x000fe400000000ff */
[----:B------:R-:W-:Y:S01]  /*27510*/  PRMT R11, R83, 0x9910, RZ ;  /* 0x00009910530b7816 */ /* 0x000fe200000000ff */
[----:B------:R-:W-:Y:S01]  /*27520*/  VIADD R10, R0, 0x12 ;  /* 0x00000012000a7836 */ /* 0x000fe20000000000 */
[C---:B------:R-:W-:Y:S01]  /*27530*/  IADD3 R2, P2, PT, R68.reuse, R145, RZ ;  /* 0x0000009144027210 */ /* 0x040fe20007f5e0ff */
[----:B------:R-:W1:Y:S01]  /*27540*/  LDCU UR10, c[0x0][0x398] ;  /* 0x00007300ff0a77ac */ /* 0x000e620008000800 */
[----:B0-----:R-:W-:-:S02]  /*27550*/  IADD3 R4, P6, PT, R68, R164, RZ ;  /* 0x000000a444047210 */ /* 0x001fc40007fde0ff */
[----:B------:R-:W-:Y:S01]  /*27560*/  SHF.R.S32.HI R9, RZ, 0x8, R9 ;  /* 0x00000008ff097819 */ /* 0x000fe20000011409 */
[C---:B------:R-:W-:Y:S01]  /*27570*/  IMAD.X R3, R8.reuse, 0x1, R161, P2 ;  /* 0x0000000108037824 */ /* 0x040fe200010e06a1 */
[----:B------:R-:W-:Y:S01]  /*27580*/  SHF.R.S32.HI R11, RZ, 0x8, R11 ;  /* 0x00000008ff0b7819 */ /* 0x000fe2000001140b */
[----:B------:R-:W-:Y:S01]  /*27590*/  IMAD.X R5, R8, 0x1, R165, P6 ;  /* 0x0000000108057824 */ /* 0x000fe200030e06a5 */
[----:B------:R-:W-:Y:S01]  /*275a0*/  F2FP.SATFINITE.E5M2.F32.PACK_AB_MERGE_C R21, R21, R20, RZ ;  /* 0x000000141515723e */ /* 0x000fe200048060ff */
[----:B------:R-:W-:Y:S01]  /*275b0*/  VIADD R68, R68, UR32 ;  /* 0x0000002044447c36 */ /* 0x000fe20008000000 */
[----:B------:R-:W-:Y:S01]  /*275c0*/  ISETP.GE.AND P2, PT, R10, UR4, PT ;  /* 0x000000040a007c0c */ /* 0x000fe2000bf46270 */
[----:B-1----:R-:W-:Y:S01]  /*275d0*/  VIADD R7, R0, 0x13 ;  /* 0x0000001300077836 */ /* 0x002fe20000000000 */
[----:B------:R0:W-:Y:S01]  /*275e0*/  @P5 STG.E.U8 desc[UR20][R2.64], R9 ;  /* 0x0000000902005986 */ /* 0x0001e2000c101114 */
[----:B------:R-:W1:Y:S01]  /*275f0*/  LDCU UR4, c[0x0][0x39c] ;  /* 0x00007380ff0477ac */ /* 0x000e620008000800 */
[----:B------:R-:W-:-:S02]  /*27600*/  ISETP.LT.AND P5, PT, R144, UR9, !P3 ;  /* 0x0000000990007c0c */ /* 0x000fc4000dfa1270 */
[----:B------:R0:W-:Y:S01]  /*27610*/  @P4 STG.E.U8 desc[UR20][R4.64], R11 ;  /* 0x0000000b04004986 */ /* 0x0001e2000c101114 */
[----:B------:R-:W-:Y:S01]  /*27620*/  SHF.R.S32.HI R8, RZ, 0x1f, R68 ;  /* 0x0000001fff087819 */ /* 0x000fe20000011444 */
[----:B------:R-:W1:Y:S01]  /*27630*/  LDCU UR9, c[0x0][0x398] ;  /* 0x00007300ff0977ac */ /* 0x000e620008000800 */
[-C--:B------:R-:W-:Y:S02]  /*27640*/  IADD3 R6, P4, PT, R68, R145.reuse, RZ ;  /* 0x0000009144067210 */ /* 0x080fe40007f9e0ff */
[----:B------:R-:W-:Y:S01]  /*27650*/  ISETP.LT.AND P6, PT, R160, UR14, !P3 ;  /* 0x0000000ea0007c0c */ /* 0x000fe2000dfc1270 */
[----:B------:R-:W1:Y:S01]  /*27660*/  LDCU UR12, c[0x0][0x398] ;  /* 0x00007300ff0c77ac */ /* 0x000e620008000800 */
[----:B------:R-:W-:Y:S01]  /*27670*/  ISETP.GE.AND P3, PT, R7, UR6, PT ;  /* 0x0000000607007c0c */ /* 0x000fe2000bf66270 */
[----:B------:R-:W1:Y:S01]  /*27680*/  LDCU UR6, c[0x0][0x398] ;  /* 0x00007300ff0677ac */ /* 0x000e620008000800 */
[----:B------:R-:W-:Y:S01]  /*27690*/  IMAD.X R7, R8, 0x1, R161, P4 ;  /* 0x0000000108077824 */ /* 0x000fe200020e06a1 */
[----:B0-----:R-:W-:Y:S01]  /*276a0*/  IADD3 R2, P4, PT, R68, R164, RZ ;  /* 0x000000a444027210 */ /* 0x001fe20007f9e0ff */
[----:B------:R-:W-:Y:S01]  /*276b0*/  VIADD R4, R0, 0x14 ;  /* 0x0000001400047836 */ /* 0x000fe20000000000 */
[----:B------:R-:W-:Y:S01]  /*276c0*/  F2FP.SATFINITE.E5M2.F32.PACK_AB_MERGE_C R85, R85, R84, RZ ;  /* 0x000000545555723e */ /* 0x000fe200048060ff */
[----:B------:R-:W-:Y:S01]  /*276d0*/  VIADD R68, R68, UR32 ;  /* 0x0000002044447c36 */ /* 0x000fe20008000000 */
[----:B------:R-:W-:Y:S01]  /*276e0*/  PRMT R9, R21, 0x9910, RZ ;  /* 0x0000991015097816 */ /* 0x000fe200000000ff */
[----:B------:R-:W-:Y:S01]  /*276f0*/  IMAD.X R3, R8, 0x1, R165, P4 ;  /* 0x0000000108037824 */ /* 0x000fe200020e06a5 */
[----:B------:R-:W-:Y:S01]  /*27700*/  @P5 STG.E.U8 desc[UR20][R6.64], R21 ;  /* 0x0000001506005986 */ /* 0x000fe2000c101114 */
[----:B-1----:R-:W-:Y:S01]  /*27710*/  ISETP.GE.AND P4, PT, R4, UR4, PT ;  /* 0x0000000404007c0c */ /* 0x002fe2000bf86270 */
[----:B------:R-:W0:Y:S01]  /*27720*/  LDCU UR4, c[0x0][0x39c] ;  /* 0x00007380ff0477ac */ /* 0x000e220008000800 */
[----:B------:R-:W-:Y:S01]  /*27730*/  SHF.R.S32.HI R8, RZ, 0x1f, R68 ;  /* 0x0000001fff087819 */ /* 0x000fe20000011444 */
[----:B------:R1:W-:Y:S01]  /*27740*/  @P6 STG.E.U8 desc[UR20][R2.64], R85 ;  /* 0x0000005502006986 */ /* 0x0003e2000c101114 */
[----:B------:R-:W-:Y:S01]  /*27750*/  IADD3 R4, P6, PT, R68, R145, RZ ;  /* 0x0000009144047210 */ /* 0x000fe20007fde0ff */
[----:B------:R-:W0:Y:S01]  /*27760*/  LDCU UR14, c[0x0][0x398] ;  /* 0x00007300ff0e77ac */ /* 0x000e220008000800 */
[----:B------:R-:W-:-:S02]  /*27770*/  ISETP.LT.AND P5, PT, R144, UR10, !P1 ;  /* 0x0000000a90007c0c */ /* 0x000fc4000cfa1270 */
[----:B------:R-:W-:Y:S01]  /*27780*/  ISETP.LT.AND P1, PT, R160, UR6, !P1 ;  /* 0x00000006a0007c0c */ /* 0x000fe2000cf21270 */
[----:B------:R-:W-:Y:S01]  /*27790*/  IMAD.X R5, R8, 0x1, R161, P6 ;  /* 0x0000000108057824 */ /* 0x000fe200030e06a1 */
[----:B------:R-:W-:Y:S01]  /*277a0*/  PRMT R11, R85, 0x9910, RZ ;  /* 0x00009910550b7816 */ /* 0x000fe200000000ff */
[----:B------:R-:W0:Y:S01]  /*277b0*/  LDCU UR10, c[0x0][0x398] ;  /* 0x00007300ff0a77ac */ /* 0x000e220008000800 */
[C---:B-1----:R-:W-:Y:S02]  /*277c0*/  IADD3 R2, P6, PT, R68.reuse, R164, RZ ;  /* 0x000000a444027210 */ /* 0x042fe40007fde0ff */
[----:B------:R-:W-:Y:S01]  /*277d0*/  SHF.R.S32.HI R9, RZ, 0x8, R9 ;  /* 0x00000008ff097819 */ /* 0x000fe20000011409 */
[----:B------:R-:W-:Y:S01]  /*277e0*/  VIADD R68, R68, UR32 ;  /* 0x0000002044447c36 */ /* 0x000fe20008000000 */
[----:B------:R-:W-:Y:S01]  /*277f0*/  SHF.R.S32.HI R11, RZ, 0x8, R11 ;  /* 0x00000008ff0b7819 */ /* 0x000fe2000001140b */
[----:B------:R-:W-:Y:S01]  /*27800*/  IMAD.X R3, R8, 0x1, R165, P6 ;  /* 0x0000000108037824 */ /* 0x000fe200030e06a5 */
[----:B------:R-:W-:Y:S01]  /*27810*/  F2FP.SATFINITE.E5M2.F32.PACK_AB_MERGE_C R23, R23, R22, RZ ;  /* 0x000000161717723e */ /* 0x000fe200048060ff */
[----:B------:R1:W-:Y:S01]  /*27820*/  @P5 STG.E.U8 desc[UR20][R4.64], R9 ;  /* 0x0000000904005986 */ /* 0x0003e2000c101114 */
[----:B------:R-:W-:Y:S01]  /*27830*/  ISETP.LT.AND P5, PT, R144, UR9, !P2 ;  /* 0x0000000990007c0c */ /* 0x000fe2000d7a1270 */
[----:B------:R-:W-:Y:S01]  /*27840*/  VIADD R10, R0, 0x15 ;  /* 0x00000015000a7836 */ /* 0x000fe20000000000 */
[----:B------:R-:W-:Y:S01]  /*27850*/  SHF.R.S32.HI R8, RZ, 0x1f, R68 ;  /* 0x0000001fff087819 */ /* 0x000fe20000011444 */
[----:B------:R1:W-:Y:S01]  /*27860*/  @P1 STG.E.U8 desc[UR20][R2.64], R11 ;  /* 0x0000000b02001986 */ /* 0x0003e2000c101114 */
[----:B------:R-:W-:Y:S01]  /*27870*/  IADD3 R6, P1, PT, R68, R145, RZ ;  /* 0x0000009144067210 */ /* 0x000fe20007f3e0ff */
[----:B------:R-:W3:Y:S01]  /*27880*/  LDCU UR6, c[0x0][0x39c] ;  /* 0x00007380ff0677ac */ /* 0x000ee20008000800 */
[----:B------:R-:W-:-:S03]  /*27890*/  ISETP.LT.AND P2, PT, R160, UR12, !P2 ;  /* 0x0000000ca0007c0c */ /* 0x000fc6000d741270 */
[----:B------:R-:W-:Y:S01]  /*278a0*/  IMAD.X R7, R8, 0x1, R161, P1 ;  /* 0x0000000108077824 */ /* 0x000fe200008e06a1 */
[----:B0-----:R-:W-:Y:S01]  /*278b0*/  ISETP.GE.AND P1, PT, R10, UR4, PT ;  /* 0x000000040a007c0c */ /* 0x001fe2000bf26270 */
[----:B------:R-:W0:Y:S01]  /*278c0*/  LDCU UR4, c[0x0][0x39c] ;  /* 0x00007380ff0477ac */ /* 0x000e220008000800 */
[C---:B-1----:R-:W-:Y:S01]  /*278d0*/  IADD3 R4, P6, PT, R68.reuse, R164, RZ ;  /* 0x000000a444047210 */ /* 0x042fe20007fde0ff */
[----:B------:R-:W-:Y:S01]  /*278e0*/  VIADD R68, R68, UR32 ;  /* 0x0000002044447c36 */ /* 0x000fe20008000000 */
[----:B------:R-:W-:Y:S01]  /*278f0*/  F2FP.SATFINITE.E5M2.F32.PACK_AB_MERGE_C R87, R87, R86, RZ ;  /* 0x000000565757723e */ /* 0x000fe200048060ff */
[----:B------:R-:W1:Y:S02]  /*27900*/  LDCU UR9, c[0x0][0x398] ;  /* 0x00007300ff0977ac */ /* 0x000e640008000800 */
[----:B------:R-:W-:Y:S01]  /*27910*/  IMAD.X R5, R8, 0x1, R165, P6 ;  /* 0x0000000108057824 */ /* 0x000fe200030e06a5 */
[----:B------:R0:W-:Y:S01]  /*27920*/  @P5 STG.E.U8 desc[UR20][R6.64], R23 ;  /* 0x0000001706005986 */ /* 0x0001e2000c101114 */
[----:B------:R-:W-:Y:S01]  /*27930*/  ISETP.LT.AND P5, PT, R144, UR10, !P3 ;  /* 0x0000000a90007c0c */ /* 0x000fe2000dfa1270 */
[----:B------:R-:W1:Y:S01]  /*27940*/  LDCU UR12, c[0x0][0x398] ;  /* 0x00007300ff0c77ac */ /* 0x000e620008000800 */
[----:B------:R-:W-:Y:S01]  /*27950*/  ISETP.LT.AND P3, PT, R160, UR14, !P3 ;  /* 0x0000000ea0007c0c */ /* 0x000fe2000df61270 */
[----:B------:R3:W-:Y:S01]  /*27960*/  @P2 STG.E.U8 desc[UR20][R4.64], R87 ;  /* 0x0000005704002986 */ /* 0x0007e2000c101114 */
[----:B------:R-:W-:-:S02]  /*27970*/  SHF.R.S32.HI R8, RZ, 0x1f, R68 ;  /* 0x0000001fff087819 */ /* 0x000fc40000011444 */
[----:B------:R-:W-:Y:S01]  /*27980*/  PRMT R9, R23, 0x9910, RZ ;  /* 0x0000991017097816 */ /* 0x000fe200000000ff */
[----:B------:R-:W-:Y:S01]  /*27990*/  VIADD R10, R0, 0x16 ;  /* 0x00000016000a7836 */ /* 0x000fe20000000000 */
[----:B------:R-:W-:Y:S01]  /*279a0*/  IADD3 R2, P2, PT, R68, R145, RZ ;  /* 0x0000009144027210 */ /* 0x000fe20007f5e0ff */
[----:B------:R-:W1:Y:S01]  /*279b0*/  LDCU UR10, c[0x0][0x398] ;  /* 0x00007300ff0a77ac */ /* 0x000e620008000800 */
[----:B------:R-:W-:Y:S01]  /*279c0*/  PRMT R11, R87, 0x9910, RZ ;  /* 0x00009910570b7816 */ /* 0x000fe200000000ff */
[----:B0-----:R-:W-:Y:S01]  /*279d0*/  VIADD R7, R0, 0x17 ;  /* 0x0000001700077836 */ /* 0x001fe20000000000 */
[----:B------:R-:W-:Y:S01]  /*279e0*/  F2FP.SATFINITE.E5M2.F32.PACK_AB_MERGE_C R25, R25, R24, RZ ;  /* 0x000000181919723e */ /* 0x000fe200048060ff */
[----:B------:R-:W0:Y:S01]  /*279f0*/  LDCU UR14, c[0x0][0x398] ;  /* 0x00007300ff0e77ac */ /* 0x000e220008000800 */
[----:B---3--:R-:W-:Y:S01]  /*27a00*/  IADD3 R4, P6, PT, R68, R164, RZ ;  /* 0x000000a444047210 */ /* 0x008fe20007fde0ff */
[----:B------:R-:W-:Y:S01]  /*27a10*/  IMAD.X R3, R8, 0x1, R161, P2 ;  /* 0x0000000108037824 */ /* 0x000fe200010e06a1 */
[----:B------:R-:W-:-:S02]  /*27a20*/  SHF.R.S32.HI R9, RZ, 0x8, R9 ;  /* 0x00000008ff097819 */ /* 0x000fc40000011409 */
[----:B------:R-:W-:Y:S01]  /*27a30*/  SHF.R.S32.HI R11, RZ, 0x8, R11 ;  /* 0x00000008ff0b7819 */ /* 0x000fe2000001140b */
[----:B------:R-:W-:Y:S01]  /*27a40*/  IMAD.X R5, R8, 0x1, R165, P6 ;  /* 0x0000000108057824 */ /* 0x000fe200030e06a5 */
[----:B------:R-:W-:Y:S01]  /*27a50*/  ISETP.GE.AND P2, PT, R10, UR4, PT ;  /* 0x000000040a007c0c */ /* 0x000fe2000bf46270 */
[----:B------:R-:W-:Y:S01]  /*27a60*/  VIADD R68, R68, UR32 ;  /* 0x0000002044447c36 */ /* 0x000fe20008000000 */
[----:B------:R-:W3:Y:S01]  /*27a70*/  LDCU UR4, c[0x0][0x39c] ;  /* 0x00007380ff0477ac */ /* 0x000ee20008000800 */
[----:B------:R0:W-:Y:S01]  /*27a80*/  @P5 STG.E.U8 desc[UR20][R2.64], R9 ;  /* 0x0000000902005986 */ /* 0x0001e2000c101114 */
[----:B-1----:R-:W-:-:S03]  /*27a90*/  ISETP.LT.AND P6, PT, R144, UR9, !P4 ;  /* 0x0000000990007c0c */ /* 0x002fc6000e7c1270 */
[----:B------:R1:W-:Y:S01]  /*27aa0*/  @P3 STG.E.U8 desc[UR20][R4.64], R11 ;  /* 0x0000000b04003986 */ /* 0x0003e2000c101114 */
[----:B------:R-:W-:Y:S01]  /*27ab0*/  ISETP.GE.AND P3, PT, R7, UR6, PT ;  /* 0x0000000607007c0c */ /* 0x000fe2000bf66270 */
[----:B------:R-:W3:Y:S01]  /*27ac0*/  LDCU UR6, c[0x0][0x398] ;  /* 0x00007300ff0677ac */ /* 0x000ee20008000800 */
[----:B------:R-:W-:Y:S02]  /*27ad0*/  SHF.R.S32.HI R8, RZ, 0x1f, R68 ;  /* 0x0000001fff087819 */ /* 0x000fe40000011444 */
[----:B------:R-:W-:Y:S01]  /*27ae0*/  IADD3 R6, P5, PT, R68, R145, RZ ;  /* 0x0000009144067210 */ /* 0x000fe20007fbe0ff */
[----:B------:R-:W3:Y:S01]  /*27af0*/  LDCU UR9, c[0x0][0x398] ;  /* 0x00007300ff0977ac */ /* 0x000ee20008000800 */
[----:B------:R-:W-:-:S03]  /*27b00*/  ISETP.LT.AND P4, PT, R160, UR12, !P4 ;  /* 0x0000000ca0007c0c */ /* 0x000fc6000e781270 */
[----:B------:R-:W-:Y:S01]  /*27b10*/  IMAD.X R7, R8, 0x1, R161, P5 ;  /* 0x0000000108077824 */ /* 0x000fe200028e06a1 */
[----:B0-----:R-:W-:Y:S01]  /*27b20*/  IADD3 R2, P5, PT, R68, R164, RZ ;  /* 0x000000a444027210 */ /* 0x001fe20007fbe0ff */
[----:B-1----:R-:W-:Y:S01]  /*27b30*/  VIADD R4, R0, 0x18 ;  /* 0x0000001800047836 */ /* 0x002fe20000000000 */
[----:B------:R-:W-:Y:S01]  /*27b40*/  F2FP.SATFINITE.E5M2.F32.PACK_AB_MERGE_C R89, R89, R88, RZ ;  /* 0x000000585959723e */ /* 0x000fe200048060ff */
[----:B------:R-:W-:Y:S01]  /*27b50*/  VIADD R68, R68, UR32 ;  /* 0x0000002044447c36 */ /* 0x000fe20008000000 */
[----:B------:R-:W0:Y:S01]  /*27b60*/  LDCU UR12, c[0x0][0x398] ;  /* 0x00007300ff0c77ac */ /* 0x000e220008000800 */
[----:B------:R-:W-:Y:S01]  /*27b70*/  IMAD.X R3, R8, 0x1, R165, P5 ;  /* 0x0000000108037824 */ /* 0x000fe200028e06a5 */
[----:B------:R-:W-:Y:S01]  /*27b80*/  @P6 STG.E.U8 desc[UR20][R6.64], R25 ;  /* 0x0000001906006986 */ /* 0x000fe2000c101114 */
[----:B---3--:R-:W-:Y:S01]  /*27b90*/  ISETP.GE.AND P5, PT, R4, UR4, PT ;  /* 0x0000000404007c0c */ /* 0x008fe2000bfa6270 */
[----:B------:R-:W1:Y:S01]  /*27ba0*/  LDCU UR4, c[0x0][0x39c] ;  /* 0x00007380ff0477ac */ /* 0x000e620008000800 */
[----:B------:R-:W-:Y:S01]  /*27bb0*/  SHF.R.S32.HI R8, RZ, 0x1f, R68 ;  /* 0x0000001fff087819 */ /* 0x000fe20000011444 */
[----:B------:R3:W-:Y:S01]  /*27bc0*/  @P4 STG.E.U8 desc[UR20][R2.64], R89 ;  /* 0x0000005902004986 */ /* 0x0007e2000c101114 */
[----:B------:R-:W-:-:S02]  /*27bd0*/  IADD3 R4, P6, PT, R68, R145, RZ ;  /* 0x0000009144047210 */ /* 0x000fc40007fde0ff */
[----:B------:R-:W-:Y:S01]  /*27be0*/  ISETP.LT.AND P4, PT, R144, UR10, !P1 ;  /* 0x0000000a90007c0c */ /* 0x000fe2000cf81270 */
[----:B------:R-:W0:Y:S01]  /*27bf0*/  LDCU UR10, c[0x0][0x398] ;  /* 0x00007300ff0a77ac */ /* 0x000e220008000800 */
[----:B------:R-:W-:Y:S01]  /*27c00*/  ISETP.LT.AND P1, PT, R160, UR6, !P1 ;  /* 0x00000006a0007c0c */ /* 0x000fe2000cf21270 */
[----:B------:R-:W-:Y:S01]  /*27c10*/  IMAD.X R5, R8, 0x1, R161, P6 ;  /* 0x0000000108057824 */ /* 0x000fe200030e06a1 */
[----:B------:R-:W-:Y:S01]  /*27c20*/  PRMT R9, R25, 0x9910, RZ ;  /* 0x0000991019097816 */ /* 0x000fe200000000ff */
[----:B------:R-:W-:Y:S01]  /*27c30*/  VIADD R10, R0, 0x19 ;  /* 0x00000019000a7836 */ /* 0x000fe20000000000 */
[----:B------:R-:W-:Y:S01]  /*27c40*/  PRMT R11, R89, 0x9910, RZ ;  /* 0x00009910590b7816 */ /* 0x000fe200000000ff */
[----:B------:R-:W1:Y:S01]  /*27c50*/  LDCU UR6, c[0x0][0x39c] ;  /* 0x00007380ff0677ac */ /* 0x000e620008000800 */
[C---:B---3--:R-:W-:Y:S02]  /*27c60*/  IADD3 R2, P6, PT, R68.reuse, R164, RZ ;  /* 0x000000a444027210 */ /* 0x048fe40007fde0ff */
[----:B------:R-:W-:Y:S01]  /*27c70*/  SHF.R.S32.HI R9, RZ, 0x8, R9 ;  /* 0x00000008ff097819 */ /* 0x000fe20000011409 */
[----:B------:R-:W-:Y:S01]  /*27c80*/  VIADD R68, R68, UR32 ;  /* 0x0000002044447c36 */ /* 0x000fe20008000000 */
[----:B------:R-:W-:Y:S01]  /*27c90*/  SHF.R.S32.HI R11, RZ, 0x8, R11 ;  /* 0x00000008ff0b7819 */ /* 0x000fe2000001140b */
[----:B------:R-:W-:-:S02]  /*27ca0*/  IMAD.X R3, R8, 0x1, R165, P6 ;  /* 0x0000000108037824 */ /* 0x000fc400030e06a5 */
[----:B------:R3:W-:Y:S01]  /*27cb0*/  @P4 STG.E.U8 desc[UR20][R4.64], R9 ;  /* 0x0000000904004986 */ /* 0x0007e2000c101114 */
[----:B------:R-:W-:Y:S01]  /*27cc0*/  ISETP.LT.AND P4, PT, R144, UR9, !P2 ;  /* 0x0000000990007c0c */ /* 0x000fe2000d781270 */
[----:B------:R-:W2:Y:S01]  /*27cd0*/  LDCU UR9, c[0x0][0x398] ;  /* 0x00007300ff0977ac */ /* 0x000ea20008000800 */
[----:B------:R-:W-:Y:S01]  /*27ce0*/  SHF.R.S32.HI R8, RZ, 0x1f, R68 ;  /* 0x0000001fff087819 */ /* 0x000fe20000011444 */
[----:B------:R2:W-:Y:S01]  /*27cf0*/  @P1 STG.E.U8 desc[UR20][R2.64], R11 ;  /* 0x0000000b02001986 */ /* 0x0005e2000c101114 */
[----:B------:R-:W-:Y:S02]  /*27d00*/  IADD3 R6, P1, PT, R68, R145, RZ ;  /* 0x0000009144067210 */ /* 0x000fe40007f3e0ff */
[----:B0-----:R-:W-:Y:S01]  /*27d10*/  ISETP.LT.AND P2, PT, R160, UR12, !P2 ;  /* 0x0000000ca0007c0c */ /* 0x001fe2000d741270 */
[----:B------:R-:W0:Y:S02]  /*27d20*/  LDCU UR12, c[0x0][0x398] ;  /* 0x00007300ff0c77ac */ /* 0x000e240008000800 */
[----:B------:R-:W-:Y:S01]  /*27d30*/  IMAD.X R7, R8, 0x1, R161, P1 ;  /* 0x0000000108077824 */ /* 0x000fe200008e06a1 */
[----:B-1----:R-:W-:Y:S01]  /*27d40*/  ISETP.GE.AND P1, PT, R10, UR4, PT ;  /* 0x000000040a007c0c */ /* 0x002fe2000bf26270 */
[----:B------:R-:W1:Y:S01]  /*27d50*/  LDCU UR4, c[0x0][0x39c] ;  /* 0x00007380ff0477ac */ /* 0x000e620008000800 */
[----:B---3--:R-:W-:-:S02]  /*27d60*/  IADD3 R4, P6, PT, R68, R164, RZ ;  /* 0x000000a444047210 */ /* 0x008fc40007fde0ff */
[----:B------:R-:W-:Y:S01]  /*27d70*/  F2FP.SATFINITE.E5M2.F32.PACK_AB_MERGE_C R27, R27, R26, RZ ;  /* 0x0000001a1b1b723e */ /* 0x000fe200048060ff */
[----:B------:R-:W-:Y:S01]  /*27d80*/  VIADD R68, R68, UR32 ;  /* 0x0000002044447c36 */ /* 0x000fe20008000000 */
[----:B------:R-:W-:Y:S01]  /*27d90*/  F2FP.SATFINITE.E5M2.F32.PACK_AB_MERGE_C R91, R91, R90, RZ ;  /* 0x0000005a5b5b723e */ /* 0x000fe200048060ff */
[----:B------:R-:W-:Y:S02]  /*27da0*/  IMAD.X R5, R8, 0x1, R165, P6 ;  /* 0x0000000108057824 */ /* 0x000fe400030e06a5 */
[----:B------:R-:W-:Y:S01]  /*27db0*/  @P4 STG.E.U8 desc[UR20][R6.64], R27 ;  /* 0x0000001b06004986 */ /* 0x000fe2000c101114 */
[----:B------:R-:W-:Y:S01]  /*27dc0*/  ISETP.LT.AND P4, PT, R144, UR10, !P3 ;  /* 0x0000000a90007c0c */ /* 0x000fe2000df81270 */
[----:B------:R-:W-:Y:S01]  /*27dd0*/  VIADD R10, R0, 0x1a ;  /* 0x0000001a000a7836 */ /* 0x000fe20000000000 */
[----:B------:R-:W-:Y:S01]  /*27de0*/  ISETP.LT.AND P3, PT, R160, UR14, !P3 ;  /* 0x0000000ea0007c0c */ /* 0x000fe2000df61270 */
[----:B------:R3:W-:Y:S01]  /*27df0*/  @P2 STG.E.U8 desc[UR20][R4.64], R91 ;  /* 0x0000005b04002986 */ /* 0x0007e2000c101114 */
[----:B------:R-:W-:Y:S01]  /*27e00*/  SHF.R.S32.HI R8, RZ, 0x1f, R68 ;  /* 0x0000001fff087819 */ /* 0x000fe20000011444 */
[----:B------:R-:W0:Y:S01]  /*27e10*/  LDCU UR10, c[0x0][0x398] ;  /* 0x00007300ff0a77ac */ /* 0x000e220008000800 */
[----:B--2---:R-:W-:-:S02]  /*27e20*/  IADD3 R2, P2, PT, R68, R145, RZ ;  /* 0x0000009144027210 */ /* 0x004fc40007f5e0ff */
[----:B------:R-:W-:Y:S01]  /*27e30*/  PRMT R9, R27, 0x9910, RZ ;  /* 0x000099101b097816 */ /* 0x000fe200000000ff */
[----:B------:R-:W2:Y:S01]  /*27e40*/  LDCU UR14, c[0x0][0x398] ;  /* 0x00007300ff0e77ac */ /* 0x000ea20008000800 */
[----:B------:R-:W-:Y:S01]  /*27e50*/  PRMT R11, R91, 0x9910, RZ ;  /* 0x000099105b0b7816 */ /* 0x000fe200000000ff */
[----:B------:R-:W-:Y:S01]  /*27e60*/  IMAD.X R3, R8, 0x1, R161, P2 ;  /* 0x0000000108037824 */ /* 0x000fe200010e06a1 */
[----:B---3--:R-:W-:Y:S02]  /*27e70*/  IADD3 R4, P6, PT, R68, R164, RZ ;  /* 0x000000a444047210 */ /* 0x008fe40007fde0ff */
[----:B------:R-:W-:Y:S01]  /*27e80*/  SHF.R.S32.HI R9, RZ, 0x8, R9 ;  /* 0x00000008ff097819 */ /* 0x000fe20000011409 */
[----:B------:R-:W-:Y:S01]  /*27e90*/  VIADD R7, R0, 0x1b ;  /* 0x0000001b00077836 */ /* 0x000fe20000000000 */
[----:B------:R-:W-:Y:S01]  /*27ea0*/  SHF.R.S32.HI R11, RZ, 0x8, R11 ;  /* 0x00000008ff0b7819 */ /* 0x000fe2000001140b */
[----:B------:R-:W-:Y:S01]  /*27eb0*/  IMAD.X R5, R8, 0x1, R165, P6 ;  /* 0x0000000108057824 */ /* 0x000fe200030e06a5 */
[----:B-1----:R-:W-:Y:S01]  /*27ec0*/  ISETP.GE.AND P2, PT, R10, UR4, PT ;  /* 0x000000040a007c0c */ /* 0x002fe2000bf46270 */
[----:B------:R-:W-:Y:S01]  /*27ed0*/  VIADD R68, R68, UR32 ;  /* 0x0000002044447c36 */ /* 0x000fe20008000000 */
[----:B------:R-:W1:Y:S01]  /*27ee0*/  LDCU UR4, c[0x0][0x39c] ;  /* 0x00007380ff0477ac */ /* 0x000e620008000800 */
[----:B------:R3:W-:Y:S01]  /*27ef0*/  @P4 STG.E.U8 desc[UR20][R2.64], R9 ;  /* 0x0000000902004986 */ /* 0x0007e2000c101114 */
[----:B------:R-:W-:-:S03]  /*27f00*/  ISETP.LT.AND P6, PT, R144, UR9, !P5 ;  /* 0x0000000990007c0c */ /* 0x000fc6000efc1270 */
[----:B------:R2:W-:Y:S01]  /*27f10*/  @P3 STG.E.U8 desc[UR20][R4.64], R11 ;  /* 0x0000000b04003986 */ /* 0x0005e2000c101114 */
[----:B------:R-:W-:Y:S01]  /*27f20*/  ISETP.GE.AND P3, PT, R7, UR6, PT ;  /* 0x0000000607007c0c */ /* 0x000fe2000bf66270 */
[----:B------:R-:W4:Y:S01]  /*27f30*/  LDCU UR6, c[0x0][0x398] ;  /* 0x00007300ff0677ac */ /* 0x000f220008000800 */
[----:B------:R-:W-:Y:S02]  /*27f40*/  SHF.R.S32.HI R8, RZ, 0x1f, R68 ;  /* 0x0000001fff087819 */ /* 0x000fe40000011444 */
[----:B------:R-:W-:Y:S01]  /*27f50*/  IADD3 R6, P4, PT, R68, R145, RZ ;  /* 0x0000009144067210 */ /* 0x000fe20007f9e0ff */
[----:B------:R-:W4:Y:S01]  /*27f60*/  LDCU UR9, c[0x0][0x398] ;  /* 0x00007300ff0977ac */ /* 0x000f220008000800 */
[----:B0-----:R-:W-:-:S03]  /*27f70*/  ISETP.LT.AND P5, PT, R160, UR12, !P5 ;  /* 0x0000000ca0007c0c */ /* 0x001fc6000efa1270 */
[----:B------:R-:W-:Y:S01]  /*27f80*/  IMAD.X R7, R8, 0x1, R161, P4 ;  /* 0x0000000108077824 */ /* 0x000fe200020e06a1 */
[----:B---3--:R-:W-:Y:S01]  /*27f90*/  IADD3 R2, P4, PT, R68, R164, RZ ;  /* 0x000000a444027210 */ /* 0x008fe20007f9e0ff */
[----:B--2---:R-:W-:Y:S01]  /*27fa0*/  VIADD R4, R0, 0x1c ;  /* 0x0000001c00047836 */ /* 0x004fe20000000000 */
[----:B------:R-:W-:Y:S01]  /*27fb0*/  F2FP.SATFINITE.E5M2.F32.PACK_AB_MERGE_C R29, R29, R28, RZ ;  /* 0x0000001c1d1d723e */ /* 0x000fe200048060ff */
[----:B------:R-:W-:Y:S01]  /*27fc0*/  VIADD R68, R68, UR32 ;  /* 0x0000002044447c36 */ /* 0x000fe20008000000 */
[----:B------:R-:W-:Y:S01]  /*27fd0*/  F2FP.SATFINITE.E5M2.F32.PACK_AB_MERGE_C R93, R93, R92, RZ ;  /* 0x0000005c5d5d723e */ /* 0x000fe200048060ff */
[----:B------:R-:W-:Y:S01]  /*27fe0*/  IMAD.X R3, R8, 0x1, R165, P4 ;  /* 0x0000000108037824 */ /* 0x000fe200020e06a5 */
[----:B-1----:R-:W-:Y:S01]  /*27ff0*/  ISETP.GE.AND P4, PT, R4, UR4, PT ;  /* 0x0000000404007c0c */ /* 0x002fe2000bf86270 */
[----:B------:R-:W-:Y:S01]  /*28000*/  @P6 STG.E.U8 desc[UR20][R6.64], R29 ;  /* 0x0000001d06006986 */ /* 0x000fe2000c101114 */
[----:B------:R-:W-:Y:S01]  /*28010*/  SHF.R.S32.HI R8, RZ, 0x1f, R68 ;  /* 0x0000001fff087819 */ /* 0x000fe20000011444 */
[----:B------:R-:W0:Y:S01]  /*28020*/  LDCU UR12, c[0x0][0x398] ;  /* 0x00007300ff0c77ac */ /* 0x000e220008000800 */
[----:B------:R-:W-:Y:S01]  /*28030*/  IADD3 R4, P6, PT, R68, R145, RZ ;  /* 0x0000009144047210 */ /* 0x000fe20007fde0ff */
[----:B------:R1:W-:Y:S01]  /*28040*/  @P5 STG.E.U8 desc[UR20][R2.64], R93 ;  /* 0x0000005d02005986 */ /* 0x0003e2000c101114 */
[----:B------:R-:W-:Y:S01]  /*28050*/  ISETP.LT.AND P5, PT, R144, UR10, !P1 ;  /* 0x0000000a90007c0c */ /* 0x000fe2000cfa1270 */
[----:B------:R-:W2:Y:S01]  /*28060*/  LDCU UR4, c[0x0][0x39c] ;  /* 0x00007380ff0477ac */ /* 0x000ea20008000800 */
[----:B----4-:R-:W-:Y:S01]  /*28070*/  ISETP.LT.AND P1, PT, R160, UR6, !P1 ;  /* 0x00000006a0007c0c */ /* 0x010fe2000cf21270 */
[----:B------:R-:W-:Y:S01]  /*28080*/  IMAD.X R5, R8, 0x1, R161, P6 ;  /* 0x0000000108057824 */ /* 0x000fe200030e06a1 */
[----:B------:R-:W-:Y:S01]  /*28090*/  PRMT R9, R29, 0x9910, RZ ;  /* 0x000099101d097816 */ /* 0x000fe200000000ff */
[----:B------:R-:W3:Y:S01]  /*280a0*/  LDCU UR10, c[0x0][0x398] ;  /* 0x00007300ff0a77ac */ /* 0x000ee20008000800 */
[----:B------:R-:W-:Y:S01]  /*280b0*/  PRMT R11, R93, 0x9910, RZ ;  /* 0x000099105d0b7816 */ /* 0x000fe200000000ff */
[----:B------:R-:W-:Y:S01]  /*280c0*/  VIADD R10, R0, 0x1d ;  /* 0x0000001d000a7836 */ /* 0x000fe20000000000 */
[----:B------:R-:W-:Y:S01]  /*280d0*/  F2FP.SATFINITE.E5M2.F32.PACK_AB_MERGE_C R31, R31, R30, RZ ;  /* 0x0000001e1f1f723e */ /* 0x000fe200048060ff */
[----:B------:R-:W4:Y:S01]  /*280e0*/  LDCU UR6, c[0x0][0x39c] ;  /* 0x00007380ff0677ac */ /* 0x000f220008000800 */
[----:B-1----:R-:W-:-:S02]  /*280f0*/  IADD3 R2, P6, PT, R68, R164, RZ ;  /* 0x000000a444027210 */ /* 0x002fc40007fde0ff */
[----:B------:R-:W-:Y:S01]  /*28100*/  SHF.R.S32.HI R9, RZ, 0x8, R9 ;  /* 0x00000008ff097819 */ /* 0x000fe20000011409 */
[----:B------:R-:W-:Y:S01]  /*28110*/  VIADD R68, R68, UR32 ;  /* 0x0000002044447c36 */ /* 0x000fe20008000000 */
[----:B------:R-:W-:Y:S01]  /*28120*/  SHF.R.S32.HI R11, RZ, 0x8, R11 ;  /* 0x00000008ff0b7819 */ /* 0x000fe2000001140b */
[----:B------:R-:W-:Y:S02]  /*28130*/  IMAD.X R3, R8, 0x1, R165, P6 ;  /* 0x0000000108037824 */ /* 0x000fe400030e06a5 */
[----:B------:R1:W-:Y:S01]  /*28140*/  @P5 STG.E.U8 desc[UR20][R4.64], R9 ;  /* 0x0000000904005986 */ /* 0x0003e2000c101114 */
[----:B------:R-:W-:Y:S01]  /*28150*/  ISETP.LT.AND P5, PT, R144, UR9, !P2 ;  /* 0x0000000990007c0c */ /* 0x000fe2000d7a1270 */
[----:B------:R-:W4:Y:S01]  /*28160*/  LDCU UR9, c[0x0][0x398] ;  /* 0x00007300ff0977ac */ /* 0x000f220008000800 */
[----:B------:R-:W-:Y:S01]  /*28170*/  SHF.R.S32.HI R8, RZ, 0x1f, R68 ;  /* 0x0000001fff087819 */ /* 0x000fe20000011444 */
[----:B------:R3:W-:Y:S01]  /*28180*/  @P1 STG.E.U8 desc[UR20][R2.64], R11 ;  /* 0x0000000b02001986 */ /* 0x0007e2000c101114 */
[----:B------:R-:W-:-:S02]  /*28190*/  IADD3 R6, P1, PT, R68, R145, RZ ;  /* 0x0000009144067210 */ /* 0x000fc40007f3e0ff */
[----:B0-----:R-:W-:Y:S01]  /*281a0*/  ISETP.LT.AND P2, PT, R160, UR12, !P2 ;  /* 0x0000000ca0007c0c */ /* 0x001fe2000d741270 */
[----:B------:R-:W0:Y:S02]  /*281b0*/  LDCU UR12, c[0x0][0x398] ;  /* 0x00007300ff0c77ac */ /* 0x000e240008000800 */
[----:B------:R-:W-:Y:S01]  /*281c0*/  IMAD.X R7, R8, 0x1, R161, P1 ;  /* 0x0000000108077824 */ /* 0x000fe200008e06a1 */
[----:B--2---:R-:W-:Y:S01]  /*281d0*/  ISETP.GE.AND P1, PT, R10, UR4, PT ;  /* 0x000000040a007c0c */ /* 0x004fe2000bf26270 */
[----:B------:R-:W2:Y:S01]  /*281e0*/  LDCU UR4, c[0x0][0x39c] ;  /* 0x00007380ff0477ac */ /* 0x000ea20008000800 */
[C---:B-1----:R-:W-:Y:S01]  /*281f0*/  IADD3 R4, P6, PT, R68.reuse, R164, RZ ;  /* 0x000000a444047210 */ /* 0x042fe20007fde0ff */
[----:B------:R-:W-:Y:S01]  /*28200*/  VIADD R68, R68, UR32 ;  /* 0x0000002044447c36 */ /* 0x000fe20008000000 */
[----:B------:R-:W-:Y:S01]  /*28210*/  F2FP.SATFINITE.E5M2.F32.PACK_AB_MERGE_C R95, R95, R94, RZ ;  /* 0x0000005e5f5f723e */ /* 0x000fe200048060ff */
[----:B------:R1:W-:Y:S02]  /*28220*/  @P5 STG.E.U8 desc[UR20][R6.64], R31 ;  /* 0x0000001f06005986 */ /* 0x0003e4000c101114 */
[----:B------:R-:W-:Y:S01]  /*28230*/  IMAD.X R5, R8, 0x1, R165, P6 ;  /* 0x0000000108057824 */ /* 0x000fe200030e06a5 */
[----:B---3--:R-:W-:-:S02]  /*28240*/  ISETP.LT.AND P5, PT, R144, UR10, !P3 ;  /* 0x0000000a90007c0c */ /* 0x008fc4000dfa1270 */
[----:B------:R-:W-:Y:S01]  /*28250*/  PRMT R9, R31, 0x9910, RZ ;  /* 0x000099101f097816 */ /* 0x000fe200000000ff */
[----:B------:R-:W-:Y:S01]  /*28260*/  VIADD R10, R0, 0x1e ;  /* 0x0000001e000a7836 */ /* 0x000fe20000000000 */
[----:B------:R-:W-:Y:S01]  /*28270*/  ISETP.LT.AND P3, PT, R160, UR14, !P3 ;  /* 0x0000000ea0007c0c */ /* 0x000fe2000df61270 */
[----:B------:R3:W-:Y:S01]  /*28280*/  @P2 STG.E.U8 desc[UR20][R4.64], R95 ;  /* 0x0000005f04002986 */ /* 0x0007e2000c101114 */
[----:B------:R-:W-:Y:S01]  /*28290*/  SHF.R.S32.HI R8, RZ, 0x1f, R68 ;  /* 0x0000001fff087819 */ /* 0x000fe20000011444 */
[----:B------:R-:W0:Y:S01]  /*282a0*/  LDCU UR10, c[0x0][0x398] ;  /* 0x00007300ff0a77ac */ /* 0x000e220008000800 */
[----:B------:R-:W-:Y:S02]  /*282b0*/  IADD3 R2, P2, PT, R68, R145, RZ ;  /* 0x0000009144027210 */ /* 0x000fe40007f5e0ff */
[----:B------:R-:W-:Y:S01]  /*282c0*/  PRMT R11, R95, 0x9910, RZ ;  /* 0x000099105f0b7816 */ /* 0x000fe200000000ff */
[----:B-1----:R-:W-:Y:S01]  /*282d0*/  VIADD R7, R0, 0x1f ;  /* 0x0000001f00077836 */ /* 0x002fe20000000000 */
[----:B------:R-:W-:Y:S01]  /*282e0*/  SHF.R.S32.HI R9, RZ, 0x8, R9 ;  /* 0x00000008ff097819 */ /* 0x000fe20000011409 */
[----:B------:R-:W-:Y:S01]  /*282f0*/  IMAD.X R3, R8, 0x1, R161, P2 ;  /* 0x0000000108037824 */ /* 0x000fe200010e06a1 */
[----:B------:R-:W-:Y:S01]  /*28300*/  F2FP.SATFINITE.E5M2.F32.PACK_AB_MERGE_C R33, R33, R32, RZ ;  /* 0x000000202121723e */ /* 0x000fe200048060ff */
[----:B------:R-:W1:Y:S01]  /*28310*/  LDCU UR14, c[0x0][0x398] ;  /* 0x00007300ff0e77ac */ /* 0x000e620008000800 */
[----:B---3--:R-:W-:-:S02]  /*28320*/  IADD3 R4, P6, PT, R68, R164, RZ ;  /* 0x000000a444047210 */ /* 0x008fc40007fde0ff */
[----:B------:R-:W-:Y:S01]  /*28330*/  SHF.R.S32.HI R11, RZ, 0x8, R11 ;  /* 0x00000008ff0b7819 */ /* 0x000fe2000001140b */
[----:B------:R-:W-:Y:S02]  /*28340*/  VIADD R68, R68, UR32 ;  /* 0x0000002044447c36 */ /* 0x000fe40008000000 */
[----:B------:R-:W-:Y:S01]  /*28350*/  IMAD.X R5, R8, 0x1, R165, P6 ;  /* 0x0000000108057824 */ /* 0x000fe200030e06a5 */
[----:B--2---:R-:W-:Y:S01]  /*28360*/  ISETP.GE.AND P2, PT, R10, UR4, PT ;  /* 0x000000040a007c0c */ /* 0x004fe2000bf46270 */
[----:B------:R-:W2:Y:S01]  /*28370*/  LDCU UR4, c[0x0][0x39c] ;  /* 0x00007380ff0477ac */ /* 0x000ea20008000800 */
[----:B------:R3:W-:Y:S01]  /*28380*/  @P5 STG.E.U8 desc[UR20][R2.64], R9 ;  /* 0x0000000902005986 */ /* 0x0007e2000c101114 */
[----:B------:R-:W-:-:S03]  /*28390*/  SHF.R.S32.HI R8, RZ, 0x1f, R68 ;  /* 0x0000001fff087819 */ /* 0x000fc60000011444 */
[----:B------:R1:W-:Y:S01]  /*283a0*/  @P3 STG.E.U8 desc[UR20][R4.64], R11 ;  /* 0x0000000b04003986 */ /* 0x0003e2000c101114 */
[----:B----4-:R-:W-:Y:S01]  /*283b0*/  ISETP.GE.AND P3, PT, R7, UR6, PT ;  /* 0x0000000607007c0c */ /* 0x010fe2000bf66270 */
[----:B------:R-:W4:Y:S01]  /*283c0*/  LDCU UR6, c[0x0][0x398] ;  /* 0x00007300ff0677ac */ /* 0x000f220008000800 */
[----:B------:R-:W-:Y:S02]  /*283d0*/  IADD3 R6, P5, PT, R68, R145, RZ ;  /* 0x0000009144067210 */ /* 0x000fe40007fbe0ff */
[----:B------:R-:W-:Y:S01]  /*283e0*/  ISETP.LT.AND P6, PT, R144, UR9, !P4 ;  /* 0x0000000990007c0c */ /* 0x000fe2000e7c1270 */
[----:B------:R-:W4:Y:S01]  /*283f0*/  LDCU UR9, c[0x0][0x398] ;  /* 0x00007300ff0977ac */ /* 0x000f220008000800 */
[----:B0-----:R-:W-:Y:S01]  /*28400*/  ISETP.LT.AND P4, PT, R160, UR12, !P4 ;  /* 0x0000000ca0007c0c */ /* 0x001fe2000e781270 */
[----:B------:R-:W-:Y:S01]  /*28410*/  IMAD.X R7, R8, 0x1, R161, P5 ;  /* 0x0000000108077824 */ /* 0x000fe200028e06a1 */
[C---:B---3--:R-:W-:Y:S01]  /*28420*/  IADD3 R2, P5, PT, R68.reuse, R164, RZ ;  /* 0x000000a444027210 */ /* 0x048fe20007fbe0ff */
[----:B------:R-:W-:Y:S01]  /*28430*/  VIADD R68, R68, UR32 ;  /* 0x0000002044447c36 */ /* 0x000fe20008000000 */
[----:B------:R-:W-:Y:S01]  /*28440*/  F2FP.SATFINITE.E5M2.F32.PACK_AB_MERGE_C R97, R97, R96, RZ ;  /* 0x000000606161723e */ /* 0x000fe200048060ff */
[----:B-1----:R-:W-:Y:S01]  /*28450*/  VIADD R4, R0, 0x20 ;  /* 0x0000002000047836 */ /* 0x002fe20000000000 */
[----:B------:R-:W0:Y:S01]  /*28460*/  LDCU UR12, c[0x0][0x398] ;  /* 0x00007300ff0c77ac */ /* 0x000e220008000800 */
[----:B------:R-:W-:Y:S01]  /*28470*/  IMAD.X R3, R8, 0x1, R165, P5 ;  /* 0x0000000108037824 */ /* 0x000fe200028e06a5 */
[----:B------:R-:W-:-:S02]  /*28480*/  SHF.R.S32.HI R8, RZ, 0x1f, R68 ;  /* 0x0000001fff087819 */ /* 0x000fc40000011444 */
[----:B--2---:R-:W-:Y:S01]  /*28490*/  ISETP.GE.AND P5, PT, R4, UR4, PT ;  /* 0x0000000404007c0c */ /* 0x004fe2000bfa6270 */
[----:B------:R-:W-:Y:S01]  /*284a0*/  @P6 STG.E.U8 desc[UR20][R6.64], R33 ;  /* 0x0000002106006986 */ /* 0x000fe2000c101114 */
[----:B------:R-:W-:Y:S01]  /*284b0*/  IADD3 R4, P6, PT, R68, R145, RZ ;  /* 0x0000009144047210 */ /* 0x000fe20007fde0ff */
[----:B------:R-:W1:Y:S02]  /*284c0*/  LDCU UR4, c[0x0][0x39c] ;  /* 0x00007380ff0477ac */ /* 0x000e640008000800 */
[----:B------:R2:W-:Y:S01]  /*284d0*/  @P4 STG.E.U8 desc[UR20][R2.64], R97 ;  /* 0x0000006102004986 */ /* 0x0005e2000c101114 */
[----:B------:R-:W-:Y:S01]  /*284e0*/  ISETP.LT.AND P4, PT, R144, UR10, !P1 ;  /* 0x0000000a90007c0c */ /* 0x000fe2000cf81270 */
[----:B------:R-:W-:Y:S01]  /*284f0*/  IMAD.X R5, R8, 0x1, R161, P6 ;  /* 0x0000000108057824 */ /* 0x000fe200030e06a1 */
[----:B----4-:R-:W-:Y:S01]  /*28500*/  ISETP.LT.AND P1, PT, R160, UR6, !P1 ;  /* 0x00000006a0007c0c */ /* 0x010fe2000cf21270 */
[----:B------:R-:W3:Y:S01]  /*28510*/  LDCU UR10, c[0x0][0x398] ;  /* 0x00007300ff0a77ac */ /* 0x000ee20008000800 */
[----:B------:R-:W-:-:S02]  /*28520*/  PRMT R9, R33, 0x9910, RZ ;  /* 0x0000991021097816 */ /* 0x000fc400000000ff */
[----:B------:R-:W-:Y:S01]  /*28530*/  PRMT R11, R97, 0x9910, RZ ;  /* 0x00009910610b7816 */ /* 0x000fe200000000ff */
[----:B------:R-:W-:Y:S01]  /*28540*/  VIADD R10, R0, 0x21 ;  /* 0x00000021000a7836 */ /* 0x000fe20000000000 */
[C---:B--2---:R-:W-:Y:S01]  /*28550*/  IADD3 R2, P6, PT, R68.reuse, R164, RZ ;  /* 0x000000a444027210 */ /* 0x044fe20007fde0ff */
[----:B------:R-:W2:Y:S01]  /*28560*/  LDCU UR6, c[0x0][0x39c] ;  /* 0x00007380ff0677ac */ /* 0x000ea20008000800 */
[----:B------:R-:W-:Y:S01]  /*28570*/  SHF.R.S32.HI R9, RZ, 0x8, R9 ;  /* 0x00000008ff097819 */ /* 0x000fe20000011409 */
[----:B------:R-:W-:Y:S01]  /*28580*/  VIADD R68, R68, UR32 ;  /* 0x0000002044447c36 */ /* 0x000fe20008000000 */
[----:B------:R-:W-:Y:S01]  /*28590*/  SHF.R.S32.HI R11, RZ, 0x8, R11 ;  /* 0x00000008ff0b7819 */ /* 0x000fe2000001140b */
[----:B------:R-:W-:Y:S02]  /*285a0*/  IMAD.X R3, R8, 0x1, R165, P6 ;  /* 0x0000000108037824 */ /* 0x000fe400030e06a5 */
[----:B------:R4:W-:Y:S01]  /*285b0*/  @P4 STG.E.U8 desc[UR20][R4.64], R9 ;  /* 0x0000000904004986 */ /* 0x0009e2000c101114 */
[----:B------:R-:W-:Y:S01]  /*285c0*/  ISETP.LT.AND P4, PT, R144, UR9, !P2 ;  /* 0x0000000990007c0c */ /* 0x000fe2000d781270 */
[----:B------:R-:W2:Y:S01]  /*285d0*/  LDCU UR9, c[0x0][0x398] ;  /* 0x00007300ff0977ac */ /* 0x000ea20008000800 */
[----:B------:R-:W-:Y:S01]  /*285e0*/  SHF.R.S32.HI R8, RZ, 0x1f, R68 ;  /* 0x0000001fff087819 */ /* 0x000fe20000011444 */
[----:B------:R2:W-:Y:S01]  /*285f0*/  @P1 STG.E.U8 desc[UR20][R2.64], R11 ;  /* 0x0000000b02001986 */ /* 0x0005e2000c101114 */
[----:B------:R-:W-:-:S02]  /*28600*/  IADD3 R6, P1, PT, R68, R145, RZ ;  /* 0x0000009144067210 */ /* 0x000fc40007f3e0ff */
[----:B0-----:R-:W-:Y:S01]  /*28610*/  ISETP.LT.AND P2, PT, R160, UR12, !P2 ;  /* 0x0000000ca0007c0c */ /* 0x001fe2000d741270 */
[----:B------:R-:W0:Y:S02]  /*28620*/  LDCU UR12, c[0x0][0x398] ;  /* 0x00007300ff0c77ac */ /* 0x000e240008000800 */
[----:B------:R-:W-:Y:S01]  /*28630*/  IMAD.X R7, R8, 0x1, R161, P1 ;  /* 0x0000000108077824 */ /* 0x000fe200008e06a1 */
[----:B-1----:R-:W-:Y:S01]  /*28640*/  ISETP.GE.AND P1, PT, R10, UR4, PT ;  /* 0x000000040a007c0c */ /* 0x002fe2000bf26270 */
[----:B------:R-:W1:Y:S01]  /*28650*/  LDCU UR4, c[0x0][0x39c] ;  /* 0x00007380ff0477ac */ /* 0x000e620008000800 */
[C---:B----4-:R-:W-:Y:S02]  /*28660*/  IADD3 R4, P6, PT, R68.reuse, R164, RZ ;  /* 0x000000a444047210 */ /* 0x050fe40007fde0ff */
[----:B------:R-:W-:Y:S01]  /*28670*/  F2FP.SATFINITE.E5M2.F32.PACK_AB_MERGE_C R35, R35, R34, RZ ;  /* 0x000000222323723e */ /* 0x000fe200048060ff */
[----:B------:R-:W-:Y:S01]  /*28680*/  VIADD R68, R68, UR32 ;  /* 0x0000002044447c36 */ /* 0x000fe20008000000 */
[----:B------:R-:W-:Y:S01]  /*28690*/  F2FP.SATFINITE.E5M2.F32.PACK_AB_MERGE_C R99, R99, R98, RZ ;  /* 0x000000626363723e */ /* 0x000fe200048060ff */
[----:B------:R-:W-:-:S02]  /*286a0*/  IMAD.X R5, R8, 0x1, R165, P6 ;  /* 0x0000000108057824 */ /* 0x000fc400030e06a5 */
[----:B------:R-:W-:Y:S01]  /*286b0*/  @P4 STG.E.U8 desc[UR20][R6.64], R35 ;  /* 0x0000002306004986 */ /* 0x000fe2000c101114 */
[----:B---3--:R-:W-:Y:S01]  /*286c0*/  ISETP.LT.AND P4, PT, R144, UR10, !P3 ;  /* 0x0000000a90007c0c */ /* 0x008fe2000df81270 */
[----:B------:R-:W-:Y:S01]  /*286d0*/  VIADD R10, R0, 0x22 ;  /* 0x00000022000a7836 */ /* 0x000fe20000000000 */
[----:B------:R-:W-:Y:S01]  /*286e0*/  ISETP.LT.AND P3, PT, R160, UR14, !P3 ;  /* 0x0000000ea0007c0c */ /* 0x000fe2000df61270 */
[----:B------:R3:W-:Y:S01]  /*286f0*/  @P2 STG.E.U8 desc[UR20][R4.64], R99 ;  /* 0x0000006304002986 */ /* 0x0007e2000c101114 */
[----:B------:R-:W-:Y:S01]  /*28700*/  SHF.R.S32.HI R8, RZ, 0x1f, R68 ;  /* 0x0000001fff087819 */ /* 0x000fe20000011444 */
[----:B------:R-:W4:Y:S01]  /*28710*/  LDCU UR10, c[0x0][0x398] ;  /* 0x00007300ff0a77ac */ /* 0x000f220008000800 */
[----:B--2---:R-:W-:Y:S02]  /*28720*/  IADD3 R2, P2, PT, R68, R145, RZ ;  /* 0x0000009144027210 */ /* 0x004fe40007f5e0ff */
[----:B------:R-:W-:Y:S01]  /*28730*/  PRMT R9, R35, 0x9910, RZ ;  /* 0x0000991023097816 */ /* 0x000fe200000000ff */
[----:B------:R-:W2:Y:S01]  /*28740*/  LDCU UR14, c[0x0][0x398] ;  /* 0x00007300ff0e77ac */ /* 0x000ea20008000800 */
[----:B------:R-:W-:Y:S01]  /*28750*/  PRMT R11, R99, 0x9910, RZ ;  /* 0x00009910630b7816 */ /* 0x000fe200000000ff */
[----:B------:R-:W-:Y:S01]  /*28760*/  IMAD.X R3, R8, 0x1, R161, P2 ;  /* 0x0000000108037824 */ /* 0x000fe200010e06a1 */
[----:B---3--:R-:W-:-:S02]  /*28770*/  IADD3 R4, P6, PT, R68, R164, RZ ;  /* 0x000000a444047210 */ /* 0x008fc40007fde0ff */
        /* <DEDUP_REMOVED lines=29> */
[----:B----4-:R-:W-:Y:S01]  /*28950*/  ISETP.LT.AND P5, PT, R144, UR10, !P1 ;  /* 0x0000000a90007c0c */ /* 0x010fe2000cfa1270 */
[----:B------:R-:W2:Y:S01]  /*28960*/  LDCU UR4, c[0x0][0x39c] ;  /* 0x00007380ff0477ac */ /* 0x000ea20008000800 */
[----:B------:R-:W-:Y:S01]  /*28970*/  ISETP.LT.AND P1, PT, R160, UR6, !P1 ;  /* 0x00000006a0007c0c */ /* 0x000fe2000cf21270 */
        /* <DEDUP_REMOVED lines=77> */
[----:B--2---:R-:W-:Y:S01]  /*28e50*/  IADD3 R2, P6, PT, R68, R164, RZ ;  /* 0x000000a444027210 */ /* 0x004fe20007fde0ff */
[----:B------:R-:W2:Y:S01]  /*28e60*/  LDCU UR6, c[0x0][0x39c] ;  /* 0x00007380ff0677ac */ /* 0x000ea20008000800 */
[----:B------:R-:W-:Y:S02]  /*28e70*/  SHF.R.S32.HI R9, RZ, 0x8, R9 ;  /* 0x00000008ff097819 */ /* 0x000fe40000011409 */
[----:B------:R-:W-:Y:S01]  /*28e80*/  SHF.R.S32.HI R11, RZ, 0x8, R11 ;  /* 0x00000008ff0b7819 */ /* 0x000fe2000001140b */
[----:B------:R-:W-:Y:S02]  /*28e90*/  IMAD.X R3, R8, 0x1, R165, P6 ;  /* 0x0000000108037824 */ /* 0x000fe400030e06a5 */
[----:B------:R4:W-:Y:S01]  /*28ea0*/  @P4 STG.E.U8 desc[UR20][R4.64], R9 ;  /* 0x0000000904004986 */ /* 0x0009e2000c101114 */
[----:B------:R-:W-:-:S03]  /*28eb0*/  VIADD R68, R68, UR32 ;  /* 0x0000002044447c36 */ /* 0x000fc60008000000 */
[----:B------:R1:W-:Y:S01]  /*28ec0*/  @P1 STG.E.U8 desc[UR20][R2.64], R11 ;  /* 0x0000000b02001986 */ /* 0x0003e2000c101114 */
[----:B------:R-:W-:Y:S01]  /*28ed0*/  ISETP.LT.AND P1, PT, R144, UR9, !P2 ;  /* 0x0000000990007c0c */ /* 0x000fe2000d721270 */
[----:B------:R-:W2:Y:S01]  /*28ee0*/  LDCU UR9, c[0x0][0x398] ;  /* 0x00007300ff0977ac */ /* 0x000ea20008000800 */
[----:B0-----:R-:W-:Y:S02]  /*28ef0*/  ISETP.LT.AND P2, PT, R160, UR12, !P2 ;  /* 0x0000000ca0007c0c */ /* 0x001fe4000d741270 */
[----:B------:R-:W-:Y:S01]  /*28f00*/  SHF.R.S32.HI R8, RZ, 0x1f, R68 ;  /* 0x0000001fff087819 */ /* 0x000fe20000011444 */
[----:B------:R-:W0:Y:S01]  /*28f10*/  LDCU UR12, c[0x0][0x398] ;  /* 0x00007300ff0c77ac */ /* 0x000e220008000800 */
[C---:B------:R-:W-:Y:S02]  /*28f20*/  IADD3 R6, P4, PT, R68.reuse, R145, RZ ;  /* 0x0000009144067210 */ /* 0x040fe40007f9e0ff */
[----:B----4-:R-:W-:Y:S02]  /*28f30*/  IADD3 R4, P6, PT, R68, R164, RZ ;  /* 0x000000a444047210 */ /* 0x010fe40007fde0ff */
[----:B------:R-:W-:Y:S01]  /*28f40*/  F2FP.SATFINITE.E5M2.F32.PACK_AB_MERGE_C R43, R43, R42, RZ ;  /* 0x0000002a2b2b723e */ /* 0x000fe200048060ff */
[C---:B------:R-:W-:Y:S01]  /*28f50*/  IMAD.X R7, R8.reuse, 0x1, R161, P4 ;  /* 0x0000000108077824 */ /* 0x040fe200020e06a1 */
[----:B------:R-:W-:Y:S01]  /*28f60*/  F2FP.SATFINITE.E5M2.F32.PACK_AB_MERGE_C R107, R107, R106, RZ ;  /* 0x0000006a6b6b723e */ /* 0x000fe200048060ff */
[----:B------:R-:W-:Y:S01]  /*28f70*/  IMAD.X R5, R8, 0x1, R165, P6 ;  /* 0x0000000108057824 */ /* 0x000fe200030e06a5 */
[----:B-1----:R-:W-:Y:S01]  /*28f80*/  ISETP.GE.AND P4, PT, R10, UR4, PT ;  /* 0x000000040a007c0c */ /* 0x002fe2000bf86270 */
[----:B------:R-:W1:Y:S01]  /*28f90*/  LDCU UR4, c[0x0][0x39c] ;  /* 0x00007380ff0477ac */ /* 0x000e620008000800 */
[----:B------:R-:W-:Y:S01]  /*28fa0*/  @P1 STG.E.U8 desc[UR20][R6.64], R43 ;  /* 0x0000002b06001986 */ /* 0x000fe2000c101114 */
[----:B------:R-:W-:-:S03]  /*28fb0*/  VIADD R68, R68, UR32 ;  /* 0x0000002044447c36 */ /* 0x000fc60008000000 */
[----:B------:R4:W-:Y:S01]  /*28fc0*/  @P2 STG.E.U8 desc[UR20][R4.64], R107 ;  /* 0x0000006b04002986 */ /* 0x0009e2000c101114 */
[----:B---3--:R-:W-:Y:S01]  /*28fd0*/  ISETP.LT.AND P2, PT, R144, UR10, !P3 ;  /* 0x0000000a90007c0c */ /* 0x008fe2000df41270 */
[----:B------:R-:W3:Y:S01]  /*28fe0*/  LDCU UR10, c[0x0][0x398] ;  /* 0x00007300ff0a77ac */ /* 0x000ee20008000800 */
[----:B------:R-:W-:Y:S02]  /*28ff0*/  ISETP.LT.AND P1, PT, R160, UR14, !P3 ;  /* 0x0000000ea0007c0c */ /* 0x000fe4000df21270 */
[----:B------:R-:W-:Y:S01]  /*29000*/  SHF.R.S32.HI R8, RZ, 0x1f, R68 ;  /* 0x0000001fff087819 */ /* 0x000fe20000011444 */
[----:B------:R-:W-:Y:S01]  /*29010*/  VIADD R9, R0, 0x2a ;  /* 0x0000002a00097836 */ /* 0x000fe20000000000 */
[----:B------:R-:W-:Y:S01]  /*29020*/  IADD3 R2, P3, PT, R68, R145, RZ ;  /* 0x0000009144027210 */ /* 0x000fe20007f7e0ff */
[----:B------:R-:W3:Y:S01]  /*29030*/  LDCU UR14, c[0x0][0x398] ;  /* 0x00007300ff0e77ac */ /* 0x000ee20008000800 */
[----:B------:R-:W-:Y:S02]  /*29040*/  PRMT R11, R43, 0x9910, RZ ;  /* 0x000099102b0b7816 */ /* 0x000fe400000000ff */
[----:B------:R-:W-:-:S02]  /*29050*/  PRMT R13, R107, 0x9910, RZ ;  /* 0x000099106b0d7816 */ /* 0x000fc400000000ff */
[-C--:B----4-:R-:W-:Y:S01]  /*29060*/  IADD3 R4, P6, PT, R68, R164.reuse, RZ ;  /* 0x000000a444047210 */ /* 0x090fe20007fde0ff */
[----:B------:R-:W-:Y:S01]  /*29070*/  IMAD.X R3, R8, 0x1, R161, P3 ;  /* 0x0000000108037824 */ /* 0x000fe200018e06a1 */
[----:B------:R-:W-:Y:S01]  /*29080*/  SHF.R.S32.HI R11, RZ, 0x8, R11 ;  /* 0x00000008ff0b7819 */ /* 0x000fe2000001140b */
[----:B------:R-:W-:Y:S01]  /*29090*/  VIADD R68, R68, UR32 ;  /* 0x0000002044447c36 */ /* 0x000fe20008000000 */
[----:B------:R-:W-:Y:S01]  /*290a0*/  SHF.R.S32.HI R13, RZ, 0x8, R13 ;  /* 0x00000008ff0d7819 */ /* 0x000fe2000001140d */
[----:B------:R-:W-:Y:S01]  /*290b0*/  IMAD.X R5, R8, 0x1, R165, P6 ;  /* 0x0000000108057824 */ /* 0x000fe200030e06a5 */
[----:B-1----:R-:W-:Y:S01]  /*290c0*/  ISETP.GE.AND P3, PT, R9, UR4, PT ;  /* 0x0000000409007c0c */ /* 0x002fe2000bf66270 */
[----:B------:R1:W-:Y:S01]  /*290d0*/  @P2 STG.E.U8 desc[UR20][R2.64], R11 ;  /* 0x0000000b02002986 */ /* 0x0003e2000c101114 */
[----:B--2---:R-:W-:Y:S01]  /*290e0*/  ISETP.LT.AND P2, PT, R144, UR9, !P5 ;  /* 0x0000000990007c0c */ /* 0x004fe2000ef41270 */
[----:B------:R-:W2:Y:S01]  /*290f0*/  LDCU UR4, c[0x0][0x39c] ;  /* 0x00007380ff0477ac */ /* 0x000ea20008000800 */
[----:B0-----:R-:W-:Y:S01]  /*29100*/  ISETP.LT.AND P5, PT, R160, UR12, !P5 ;  /* 0x0000000ca0007c0c */ /* 0x001fe2000efa1270 */
[----:B------:R0:W-:Y:S01]  /*29110*/  @P1 STG.E.U8 desc[UR20][R4.64], R13 ;  /* 0x0000000d04001986 */ /* 0x0001e2000c101114 */
[----:B------:R-:W-:Y:S01]  /*29120*/  SHF.R.S32.HI R10, RZ, 0x1f, R68 ;  /* 0x0000001fff0a7819 */ /* 0x000fe20000011444 */
[----:B------:R-:W-:Y:S01]  /*29130*/  VIADD R9, R0, 0x2b ;  /* 0x0000002b00097836 */ /* 0x000fe20000000000 */
[C---:B------:R-:W-:Y:S01]  /*29140*/  IADD3 R6, P1, PT, R68.reuse, R145, RZ ;  /* 0x0000009144067210 */ /* 0x040fe20007f3e0ff */
[----:B------:R-:W4:Y:S01]  /*29150*/  LDCU UR9, c[0x0][0x398] ;  /* 0x00007300ff0977ac */ /* 0x000f220008000800 */
[----:B------:R-:W-:-:S02]  /*29160*/  IADD3 R8, P6, PT, R68, R164, RZ ;  /* 0x000000a444087210 */ /* 0x000fc40007fde0ff */
[----:B------:R-:W-:Y:S01]  /*29170*/  F2FP.SATFINITE.E5M2.F32.PACK_AB_MERGE_C R45, R45, R44, RZ ;  /* 0x0000002c2d2d723e */ /* 0x000fe200048060ff */
[C---:B------:R-:W-:Y:S01]  /*29180*/  IMAD.X R7, R10.reuse, 0x1, R161, P1 ;  /* 0x000000010a077824 */ /* 0x040fe200008e06a1 */
[----:B------:R-:W-:Y:S01]  /*29190*/  ISETP.GE.AND P1, PT, R9, UR6, PT ;  /* 0x0000000609007c0c */ /* 0x000fe2000bf26270 */
[----:B------:R-:W-:Y:S01]  /*291a0*/  IMAD.X R9, R10, 0x1, R165, P6 ;  /* 0x000000010a097824 */ /* 0x000fe200030e06a5 */
[----:B------:R-:W-:Y:S01]  /*291b0*/  F2FP.SATFINITE.E5M2.F32.PACK_AB_MERGE_C R109, R109, R108, RZ ;  /* 0x0000006c6d6d723e */ /* 0x000fe200048060ff */
[----:B------:R-:W-:Y:S01]  /*291c0*/  VIADD R68, R68, UR32 ;  /* 0x0000002044447c36 */ /* 0x000fe20008000000 */
[----:B------:R-:W4:Y:S01]  /*291d0*/  LDCU UR12, c[0x0][0x398] ;  /* 0x00007300ff0c77ac */ /* 0x000f220008000800 */
[----:B---3--:R-:W-:Y:S01]  /*291e0*/  ISETP.LT.AND P6, PT, R144, UR10, !P4 ;  /* 0x0000000a90007c0c */ /* 0x008fe2000e7c1270 */
[----:B------:R-:W-:Y:S01]  /*291f0*/  @P2 STG.E.U8 desc[UR20][R6.64], R45 ;  /* 0x0000002d06002986 */ /* 0x000fe2000c101114 */
[----:B-1----:R-:W-:Y:S01]  /*29200*/  VIADD R3, R0, 0x2c ;  /* 0x0000002c00037836 */ /* 0x002fe20000000000 */
[----:B------:R-:W-:Y:S01]  /*29210*/  SHF.R.S32.HI R10, RZ, 0x1f, R68 ;  /* 0x0000001fff0a7819 */ /* 0x000fe20000011444 */
[----:B------:R-:W1:Y:S01]  /*29220*/  LDCU UR6, c[0x0][0x39c] ;  /* 0x00007380ff0677ac */ /* 0x000e620008000800 */
[----:B------:R3:W-:Y:S01]  /*29230*/  @P5 STG.E.U8 desc[UR20][R8.64], R109 ;  /* 0x0000006d08005986 */ /* 0x0007e2000c101114 */
[----:B------:R-:W-:-:S02]  /*29240*/  IADD3 R2, P5, PT, R68, R145, RZ ;  /* 0x0000009144027210 */ /* 0x000fc40007fbe0ff */
[----:B0-----:R-:W-:Y:S01]  /*29250*/  PRMT R4, R45, 0x9910, RZ ;  /* 0x000099102d047816 */ /* 0x001fe200000000ff */
[----:B------:R-:W0:Y:S01]  /*29260*/  LDCU UR10, c[0x0][0x398] ;  /* 0x00007300ff0a77ac */ /* 0x000e220008000800 */
[----:B--2---:R-:W-:Y:S01]  /*29270*/  ISETP.GE.AND P2, PT, R3, UR4, PT ;  /* 0x0000000403007c0c */ /* 0x004fe2000bf46270 */
[----:B------:R-:W-:Y:S01]  /*29280*/  IMAD.X R3, R10, 0x1, R161, P5 ;  /* 0x000000010a037824 */ /* 0x000fe200028e06a1 */
[----:B------:R-:W2:Y:S01]  /*29290*/  LDCU UR4, c[0x0][0x39c] ;  /* 0x00007380ff0477ac */ /* 0x000ea20008000800 */
[----:B---3--:R-:W-:Y:S02]  /*292a0*/  SHF.R.S32.HI R9, RZ, 0x8, R4 ;  /* 0x00000008ff097819 */ /* 0x008fe40000011404 */
[----:B----4-:R-:W-:Y:S01]  /*292b0*/  ISETP.LT.AND P5, PT, R160, UR9, !P4 ;  /* 0x00000009a0007c0c */ /* 0x010fe2000e7a1270 */
[----:B------:R-:W3:Y:S02]  /*292c0*/  LDCU UR9, c[0x0][0x398] ;  /* 0x00007300ff0977ac */ /* 0x000ee40008000800 */
[----:B------:R4:W-:Y:S01]  /*292d0*/  @P6 STG.E.U8 desc[UR20][R2.64], R9 ;  /* 0x0000000902006986 */ /* 0x0009e2000c101114 */
[C---:B------:R-:W-:Y:S01]  /*292e0*/  IADD3 R4, P6, PT, R68.reuse, R164, RZ ;  /* 0x000000a444047210 */ /* 0x040fe20007fde0ff */
[----:B------:R-:W-:Y:S01]  /*292f0*/  VIADD R68, R68, UR32 ;  /* 0x0000002044447c36 */ /* 0x000fe20008000000 */
[----:B------:R-:W-:-:S02]  /*29300*/  PRMT R11, R109, 0x9910, RZ ;  /* 0x000099106d0b7816 */ /* 0x000fc400000000ff */
[----:B------:R-:W-:Y:S01]  /*29310*/  ISETP.LT.AND P4, PT, R144, UR12, !P3 ;  /* 0x0000000c90007c0c */ /* 0x000fe2000df81270 */
[----:B------:R-:W-:Y:S01]  /*29320*/  IMAD.X R5, R10, 0x1, R165, P6 ;  /* 0x000000010a057824 */ /* 0x000fe200030e06a5 */
[----:B------:R-:W-:Y:S01]  /*29330*/  SHF.R.S32.HI R8, RZ, 0x1f, R68 ;  /* 0x0000001fff087819 */ /* 0x000fe20000011444 */
[----:B------:R-:W0:Y:S01]  /*29340*/  LDCU UR12, c[0x0][0x398] ;  /* 0x00007300ff0c77ac */ /* 0x000e220008000800 */
[----:B------:R-:W-:Y:S02]  /*29350*/  IADD3 R6, P6, PT, R68, R145, RZ ;  /* 0x0000009144067210 */ /* 0x000fe40007fde0ff */
[----:B------:R-:W-:Y:S01]  /*29360*/  SHF.R.S32.HI R11, RZ, 0x8, R11 ;  /* 0x00000008ff0b7819 */ /* 0x000fe2000001140b */
[----:B----4-:R-:W-:Y:S01]  /*29370*/  VIADD R2, R0, 0x2d ;  /* 0x0000002d00027836 */ /* 0x010fe20000000000 */
[----:B------:R-:W-:Y:S01]  /*29380*/  ISETP.LT.AND P3, PT, R160, UR14, !P3 ;  /* 0x0000000ea0007c0c */ /* 0x000fe2000df61270 */
[----:B------:R-:W-:Y:S01]  /*29390*/  IMAD.X R7, R8, 0x1, R161, P6 ;  /* 0x0000000108077824 */ /* 0x000fe200030e06a1 */
[----:B------:R-:W-:Y:S01]  /*293a0*/  F2FP.SATFINITE.E5M2.F32.PACK_AB_MERGE_C R47, R47, R46, RZ ;  /* 0x0000002e2f2f723e */ /* 0x000fe200048060ff */
[----:B------:R-:W-:Y:S01]  /*293b0*/  @P5 STG.E.U8 desc[UR20][R4.64], R11 ;  /* 0x0000000b04005986 */ /* 0x000fe2000c101114 */
[----:B--2---:R-:W-:Y:S01]  /*293c0*/  ISETP.GE.AND P6, PT, R2, UR4, PT ;  /* 0x0000000402007c0c */ /* 0x004fe2000bfc6270 */
[----:B------:R-:W-:Y:S01]  /*293d0*/  VIADD R3, R0, 0x2e ;  /* 0x0000002e00037836 */ /* 0x000fe20000000000 */
[----:B------:R-:W-:Y:S01]  /*293e0*/  IADD3 R2, P5, PT, R68, R164, RZ ;  /* 0x000000a444027210 */ /* 0x000fe20007fbe0ff */
[----:B------:R2:W-:Y:S01]  /*293f0*/  @P4 STG.E.U8 desc[UR20][R6.64], R47 ;  /* 0x0000002f06004986 */ /* 0x0005e2000c101114 */
[----:B------:R-:W-:Y:S01]  /*29400*/  F2FP.SATFINITE.E5M2.F32.PACK_AB_MERGE_C R111, R111, R110, RZ ;  /* 0x0000006e6f6f723e */ /* 0x000fe200048060ff */
[----:B------:R-:W4:Y:S01]  /*29410*/  LDCU UR4, c[0x0][0x39c] ;  /* 0x00007380ff0477ac */ /* 0x000f220008000800 */
[----:B-1----:R-:W-:Y:S01]  /*29420*/  ISETP.GE.AND P4, PT, R3, UR6, PT ;  /* 0x0000000603007c0c */ /* 0x002fe2000bf86270 */
[----:B------:R-:W-:-:S02]  /*29430*/  IMAD.X R3, R8, 0x1, R165, P5 ;  /* 0x0000000108037824 */ /* 0x000fc400028e06a5 */
[----:B------:R-:W-:Y:S01]  /*29440*/  VIADD R68, R68, UR32 ;  /* 0x0000002044447c36 */ /* 0x000fe20008000000 */
[----:B0-----:R-:W-:Y:S01]  /*29450*/  ISETP.LT.AND P5, PT, R144, UR10, !P1 ;  /* 0x0000000a90007c0c */ /* 0x001fe2000cfa1270 */
[----:B------:R-:W0:Y:S01]  /*29460*/  LDCU UR6, c[0x0][0x398] ;  /* 0x00007300ff0677ac */ /* 0x000e220008000800 */
[----:B------:R1:W-:Y:S01]  /*29470*/  @P3 STG.E.U8 desc[UR20][R2.64], R111 ;  /* 0x0000006f02003986 */ /* 0x0003e2000c101114 */
[----:B------:R-:W-:Y:S02]  /*29480*/  PRMT R9, R47, 0x9910, RZ ;  /* 0x000099102f097816 */ /* 0x000fe400000000ff */
[----:B--2---:R-:W-:Y:S01]  /*29490*/  SHF.R.S32.HI R6, RZ, 0x1f, R68 ;  /* 0x0000001fff067819 */ /* 0x004fe20000011444 */
[----:B------:R-:W2:Y:S01]  /*294a0*/  LDCU UR10, c[0x0][0x398] ;  /* 0x00007300ff0a77ac */ /* 0x000ea20008000800 */
[----:B------:R-:W-:Y:S02]  /*294b0*/  IADD3 R4, P3, PT, R68, R145, RZ ;  /* 0x0000009144047210 */ /* 0x000fe40007f7e0ff */
[----:B------:R-:W-:-:S03]  /*294c0*/  SHF.R.S32.HI R9, RZ, 0x8, R9 ;  /* 0x00000008ff097819 */ /* 0x000fc60000011409 */
[----:B------:R-:W-:Y:S01]  /*294d0*/  IMAD.X R5, R6, 0x1, R161, P3 ;  /* 0x0000000106057824 */ /* 0x000fe200018e06a1 */
[----:B---3--:R-:W-:Y:S01]  /*294e0*/  ISETP.LT.AND P1, PT, R160, UR9, !P1 ;  /* 0x00000009a0007c0c */ /* 0x008fe2000cf21270 */
[----:B------:R-:W3:Y:S01]  /*294f0*/  LDCU UR9, c[0x0][0x398] ;  /* 0x00007300ff0977ac */ /* 0x000ee20008000800 */
[----:B------:R-:W-:Y:S02]  /*29500*/  PRMT R11, R111, 0x9910, RZ ;  /* 0x000099106f0b7816 */ /* 0x000fe400000000ff */
[----:B------:R2:W-:Y:S01]  /*29510*/  @P5 STG.E.U8 desc[UR20][R4.64], R9 ;  /* 0x0000000904005986 */ /* 0x0005e2000c101114 */
[C---:B-1----:R-:W-:Y:S02]  /*29520*/  IADD3 R2, P5, PT, R68.reuse, R164, RZ ;  /* 0x000000a444027210 */ /* 0x042fe40007fbe0ff */
[----:B------:R-:W-:Y:S01]  /*29530*/  SHF.R.S32.HI R11, RZ, 0x8, R11 ;  /* 0x00000008ff0b7819 */ /* 0x000fe2000001140b */
[----:B------:R-:W-:Y:S02]  /*29540*/  VIADD R68, R68, UR32 ;  /* 0x0000002044447c36 */ /* 0x000fe40008000000 */
[----:B------:R-:W-:Y:S01]  /*29550*/  IMAD.X R3, R6, 0x1, R165, P5 ;  /* 0x0000000106037824 */ /* 0x000fe200028e06a5 */
[----:B0-----:R-:W-:Y:S01]  /*29560*/  ISETP.LT.AND P3, PT, R144, UR6, !P2 ;  /* 0x0000000690007c0c */ /* 0x001fe2000d761270 */
[----:B--2---:R-:W-:-:S03]  /*29570*/  VIADD R4, R0, 0x2f ;  /* 0x0000002f00047836 */ /* 0x004fc60000000000 */
[----:B------:R0:W-:Y:S01]  /*29580*/  @P1 STG.E.U8 desc[UR20][R2.64], R11 ;  /* 0x0000000b02001986 */ /* 0x0001e2000c101114 */
[----:B------:R-:W-:Y:S02]  /*29590*/  SHF.R.S32.HI R10, RZ, 0x1f, R68 ;  /* 0x0000001fff0a7819 */ /* 0x000fe40000011444 */
[----:B------:R-:W-:Y:S01]  /*295a0*/  F2FP.SATFINITE.E5M2.F32.PACK_AB_MERGE_C R49, R49, R48, RZ ;  /* 0x000000303131723e */ /* 0x000fe200048060ff */
[----:B------:R-:W-:Y:S01]  /*295b0*/  VIADD R8, R68, UR32 ;  /* 0x0000002044087c36 */ /* 0x000fe20008000000 */
[----:B----4-:R-:W-:Y:S01]  /*295c0*/  ISETP.GE.AND P1, PT, R4, UR4, PT ;  /* 0x0000000404007c0c */ /* 0x010fe2000bf26270 */
[----:B------:R-:W1:Y:S01]  /*295d0*/  LDCU UR4, c[0x0][0x39c] ;  /* 0x00007380ff0477ac */ /* 0x000e620008000800 */
[----:B------:R-:W-:Y:S02]  /*295e0*/  IADD3 R6, P5, PT, R68, R145, RZ ;  /* 0x0000009144067210 */ /* 0x000fe40007fbe0ff */
[----:B------:R-:W-:Y:S01]  /*295f0*/  ISETP.LT.AND P2, PT, R160, UR10, !P2 ;  /* 0x0000000aa0007c0c */ /* 0x000fe2000d741270 */
[----:B------:R-:W2:Y:S02]  /*29600*/  LDCU UR6, c[0x0][0x398] ;  /* 0x00007300ff0677ac */ /* 0x000ea40008000800 */
[----:B------:R-:W-:Y:S01]  /*29610*/  IMAD.X R7, R10, 0x1, R161, P5 ;  /* 0x000000010a077824 */ /* 0x000fe200028e06a1 */
[----:B------:R-:W-:-:S02]  /*29620*/  IADD3 R4, P5, PT, R68, R164, RZ ;  /* 0x000000a444047210 */ /* 0x000fc40007fbe0ff */
[----:B------:R-:W-:Y:S01]  /*29630*/  F2FP.SATFINITE.E5M2.F32.PACK_AB_MERGE_C R113, R113, R112, RZ ;  /* 0x000000707171723e */ /* 0x000fe200048060ff */
[----:B------:R-:W-:Y:S01]  /*29640*/  VIADD R13, R0, 0x31 ;  /* 0x00000031000d7836 */ /* 0x000fe20000000000 */
[----:B------:R4:W-:Y:S01]  /*29650*/  @P3 STG.E.U8 desc[UR20][R6.64], R49 ;  /* 0x0000003106003986 */ /* 0x0009e2000c101114 */
[----:B---3--:R-:W-:Y:S01]  /*29660*/  ISETP.LT.AND P3, PT, R144, UR9, !P6 ;  /* 0x0000000990007c0c */ /* 0x008fe2000f761270 */
[----:B------:R-:W-:Y:S01]  /*29670*/  IMAD.X R5, R10, 0x1, R165, P5 ;  /* 0x000000010a057824 */ /* 0x000fe200028e06a5 */
[----:B------:R-:W-:Y:S01]  /*29680*/  SHF.R.S32.HI R12, RZ, 0x1f, R8 ;  /* 0x0000001fff0c7819 */ /* 0x000fe20000011408 */
[----:B------:R-:W3:Y:S01]  /*29690*/  LDCU UR9, c[0x0][0x398] ;  /* 0x00007300ff0977ac */ /* 0x000ee20008000800 */
[----:B0-----:R-:W-:Y:S02]  /*296a0*/  IADD3 R2, P5, PT, R8, R145, RZ ;  /* 0x0000009108027210 */ /* 0x001fe40007fbe0ff */
[----:B------:R-:W-:Y:S01]  /*296b0*/  PRMT R9, R49, 0x9910, RZ ;  /* 0x0000991031097816 */ /* 0x000fe200000000ff */
[----:B------:R-:W-:Y:S01]  /*296c0*/  @P2 STG.E.U8 desc[UR20][R4.64], R113 ;  /* 0x0000007104002986 */ /* 0x000fe2000c101114 */
[----:B------:R-:W-:Y:S01]  /*296d0*/  F2FP.SATFINITE.E5M2.F32.PACK_AB_MERGE_C R51, R51, R50, RZ ;  /* 0x000000323333723e */ /* 0x000fe200048060ff */
[----:B------:R-:W0:Y:S01]  /*296e0*/  LDCU UR10, c[0x0][0x398] ;  /* 0x00007300ff0a77ac */ /* 0x000e220008000800 */
[----:B----4-:R-:W-:Y:S01]  /*296f0*/  VIADD R6, R0, 0x30 ;  /* 0x0000003000067836 */ /* 0x010fe20000000000 */
[----:B------:R-:W-:Y:S01]  /*29700*/  SHF.R.S32.HI R9, RZ, 0x8, R9 ;  /* 0x00000008ff097819 */ /* 0x000fe20000011409 */
[----:B------:R-:W-:-:S03]  /*29710*/  IMAD.X R3, R12, 0x1, R161, P5 ;  /* 0x000000010c037824 */ /* 0x000fc600028e06a1 */
[----:B-1----:R-:W-:Y:S01]  /*29720*/  ISETP.GE.AND P2, PT, R6, UR4, PT ;  /* 0x0000000406007c0c */ /* 0x002fe2000bf46270 */
[----:B------:R-:W1:Y:S01]  /*29730*/  LDCU UR4, c[0x0][0x39c] ;  /* 0x00007380ff0477ac */ /* 0x000e620008000800 */
[----:B------:R4:W-:Y:S01]  /*29740*/  @P3 STG.E.U8 desc[UR20][R2.64], R9 ;  /* 0x0000000902003986 */ /* 0x0009e2000c101114 */
[C---:B------:R-:W-:Y:S01]  /*29750*/  IADD3 R6, P3, PT, R8.reuse, R164, RZ ;  /* 0x000000a408067210 */ /* 0x040fe20007f7e0ff */
[----:B------:R-:W-:Y:S01]  /*29760*/  VIADD R8, R8, UR32 ;  /* 0x0000002008087c36 */ /* 0x000fe20008000000 */
[----:B--2---:R-:W-:Y:S01]  /*29770*/  ISETP.LT.AND P6, PT, R160, UR6, !P6 ;  /* 0x00000006a0007c0c */ /* 0x004fe2000f7c1270 */
[----:B------:R-:W2:Y:S02]  /*29780*/  LDCU UR6, c[0x0][0x398] ;  /* 0x00007300ff0677ac */ /* 0x000ea40008000800 */
[----:B------:R-:W-:Y:S01]  /*29790*/  IMAD.X R7, R12, 0x1, R165, P3 ;  /* 0x000000010c077824 */ /* 0x000fe200018e06a5 */
[----:B------:R-:W-:Y:S02]  /*297a0*/  SHF.R.S32.HI R10, RZ, 0x1f, R8 ;  /* 0x0000001fff0a7819 */ /* 0x000fe40000011408 */
[----:B----4-:R-:W-:-:S02]  /*297b0*/  IADD3 R2, P3, PT, R8, R145, RZ ;  /* 0x0000009108027210 */ /* 0x010fc40007f7e0ff */
[----:B------:R-:W-:Y:S02]  /*297c0*/  PRMT R11, R113, 0x9910, RZ ;  /* 0x00009910710b7816 */ /* 0x000fe400000000ff */
[----:B------:R-:W-:Y:S01]  /*297d0*/  ISETP.LT.AND P5, PT, R144, UR12, !P4 ;  /* 0x0000000c90007c0c */ /* 0x000fe2000e7a1270 */
[----:B------:R-:W-:Y:S01]  /*297e0*/  IMAD.X R3, R10, 0x1, R161, P3 ;  /* 0x000000010a037824 */ /* 0x000fe200018e06a1 */
[----:B---3--:R-:W-:Y:S01]  /*297f0*/  ISETP.LT.AND P4, PT, R160, UR9, !P4 ;  /* 0x00000009a0007c0c */ /* 0x008fe2000e781270 */
[----:B------:R-:W3:Y:S01]  /*29800*/  LDCU UR9, c[0x0][0x398] ;  /* 0x00007300ff0977ac */ /* 0x000ee20008000800 */
[----:B-1----:R-:W-:Y:S02]  /*29810*/  ISETP.GE.AND P3, PT, R13, UR4, PT ;  /* 0x000000040d007c0c */ /* 0x002fe4000bf66270 */
[----:B------:R-:W-:Y:S01]  /*29820*/  SHF.R.S32.HI R11, RZ, 0x8, R11 ;  /* 0x00000008ff0b7819 */ /* 0x000fe2000001140b */
[----:B------:R-:W1:Y:S04]  /*29830*/  LDCU UR4, c[0x0][0x39c] ;  /* 0x00007380ff0477ac */ /* 0x000e680008000800 */
[----:B------:R4:W-:Y:S01]  /*29840*/  @P6 STG.E.U8 desc[UR20][R6.64], R11 ;  /* 0x0000000b06006986 */ /* 0x0009e2000c101114 */
[C---:B------:R-:W-:Y:S01]  /*29850*/  IADD3 R4, P6, PT, R8.reuse, R164, RZ ;  /* 0x000000a408047210 */ /* 0x040fe20007fde0ff */
[----:B------:R-:W-:Y:S01]  /*29860*/  VIADD R8, R8, UR32 ;  /* 0x0000002008087c36 */ /* 0x000fe20008000000 */
[----:B------:R-:W-:Y:S01]  /*29870*/  F2FP.SATFINITE.E5M2.F32.PACK_AB_MERGE_C R115, R115, R114, RZ ;  /* 0x000000727373723e */ /* 0x000fe200048060ff */
[----:B------:R0:W-:Y:S01]  /*29880*/  @P5 STG.E.U8 desc[UR20][R2.64], R51 ;  /* 0x0000003302005986 */ /* 0x0001e2000c101114 */
[----:B--2---:R-:W-:Y:S01]  /*29890*/  ISETP.LT.AND P5, PT, R144, UR6, !P1 ;  /* 0x0000000690007c0c */ /* 0x004fe2000cfa1270 */
[----:B------:R-:W-:Y:S01]  /*298a0*/  IMAD.X R5, R10, 0x1, R165, P6 ;  /* 0x000000010a057824 */ /* 0x000fe200030e06a5 */
[----:B------:R-:W2:Y:S01]  /*298b0*/  LDCU UR6, c[0x0][0x39c] ;  /* 0x00007380ff0677ac */ /* 0x000ea20008000800 */
[----:B------:R-:W-:Y:S01]  /*298c0*/  SHF.R.S32.HI R10, RZ, 0x1f, R8 ;  /* 0x0000001fff0a7819 */ /* 0x000fe20000011408 */
[----:B------:R-:W2:Y:S01]  /*298d0*/  LDCU UR12, c[0x0][0x398] ;  /* 0x00007300ff0c77ac */ /* 0x000ea20008000800 */
[----:B----4-:R-:W-:Y:S01]  /*298e0*/  VIADD R7, R0, 0x32 ;  /* 0x0000003200077836 */ /* 0x010fe20000000000 */
[----:B------:R-:W-:Y:S01]  /*298f0*/  IADD3 R6, P6, PT, R8, R145, RZ ;  /* 0x0000009108067210 */ /* 0x000fe20007fde0ff */
[----:B------:R4:W-:Y:S01]  /*29900*/  @P4 STG.E.U8 desc[UR20][R4.64], R115 ;  /* 0x0000007304004986 */ /* 0x0009e2000c101114 */
[----:B---3--:R-:W-:Y:S01]  /*29910*/  ISETP.LT.AND P1, PT, R160, UR9, !P1 ;  /* 0x00000009a0007c0c */ /* 0x008fe2000cf21270 */
[----:B------:R-:W3:Y:S01]  /*29920*/  LDCU UR9, c[0x0][0x398] ;  /* 0x00007300ff0977ac */ /* 0x000ee20008000800 */
[----:B-1----:R-:W-:Y:S01]  /*29930*/  ISETP.GE.AND P4, PT, R7, UR4, PT ;  /* 0x0000000407007c0c */ /* 0x002fe2000bf86270 */
[----:B------:R-:W-:Y:S01]  /*29940*/  IMAD.X R7, R10, 0x1, R161, P6 ;  /* 0x000000010a077824 */ /* 0x000fe200030e06a1 */
[----:B------:R-:W-:Y:S01]  /*29950*/  PRMT R9, R51, 0x9910, RZ ;  /* 0x0000991033097816 */ /* 0x000fe200000000ff */
[----:B------:R-:W1:Y:S01]  /*29960*/  LDCU UR4, c[0x0][0x39c] ;  /* 0x00007380ff0477ac */ /* 0x000e620008000800 */
[----:B0-----:R-:W-:-:S02]  /*29970*/  IADD3 R2, P6, PT, R8, R164, RZ ;  /* 0x000000a408027210 */ /* 0x001fc40007fde0ff */
[----:B------:R-:W-:Y:S02]  /*29980*/  PRMT R11, R115, 0x9910, RZ ;  /* 0x00009910730b7816 */ /* 0x000fe400000000ff */
[----:B------:R-:W-:Y:S01]  /*29990*/  SHF.R.S32.HI R9, RZ, 0x8, R9 ;  /* 0x00000008ff097819 */ /* 0x000fe20000011409 */
[----:B------:R-:W-:Y:S01]  /*299a0*/  IMAD.X R3, R10, 0x1, R165, P6 ;  /* 0x000000010a037824 */ /* 0x000fe200030e06a5 */
[----:B------:R-:W-:Y:S01]  /*299b0*/  SHF.R.S32.HI R11, RZ, 0x8, R11 ;  /* 0x00000008ff0b7819 */ /* 0x000fe2000001140b */
[----:B----4-:R-:W-:Y:S02]  /*299c0*/  VIADD R5, R0, 0x33 ;  /* 0x0000003300057836 */ /* 0x010fe40000000000 */
[----:B------:R-:W-:Y:S01]  /*299d0*/  VIADD R8, R8, UR32 ;  /* 0x0000002008087c36 */ /* 0x000fe20008000000 */
[----:B------:R0:W-:Y:S04]  /*299e0*/  @P5 STG.E.U8 desc[UR20][R6.64], R9 ;  /* 0x0000000906005986 */ /* 0x0001e8000c101114 */
[----:B------:R4:W-:Y:S01]  /*299f0*/  @P1 STG.E.U8 desc[UR20][R2.64], R11 ;  /* 0x0000000b02001986 */ /* 0x0009e2000c101114 */
[----:B--2---:R-:W-:Y:S01]  /*29a00*/  ISETP.GE.AND P1, PT, R5, UR6, PT ;  /* 0x0000000605007c0c */ /* 0x004fe2000bf26270 */
[----:B------:R-:W2:Y:S01]  /*29a10*/  LDCU UR6, c[0x0][0x398] ;  /* 0x00007300ff0677ac */ /* 0x000ea20008000800 */
[----:B------:R-:W-:-:S02]  /*29a20*/  SHF.R.S32.HI R10, RZ, 0x1f, R8 ;  /* 0x0000001fff0a7819 */ /* 0x000fc40000011408 */
[----:B------:R-:W-:Y:S02]  /*29a30*/  IADD3 R4, P6, PT, R8, R145, RZ ;  /* 0x0000009108047210 */ /* 0x000fe40007fde0ff */
[----:B------:R-:W-:Y:S01]  /*29a40*/  ISETP.LT.AND P5, PT, R144, UR10, !P2 ;  /* 0x0000000a90007c0c */ /* 0x000fe2000d7a1270 */
[----:B------:R-:W1:Y:S01]  /*29a50*/  LDCU UR10, c[0x0][0x398] ;  /* 0x00007300ff0a77ac */ /* 0x000e620008000800 */
[----:B------:R-:W-:Y:S01]  /*29a60*/  ISETP.LT.AND P2, PT, R160, UR12, !P2 ;  /* 0x0000000ca0007c0c */ /* 0x000fe2000d741270 */
[----:B------:R-:W-:Y:S01]  /*29a70*/  IMAD.X R5, R10, 0x1, R161, P6 ;  /* 0x000000010a057824 */ /* 0x000fe200030e06a1 */
[C---:B0-----:R-:W-:Y:S01]  /*29a80*/  IADD3 R6, P6, PT, R8.reuse, R164, RZ ;  /* 0x000000a408067210 */ /* 0x041fe20007fde0ff */
[----:B------:R-:W-:Y:S01]  /*29a90*/  VIADD R8, R8, UR32 ;  /* 0x0000002008087c36 */ /* 0x000fe20008000000 */
[----:B------:R-:W-:Y:S01]  /*29aa0*/  F2FP.SATFINITE.E5M2.F32.PACK_AB_MERGE_C R53, R53, R52, RZ ;  /* 0x000000343535723e */ /* 0x000fe200048060ff */
[----:B----4-:R-:W-:Y:S01]  /*29ab0*/  VIADD R3, R0, 0x34 ;  /* 0x0000003400037836 */ /* 0x010fe20000000000 */
[----:B------:R-:W-:Y:S01]  /*29ac0*/  F2FP.SATFINITE.E5M2.F32.PACK_AB_MERGE_C R117, R117, R116, RZ ;  /* 0x000000747575723e */ /* 0x000fe200048060ff */
[----:B------:R-:W-:Y:S01]  /*29ad0*/  IMAD.X R7, R10, 0x1, R165, P6 ;  /* 0x000000010a077824 */ /* 0x000fe200030e06a5 */
[----:B------:R-:W-:-:S02]  /*29ae0*/  SHF.R.S32.HI R10, RZ, 0x1f, R8 ;  /* 0x0000001fff0a7819 */ /* 0x000fc40000011408 */
[----:B------:R-:W-:Y:S01]  /*29af0*/  IADD3 R2, P6, PT, R8, R145, RZ ;  /* 0x0000009108027210 */ /* 0x000fe20007fde0ff */
[----:B------:R0:W-:Y:S01]  /*29b00*/  @P5 STG.E.U8 desc[UR20][R4.64], R53 ;  /* 0x0000003504005986 */ /* 0x0001e2000c101114 */
[----:B---3--:R-:W-:Y:S01]  /*29b10*/  ISETP.LT.AND P5, PT, R144, UR9, !P3 ;  /* 0x0000000990007c0c */ /* 0x008fe2000dfa1270 */
[----:B------:R-:W3:Y:S01]  /*29b20*/  LDCU UR9, c[0x0][0x398] ;  /* 0x00007300ff0977ac */ /* 0x000ee20008000800 */
[----:B--2---:R-:W-:Y:S01]  /*29b30*/  ISETP.LT.AND P3, PT, R160, UR6, !P3 ;  /* 0x00000006a0007c0c */ /* 0x004fe2000df61270 */
[----:B------:R2:W-:Y:S01]  /*29b40*/  @P2 STG.E.U8 desc[UR20][R6.64], R117 ;  /* 0x0000007506002986 */ /* 0x0005e2000c101114 */
[----:B-1----:R-:W-:Y:S01]  /*29b50*/  ISETP.GE.AND P2, PT, R3, UR4, PT ;  /* 0x0000000403007c0c */ /* 0x002fe2000bf46270 */
[----:B------:R-:W1:Y:S01]  /*29b60*/  LDCU UR4, c[0x0][0x398] ;  /* 0x00007300ff0477ac */ /* 0x000e620008000800 */
[----:B------:R-:W-:Y:S01]  /*29b70*/  PRMT R9, R53, 0x9910, RZ ;  /* 0x0000991035097816 */ /* 0x000fe200000000ff */
[----:B------:R-:W-:Y:S01]  /*29b80*/  IMAD.X R3, R10, 0x1, R161, P6 ;  /* 0x000000010a037824 */ /* 0x000fe200030e06a1 */
[----:B------:R-:W-:Y:S01]  /*29b90*/  PRMT R11, R117, 0x9910, RZ ;  /* 0x00009910750b7816 */ /* 0x000fe200000000ff */
[----:B------:R-:W4:Y:S01]  /*29ba0*/  LDCU UR6, c[0x0][0x398] ;  /* 0x00007300ff0677ac */ /* 0x000f220008000800 */
[----:B0-----:R-:W-:-:S02]  /*29bb0*/  IADD3 R4, P6, PT, R8, R164, RZ ;  /* 0x000000a408047210 */ /* 0x001fc40007fde0ff */
[----:B------:R-:W-:Y:S02]  /*29bc0*/  SHF.R.S32.HI R9, RZ, 0x8, R9 ;  /* 0x00000008ff097819 */ /* 0x000fe40000011409 */
[----:B------:R-:W-:Y:S01]  /*29bd0*/  SHF.R.S32.HI R11, RZ, 0x8, R11 ;  /* 0x00000008ff0b7819 */ /* 0x000fe2000001140b */
[----:B------:R-:W-:Y:S02]  /*29be0*/  IMAD.X R5, R10, 0x1, R165, P6 ;  /* 0x000000010a057824 */ /* 0x000fe400030e06a5 */
[----:B--2---:R-:W-:Y:S01]  /*29bf0*/  VIADD R7, R0, 0x35 ;  /* 0x0000003500077836 */ /* 0x004fe20000000000 */
[----:B------:R0:W-:Y:S01]  /*29c00*/  @P5 STG.E.U8 desc[UR20][R2.64], R9 ;  /* 0x0000000902005986 */ /* 0x0001e2000c101114 */
[----:B------:R-:W-:Y:S01]  /*29c10*/  VIADD R8, R8, UR32 ;  /* 0x0000002008087c36 */ /* 0x000fe20008000000 */
[----:B------:R-:W-:Y:S01]  /*29c20*/  ISETP.LT.AND P5, PT, R144, UR10, !P4 ;  /* 0x0000000a90007c0c */ /* 0x000fe2000e7a1270 */
[----:B------:R-:W2:Y:S01]  /*29c30*/  LDCU UR10, c[0x0][0x398] ;  /* 0x00007300ff0a77ac */ /* 0x000ea20008000800 */
[----:B------:R2:W-:Y:S01]  /*29c40*/  @P3 STG.E.U8 desc[UR20][R4.64], R11 ;  /* 0x0000000b04003986 */ /* 0x0005e2000c101114 */
[----:B------:R-:W-:-:S02]  /*29c50*/  ISETP.GE.AND P3, PT, R7, UR5, PT ;  /* 0x0000000507007c0c */ /* 0x000fc4000bf66270 */
[----:B------:R-:W-:Y:S01]  /*29c60*/  SHF.R.S32.HI R10, RZ, 0x1f, R8 ;  /* 0x0000001fff0a7819 */ /* 0x000fe20000011408 */
[----:B------:R-:W3:Y:S01]  /*29c70*/  LDCU UR5, c[0x0][0x398] ;  /* 0x00007300ff0577ac */ /* 0x000ee20008000800 */
[----:B------:R-:W-:Y:S02]  /*29c80*/  IADD3 R6, P6, PT, R8, R145, RZ ;  /* 0x0000009108067210 */ /* 0x000fe40007fde0ff */
[----:B-1----:R-:W-:Y:S01]  /*29c90*/  ISETP.LT.AND P4, PT, R160, UR4, !P4 ;  /* 0x00000004a0007c0c */ /* 0x002fe2000e781270 */
[----:B------:R-:W1:Y:S01]  /*29ca0*/  LDCU UR4, c[0x0][0x398] ;  /* 0x00007300ff0477ac */ /* 0x000e620008000800 */
[----:B------:R-:W-:Y:S01]  /*29cb0*/  F2FP.SATFINITE.E5M2.F32.PACK_AB_MERGE_C R55, R55, R54, RZ ;  /* 0x000000363737723e */ /* 0x000fe200048060ff */
[----:B------:R-:W-:Y:S01]  /*29cc0*/  IMAD.X R7, R10, 0x1, R161, P6 ;  /* 0x000000010a077824 */ /* 0x000fe200030e06a1 */
[C---:B0-----:R-:W-:Y:S01]  /*29cd0*/  IADD3 R2, P6, PT, R8.reuse, R164, RZ ;  /* 0x000000a408027210 */ /* 0x041fe20007fde0ff */
[----:B------:R-:W-:Y:S01]  /*29ce0*/  VIADD R8, R8, UR32 ;  /* 0x0000002008087c36 */ /* 0x000fe20008000000 */
[----:B------:R-:W-:-:S02]  /*29cf0*/  F2FP.SATFINITE.E5M2.F32.PACK_AB_MERGE_C R119, R119, R118, RZ ;  /* 0x000000767777723e */ /* 0x000fc400048060ff */
[----:B------:R0:W-:Y:S01]  /*29d00*/  @P5 STG.E.U8 desc[UR20][R6.64], R55 ;  /* 0x0000003706005986 */ /* 0x0001e2000c101114 */
[----:B----4-:R-:W-:Y:S01]  /*29d10*/  ISETP.LT.AND P5, PT, R144, UR6, !P1 ;  /* 0x0000000690007c0c */ /* 0x010fe2000cfa1270 */
[----:B------:R-:W-:Y:S01]  /*29d20*/  IMAD.X R3, R10, 0x1, R165, P6 ;  /* 0x000000010a037824 */ /* 0x000fe200030e06a5 */
[----:B------:R-:W-:Y:S01]  /*29d30*/  SHF.R.S32.HI R10, RZ, 0x1f, R8 ;  /* 0x0000001fff0a7819 */ /* 0x000fe20000011408 */
[----:B--2---:R-:W-:Y:S01]  /*29d40*/  VIADD R5, R0, 0x36 ;  /* 0x0000003600057836 */ /* 0x004fe20000000000 */
[----:B------:R-:W-:Y:S01]  /*29d50*/  IADD3 R4, P6, PT, R8, R145, RZ ;  /* 0x0000009108047210 */ /* 0x000fe20007fde0ff */
[----:B------:R-:W2:Y:S01]  /*29d60*/  LDCU UR6, c[0x0][0x398] ;  /* 0x00007300ff0677ac */ /* 0x000ea20008000800 */
[----:B------:R-:W-:Y:S01]  /*29d70*/  PRMT R9, R55, 0x9910, RZ ;  /* 0x0000991037097816 */ /* 0x000fe200000000ff */
[----:B------:R4:W-:Y:S01]  /*29d80*/  @P4 STG.E.U8 desc[UR20][R2.64], R119 ;  /* 0x0000007702004986 */ /* 0x0009e2000c101114 */
[----:B------:R-:W-:Y:S01]  /*29d90*/  ISETP.GE.AND P4, PT, R5, UR11, PT ;  /* 0x0000000b05007c0c */ /* 0x000fe2000bf86270 */
[----:B------:R-:W-:Y:S01]  /*29da0*/  IMAD.X R5, R10, 0x1, R161, P6 ;  /* 0x000000010a057824 */ /* 0x000fe200030e06a1 */
[----:B---3--:R-:W-:Y:S01]  /*29db0*/  ISETP.LT.AND P1, PT, R160, UR5, !P1 ;  /* 0x00000005a0007c0c */ /* 0x008fe2000cf21270 */
[----:B------:R-:W3:Y:S01]  /*29dc0*/  LDCU UR5, c[0x0][0x398] ;  /* 0x00007300ff0577ac */ /* 0x000ee20008000800 */
[----:B------:R-:W-:-:S02]  /*29dd0*/  SHF.R.S32.HI R9, RZ, 0x8, R9 ;  /* 0x00000008ff097819 */ /* 0x000fc40000011409 */
[C---:B0-----:R-:W-:Y:S01]  /*29de0*/  IADD3 R6, P6, PT, R8.reuse, R164, RZ ;  /* 0x000000a408067210 */ /* 0x041fe20007fde0ff */
[----:B------:R-:W-:Y:S01]  /*29df0*/  VIADD R8, R8, UR32 ;  /* 0x0000002008087c36 */ /* 0x000fe20008000000 */
[----:B------:R-:W-:Y:S01]  /*29e00*/  PRMT R11, R119, 0x9910, RZ ;  /* 0x00009910770b7816 */ /* 0x000fe200000000ff */
[----:B------:R0:W-:Y:S01]  /*29e10*/  @P5 STG.E.U8 desc[UR20][R4.64], R9 ;  /* 0x0000000904005986 */ /* 0x0001e2000c101114 */
[----:B-1----:R-:W-:Y:S01]  /*29e20*/  ISETP.LT.AND P5, PT, R144, UR4, !P2 ;  /* 0x0000000490007c0c */ /* 0x002fe2000d7a1270 */
[----:B------:R-:W-:Y:S01]  /*29e30*/  IMAD.X R7, R10, 0x1, R165, P6 ;  /* 0x000000010a077824 */ /* 0x000fe200030e06a5 */
[----:B------:R-:W-:Y:S01]  /*29e40*/  SHF.R.S32.HI R11, RZ, 0x8, R11 ;  /* 0x00000008ff0b7819 */ /* 0x000fe2000001140b */
[----:B----4-:R-:W-:Y:S01]  /*29e50*/  VIADD R3, R0, 0x37 ;  /* 0x0000003700037836 */ /* 0x010fe20000000000 */
[----:B------:R-:W-:Y:S01]  /*29e60*/  SHF.R.S32.HI R10, RZ, 0x1f, R8 ;  /* 0x0000001fff0a7819 */ /* 0x000fe20000011408 */
[----:B------:R-:W1:Y:S01]  /*29e70*/  LDCU UR4, c[0x0][0x398] ;  /* 0x00007300ff0477ac */ /* 0x000e620008000800 */
[----:B------:R-:W-:Y:S01]  /*29e80*/  IADD3 R2, P6, PT, R8, R145, RZ ;  /* 0x0000009108027210 */ /* 0x000fe20007fde0ff */
[----:B------:R4:W-:Y:S01]  /*29e90*/  @P1 STG.E.U8 desc[UR20][R6.64], R11 ;  /* 0x0000000b06001986 */ /* 0x0009e2000c101114 */
[----:B------:R-:W-:Y:S01]  /*29ea0*/  ISETP.GE.AND P1, PT, R3, UR7, PT ;  /* 0x0000000703007c0c */ /* 0x000fe2000bf26270 */
[----:B------:R-:W1:Y:S01]  /*29eb0*/  LDCU UR7, c[0x0][0x398] ;  /* 0x00007300ff0777ac */ /* 0x000e620008000800 */
[----:B--2---:R-:W-:Y:S01]  /*29ec0*/  ISETP.LT.AND P2, PT, R160, UR6, !P2 ;  /* 0x00000006a0007c0c */ /* 0x004fe2000d741270 */
[----:B------:R-:W-:Y:S01]  /*29ed0*/  IMAD.X R3, R10, 0x1, R161, P6 ;  /* 0x000000010a037824 */ /* 0x000fe200030e06a1 */
[----:B------:R-:W-:Y:S01]  /*29ee0*/  F2FP.SATFINITE.E5M2.F32.PACK_AB_MERGE_C R57, R57, R56, RZ ;  /* 0x000000383939723e */ /* 0x000fe200048060ff */
[----:B------:R-:W2:Y:S01]  /*29ef0*/  LDCU UR6, c[0x0][0x398] ;  /* 0x00007300ff0677ac */ /* 0x000ea20008000800 */
[C---:B0-----:R-:W-:Y:S01]  /*29f00*/  IADD3 R4, P6, PT, R8.reuse, R164, RZ ;  /* 0x000000a408047210 */ /* 0x041fe20007fde0ff */
[----:B------:R-:W-:-:S02]  /*29f10*/  VIADD R8, R8, UR32 ;  /* 0x0000002008087c36 */ /* 0x000fc40008000000 */
[----:B------:R0:W-:Y:S01]  /*29f20*/  @P5 STG.E.U8 desc[UR20][R2.64], R57 ;  /* 0x0000003902005986 */ /* 0x0001e2000c101114 */
[----:B---3--:R-:W-:Y:S01]  /*29f30*/  ISETP.LT.AND P5, PT, R144, UR5, !P3 ;  /* 0x0000000590007c0c */ /* 0x008fe2000dfa1270 */
[----:B------:R-:W-:Y:S01]  /*29f40*/  IMAD.X R5, R10, 0x1, R165, P6 ;  /* 0x000000010a057824 */ /* 0x000fe200030e06a5 */
[----:B------:R-:W-:Y:S01]  /*29f50*/  F2FP.SATFINITE.E5M2.F32.PACK_AB_MERGE_C R121, R121, R120, RZ ;  /* 0x000000787979723e */ /* 0x000fe200048060ff */
[----:B----4-:R-:W-:Y:S01]  /*29f60*/  VIADD R7, R0, 0x38 ;  /* 0x0000003800077836 */ /* 0x010fe20000000000 */
[----:B------:R-:W-:Y:S01]  /*29f70*/  SHF.R.S32.HI R10, RZ, 0x1f, R8 ;  /* 0x0000001fff0a7819 */ /* 0x000fe20000011408 */
[----:B------:R-:W3:Y:S01]  /*29f80*/  LDCU UR5, c[0x0][0x398] ;  /* 0x00007300ff0577ac */ /* 0x000ee20008000800 */
[----:B------:R-:W-:Y:S02]  /*29f90*/  IADD3 R6, P6, PT, R8, R145, RZ ;  /* 0x0000009108067210 */ /* 0x000fe40007fde0ff */
[----:B------:R-:W-:Y:S01]  /*29fa0*/  PRMT R9, R57, 0x9910, RZ ;  /* 0x0000991039097816 */ /* 0x000fe200000000ff */
[----:B------:R4:W-:Y:S01]  /*29fb0*/  @P2 STG.E.U8 desc[UR20][R4.64], R121 ;  /* 0x0000007904002986 */ /* 0x0009e2000c101114 */
[----:B------:R-:W-:Y:S01]  /*29fc0*/  ISETP.GE.AND P2, PT, R7, UR27, PT ;  /* 0x0000001b07007c0c */ /* 0x000fe2000bf46270 */
[----:B------:R-:W-:Y:S01]  /*29fd0*/  IMAD.X R7, R10, 0x1, R161, P6 ;  /* 0x000000010a077824 */ /* 0x000fe200030e06a1 */
[----:B-1----:R-:W-:Y:S01]  /*29fe0*/  ISETP.LT.AND P3, PT, R160, UR4, !P3 ;  /* 0x00000004a0007c0c */ /* 0x002fe2000df61270 */
[----:B------:R-:W1:Y:S01]  /*29ff0*/  LDCU UR4, c[0x0][0x398] ;  /* 0x00007300ff0477ac */ /* 0x000e620008000800 */
[----:B------:R-:W-:-:S02]  /*2a000*/  SHF.R.S32.HI R9, RZ, 0x8, R9 ;  /* 0x00000008ff097819 */ /* 0x000fc40000011409 */
[C---:B0-----:R-:W-:Y:S01]  /*2a010*/  IADD3 R2, P6, PT, R8.reuse, R164, RZ ;  /* 0x000000a408027210 */ /* 0x041fe20007fde0ff */
[----:B------:R-:W-:Y:S01]  /*2a020*/  VIADD R8, R8, UR32 ;  /* 0x0000002008087c36 */ /* 0x000fe20008000000 */
[----:B------:R-:W-:Y:S01]  /*2a030*/  PRMT R11, R121, 0x9910, RZ ;  /* 0x00009910790b7816 */ /* 0x000fe200000000ff */
[----:B------:R0:W-:Y:S01]  /*2a040*/  @P5 STG.E.U8 desc[UR20][R6.64], R9 ;  /* 0x0000000906005986 */ /* 0x0001e2000c101114 */
[----:B--2---:R-:W-:Y:S01]  /*2a050*/  ISETP.LT.AND P5, PT, R144, UR6, !P4 ;  /* 0x0000000690007c0c */ /* 0x004fe2000e7a1270 */
[----:B------:R-:W-:Y:S01]  /*2a060*/  IMAD.X R3, R10, 0x1, R165, P6 ;  /* 0x000000010a037824 */ /* 0x000fe200030e06a5 */
[----:B------:R-:W-:Y:S01]  /*2a070*/  SHF.R.S32.HI R11, RZ, 0x8, R11 ;  /* 0x00000008ff0b7819 */ /* 0x000fe2000001140b */
[----:B----4-:R-:W-:Y:S01]  /*2a080*/  VIADD R5, R0, 0x39 ;  /* 0x0000003900057836 */ /* 0x010fe20000000000 */
[----:B------:R-:W-:Y:S01]  /*2a090*/  SHF.R.S32.HI R10, RZ, 0x1f, R8 ;  /* 0x0000001fff0a7819 */ /* 0x000fe20000011408 */
[----:B------:R-:W2:Y:S01]  /*2a0a0*/  LDCU UR6, c[0x0][0x398] ;  /* 0x00007300ff0677ac */ /* 0x000ea20008000800 */
[----:B------:R-:W-:Y:S01]  /*2a0b0*/  IADD3 R4, P6, PT, R8, R145, RZ ;  /* 0x0000009108047210 */ /* 0x000fe20007fde0ff */
[----:B------:R4:W-:Y:S01]  /*2a0c0*/  @P3 STG.E.U8 desc[UR20][R2.64], R11 ;  /* 0x0000000b02003986 */ /* 0x0009e2000c101114 */
[----:B------:R-:W-:-:S02]  /*2a0d0*/  ISETP.GE.AND P3, PT, R5, UR25, PT ;  /* 0x0000001905007c0c */ /* 0x000fc4000bf66270 */
[----:B---3--:R-:W-:Y:S01]  /*2a0e0*/  ISETP.LT.AND P4, PT, R160, UR5, !P4 ;  /* 0x00000005a0007c0c */ /* 0x008fe2000e781270 */
[----:B------:R-:W-:Y:S01]  /*2a0f0*/  IMAD.X R5, R10, 0x1, R161, P6 ;  /* 0x000000010a057824 */ /* 0x000fe200030e06a1 */
[----:B------:R-:W-:Y:S01]  /*2a100*/  F2FP.SATFINITE.E5M2.F32.PACK_AB_MERGE_C R59, R59, R58, RZ ;  /* 0x0000003a3b3b723e */ /* 0x000fe200048060ff */
[----:B------:R-:W3:Y:S01]  /*2a110*/  LDCU UR5, c[0x0][0x398] ;  /* 0x00007300ff0577ac */ /* 0x000ee20008000800 */
[C---:B0-----:R-:W-:Y:S01]  /*2a120*/  IADD3 R6, P6, PT, R8.reuse, R164, RZ ;  /* 0x000000a408067210 */ /* 0x041fe20007fde0ff */
[----:B------:R-:W-:Y:S02]  /*2a130*/  VIADD R8, R8, UR32 ;  /* 0x0000002008087c36 */ /* 0x000fe40008000000 */
[----:B------:R0:W-:Y:S01]  /*2a140*/  @P5 STG.E.U8 desc[UR20][R4.64], R59 ;  /* 0x0000003b04005986 */ /* 0x0001e2000c101114 */
[----:B-1----:R-:W-:Y:S01]  /*2a150*/  ISETP.LT.AND P5, PT, R144, UR4, !P1 ;  /* 0x0000000490007c0c */ /* 0x002fe2000cfa1270 */
[----:B------:R-:W-:Y:S01]  /*2a160*/  IMAD.X R7, R10, 0x1, R165, P6 ;  /* 0x000000010a077824 */ /* 0x000fe200030e06a5 */
[----:B------:R-:W-:Y:S01]  /*2a170*/  F2FP.SATFINITE.E5M2.F32.PACK_AB_MERGE_C R123, R123, R122, RZ ;  /* 0x0000007a7b7b723e */ /* 0x000fe200048060ff */
[----:B----4-:R-:W-:Y:S01]  /*2a180*/  VIADD R3, R0, 0x3a ;  /* 0x0000003a00037836 */ /* 0x010fe20000000000 */
[----:B------:R-:W-:Y:S01]  /*2a190*/  SHF.R.S32.HI R10, RZ, 0x1f, R8 ;  /* 0x0000001fff0a7819 */ /* 0x000fe20000011408 */
[----:B------:R-:W1:Y:S01]  /*2a1a0*/  LDCU UR4, c[0x0][0x398] ;  /* 0x00007300ff0477ac */ /* 0x000e620008000800 */
[----:B------:R-:W-:-:S02]  /*2a1b0*/  IADD3 R2, P6, PT, R8, R145, RZ ;  /* 0x0000009108027210 */ /* 0x000fc40007fde0ff */
[----:B------:R-:W-:Y:S01]  /*2a1c0*/  PRMT R9, R59, 0x9910, RZ ;  /* 0x000099103b097816 */ /* 0x000fe200000000ff */
[----:B------:R4:W-:Y:S01]  /*2a1d0*/  @P4 STG.E.U8 desc[UR20][R6.64], R123 ;  /* 0x0000007b06004986 */ /* 0x0009e2000c101114 */
[----:B------:R-:W-:Y:S01]  /*2a1e0*/  ISETP.GE.AND P4, PT, R3, UR23, PT ;  /* 0x0000001703007c0c */ /* 0x000fe2000bf86270 */
[----:B------:R-:W-:Y:S01]  /*2a1f0*/  IMAD.X R3, R10, 0x1, R161, P6 ;  /* 0x000000010a037824 */ /* 0x000fe200030e06a1 */
[----:B------:R-:W-:Y:S02]  /*2a200*/  SHF.R.S32.HI R9, RZ, 0x8, R9 ;  /* 0x00000008ff097819 */ /* 0x000fe40000011409 */
[----:B--2---:R-:W-:Y:S01]  /*2a210*/  ISETP.LT.AND P1, PT, R160, UR6, !P1 ;  /* 0x00000006a0007c0c */ /* 0x004fe2000cf21270 */
[----:B------:R-:W2:Y:S01]  /*2a220*/  LDCU UR6, c[0x0][0x398] ;  /* 0x00007300ff0677ac */ /* 0x000ea20008000800 */
[C---:B0-----:R-:W-:Y:S01]  /*2a230*/  IADD3 R4, P6, PT, R8.reuse, R164, RZ ;  /* 0x000000a408047210 */ /* 0x041fe20007fde0ff */
[----:B------:R0:W-:Y:S01]  /*2a240*/  @P5 STG.E.U8 desc[UR20][R2.64], R9 ;  /* 0x0000000902005986 */ /* 0x0001e2000c101114 */
[----:B------:R-:W-:Y:S01]  /*2a250*/  PRMT R11, R123, 0x9910, RZ ;  /* 0x000099107b0b7816 */ /* 0x000fe200000000ff */
[----:B------:R-:W-:Y:S01]  /*2a260*/  VIADD R8, R8, UR32 ;  /* 0x0000002008087c36 */ /* 0x000fe20008000000 */
[----:B---3--:R-:W-:Y:S01]  /*2a270*/  ISETP.LT.AND P5, PT, R144, UR5, !P2 ;  /* 0x0000000590007c0c */ /* 0x008fe2000d7a1270 */
[----:B------:R-:W3:Y:S01]  /*2a280*/  LDCU UR5, c[0x0][0x398] ;  /* 0x00007300ff0577ac */ /* 0x000ee20008000800 */
[----:B------:R-:W-:Y:S01]  /*2a290*/  SHF.R.S32.HI R11, RZ, 0x8, R11 ;  /* 0x00000008ff0b7819 */ /* 0x000fe2000001140b */
[----:B------:R-:W-:Y:S01]  /*2a2a0*/  IMAD.X R5, R10, 0x1, R165, P6 ;  /* 0x000000010a057824 */ /* 0x000fe200030e06a5 */
[----:B------:R-:W-:-:S02]  /*2a2b0*/  SHF.R.S32.HI R10, RZ, 0x1f, R8 ;  /* 0x0000001fff0a7819 */ /* 0x000fc40000011408 */
[----:B----4-:R-:W-:Y:S01]  /*2a2c0*/  IADD3 R6, P6, PT, R8, R145, RZ ;  /* 0x0000009108067210 */ /* 0x010fe20007fde0ff */
[----:B0-----:R-:W-:Y:S01]  /*2a2d0*/  VIADD R2, R0, 0x3b ;  /* 0x0000003b00027836 */ /* 0x001fe20000000000 */
[----:B-1----:R-:W-:Y:S01]  /*2a2e0*/  ISETP.LT.AND P2, PT, R160, UR4, !P2 ;  /* 0x00000004a0007c0c */ /* 0x002fe2000d741270 */
[----:B------:R0:W-:Y:S01]  /*2a2f0*/  @P1 STG.E.U8 desc[UR20][R4.64], R11 ;  /* 0x0000000b04001986 */ /* 0x0001e2000c101114 */
[----:B------:R-:W-:Y:S01]  /*2a300*/  F2FP.SATFINITE.E5M2.F32.PACK_AB_MERGE_C R61, R61, R60, RZ ;  /* 0x0000003c3d3d723e */ /* 0x000fe200048060ff */
[----:B------:R-:W-:Y:S01]  /*2a310*/  IMAD.X R7, R10, 0x1, R161, P6 ;  /* 0x000000010a077824 */ /* 0x000fe200030e06a1 */
[----:B------:R-:W-:Y:S01]  /*2a320*/  ISETP.GE.AND P1, PT, R2, UR19, PT ;  /* 0x0000001302007c0c */ /* 0x000fe2000bf26270 */
[C---:B------:R-:W-:Y:S01]  /*2a330*/  VIADD R9, R8.reuse, UR32 ;  /* 0x0000002008097c36 */ /* 0x040fe20008000000 */
[----:B------:R-:W-:Y:S01]  /*2a340*/  IADD3 R2, P6, PT, R8, R164, RZ ;  /* 0x000000a408027210 */ /* 0x000fe20007fde0ff */
[----:B------:R-:W1:Y:S01]  /*2a350*/  LDCU UR4, c[0x0][0x398] ;  /* 0x00007300ff0477ac */ /* 0x000e620008000800 */
[----:B------:R-:W-:Y:S01]  /*2a360*/  PRMT R12, R61, 0x9910, RZ ;  /* 0x000099103d0c7816 */ /* 0x000fe200000000ff */
[----:B------:R4:W-:Y:S01]  /*2a370*/  @P5 STG.E.U8 desc[UR20][R6.64], R61 ;  /* 0x0000003d06005986 */ /* 0x0009e2000c101114 */
[----:B------:R-:W-:Y:S01]  /*2a380*/  F2FP.SATFINITE.E5M2.F32.PACK_AB_MERGE_C R125, R125, R124, RZ ;  /* 0x0000007c7d7d723e */ /* 0x000fe200048060ff */
[----:B------:R-:W-:Y:S01]  /*2a390*/  IMAD.X R3, R10, 0x1, R165, P6 ;  /* 0x000000010a037824 */ /* 0x000fe200030e06a5 */
[----:B--2---:R-:W-:-:S02]  /*2a3a0*/  ISETP.LT.AND P5, PT, R144, UR6, !P3 ;  /* 0x0000000690007c0c */ /* 0x004fc4000dfa1270 */
[----:B------:R-:W-:Y:S01]  /*2a3b0*/  SHF.R.S32.HI R8, RZ, 0x1f, R9 ;  /* 0x0000001fff087819 */ /* 0x000fe20000011409 */
[----:B0-----:R-:W-:Y:S01]  /*2a3c0*/  IMAD.MOV.U32 R11, RZ, RZ, R12 ;  /* 0x000000ffff0b7224 */ /* 0x001fe200078e000c */
[----:B------:R-:W-:Y:S01]  /*2a3d0*/  IADD3 R4, P6, PT, R9, R145, RZ ;  /* 0x0000009109047210 */ /* 0x000fe20007fde0ff */
[----:B------:R0:W-:Y:S01]  /*2a3e0*/  @P2 STG.E.U8 desc[UR20][R2.64], R125 ;  /* 0x0000007d02002986 */ /* 0x0001e2000c101114 */
[----:B---3--:R-:W-:Y:S01]  /*2a3f0*/  ISETP.LT.AND P3, PT, R160, UR5, !P3 ;  /* 0x00000005a0007c0c */ /* 0x008fe2000df61270 */
[----:B------:R-:W2:Y:S01]  /*2a400*/  LDCU UR5, c[0x0][0x398] ;  /* 0x00007300ff0577ac */ /* 0x000ea20008000800 */
[----:B----4-:R-:W-:Y:S02]  /*2a410*/  VIADD R6, R0, 0x3c ;  /* 0x0000003c00067836 */ /* 0x010fe40000000000 */
[----:B------:R-:W-:Y:S01]  /*2a420*/  IMAD.X R5, R8, 0x1, R161, P6 ;  /* 0x0000000108057824 */ /* 0x000fe200030e06a1 */
[----:B------:R-:W-:Y:S01]  /*2a430*/  SHF.R.S32.HI R11, RZ, 0x8, R11 ;  /* 0x00000008ff0b7819 */ /* 0x000fe2000001140b */
[----:B------:R-:W3:Y:S01]  /*2a440*/  LDCU UR6, c[0x0][0x398] ;  /* 0x00007300ff0677ac */ /* 0x000ee20008000800 */
[----:B------:R-:W-:-:S02]  /*2a450*/  ISETP.GE.AND P2, PT, R6, UR17, PT ;  /* 0x0000001106007c0c */ /* 0x000fc4000bf46270 */
[----:B------:R-:W-:Y:S02]  /*2a460*/  IADD3 R6, P6, PT, R9, R164, RZ ;  /* 0x000000a409067210 */ /* 0x000fe40007fde0ff */
[----:B------:R-:W-:Y:S01]  /*2a470*/  PRMT R13, R125, 0x9910, RZ ;  /* 0x000099107d0d7816 */ /* 0x000fe200000000ff */
[----:B------:R-:W-:Y:S01]  /*2a480*/  VIADD R9, R9, UR32 ;  /* 0x0000002009097c36 */ /* 0x000fe20008000000 */
[----:B------:R4:W-:Y:S01]  /*2a490*/  @P5 STG.E.U8 desc[UR20][R4.64], R11 ;  /* 0x0000000b04005986 */ /* 0x0009e2000c101114 */
[----:B------:R-:W-:Y:S01]  /*2a4a0*/  IMAD.X R7, R8, 0x1, R165, P6 ;  /* 0x0000000108077824 */ /* 0x000fe200030e06a5 */
[----:B------:R-:W-:Y:S02]  /*2a4b0*/  SHF.R.S32.HI R13, RZ, 0x8, R13 ;  /* 0x00000008ff0d7819 */ /* 0x000fe4000001140d */
[----:B------:R-:W-:Y:S01]  /*2a4c0*/  ISETP.LT.AND P5, PT, R144, UR7, !P4 ;  /* 0x0000000790007c0c */ /* 0x000fe2000e7a1270 */
[----:B------:R-:W2:Y:S01]  /*2a4d0*/  LDCU UR7, c[0x0][0x398] ;  /* 0x00007300ff0777ac */ /* 0x000ea20008000800 */
[----:B-1----:R-:W-:Y:S01]  /*2a4e0*/  ISETP.LT.AND P4, PT, R160, UR4, !P4 ;  /* 0x00000004a0007c0c */ /* 0x002fe2000e781270 */
[----:B------:R1:W-:Y:S01]  /*2a4f0*/  @P3 STG.E.U8 desc[UR20][R6.64], R13 ;  /* 0x0000000d06003986 */ /* 0x0003e2000c101114 */
[----:B------:R-:W-:Y:S01]  /*2a500*/  SHF.R.S32.HI R8, RZ, 0x1f, R9 ;  /* 0x0000001fff087819 */ /* 0x000fe20000011409 */
[----:B------:R-:W3:Y:S01]  /*2a510*/  LDCU UR4, c[0x0][0x398] ;  /* 0x00007300ff0477ac */ /* 0x000ee20008000800 */
[----:B0-----:R-:W-:-:S02]  /*2a520*/  IADD3 R2, P6, PT, R9, R145, RZ ;  /* 0x0000009109027210 */ /* 0x001fc40007fde0ff */
[----:B----4-:R-:W-:Y:S02]  /*2a530*/  IADD3 R4, P3, PT, R9, R164, RZ ;  /* 0x000000a409047210 */ /* 0x010fe40007f7e0ff */
[----:B------:R-:W-:Y:S01]  /*2a540*/  F2FP.SATFINITE.E5M2.F32.PACK_AB_MERGE_C R63, R63, R62, RZ ;  /* 0x0000003e3f3f723e */ /* 0x000fe200048060ff */
[C---:B------:R-:W-:Y:S01]  /*2a550*/  IMAD.X R3, R8.reuse, 0x1, R161, P6 ;  /* 0x0000000108037824 */ /* 0x040fe200030e06a1 */
[----:B------:R-:W-:Y:S01]  /*2a560*/  F2FP.SATFINITE.E5M2.F32.PACK_AB_MERGE_C R127, R127, R126, RZ ;  /* 0x0000007e7f7f723e */ /* 0x000fe200048060ff */
[----:B------:R-:W-:Y:S02]  /*2a570*/  IMAD.X R5, R8, 0x1, R165, P3 ;  /* 0x0000000108057824 */ /* 0x000fe400018e06a5 */
[----:B------:R-:W-:Y:S01]  /*2a580*/  VIADD R9, R9, UR32 ;  /* 0x0000002009097c36 */ /* 0x000fe20008000000 */
[----:B------:R0:W-:Y:S01]  /*2a590*/  @P5 STG.E.U8 desc[UR20][R2.64], R63 ;  /* 0x0000003f02005986 */ /* 0x0001e2000c101114 */
[----:B------:R-:W-:-:S03]  /*2a5a0*/  VIADD R10, R0, 0x3d ;  /* 0x0000003d000a7836 */ /* 0x000fc60000000000 */
[----:B------:R4:W-:Y:S01]  /*2a5b0*/  @P4 STG.E.U8 desc[UR20][R4.64], R127 ;  /* 0x0000007f04004986 */ /* 0x0009e2000c101114 */
[----:B--2---:R-:W-:Y:S01]  /*2a5c0*/  ISETP.LT.AND P4, PT, R144, UR5, !P1 ;  /* 0x0000000590007c0c */ /* 0x004fe2000cf81270 */
[----:B-1----:R-:W-:Y:S01]  /*2a5d0*/  VIADD R7, R0, 0x3e ;  /* 0x0000003e00077836 */ /* 0x002fe20000000000 */
[----:B------:R-:W-:Y:S01]  /*2a5e0*/  SHF.R.S32.HI R0, RZ, 0x1f, R9 ;  /* 0x0000001fff007819 */ /* 0x000fe20000011409 */
[----:B------:R-:W1:Y:S01]  /*2a5f0*/  LDCU UR5, c[0x0][0x398] ;  /* 0x00007300ff0577ac */ /* 0x000e620008000800 */
[----:B------:R-:W-:Y:S02]  /*2a600*/  IADD3 R6, P5, PT, R9, R145, RZ ;  /* 0x0000009109067210 */ /* 0x000fe40007fbe0ff */
[----:B------:R-:W-:Y:S02]  /*2a610*/  PRMT R11, R63, 0x9910, RZ ;  /* 0x000099103f0b7816 */ /* 0x000fe400000000ff */
[----:B------:R-:W-:Y:S01]  /*2a620*/  ISETP.GE.AND P3, PT, R7, UR13, PT ;  /* 0x0000000d07007c0c */ /* 0x000fe2000bf66270 */
[----:B------:R-:W-:Y:S01]  /*2a630*/  IMAD.X R7, R0, 0x1, R161, P5 ;  /* 0x0000000100077824 */ /* 0x000fe200028e06a1 */
[----:B---3--:R-:W-:Y:S01]  /*2a640*/  ISETP.LT.AND P1, PT, R160, UR4, !P1 ;  /* 0x00000004a0007c0c */ /* 0x008fe2000cf21270 */
[----:B------:R-:W2:Y:S01]  /*2a650*/  LDCU UR4, c[0x0][0x398] ;  /* 0x00007300ff0477ac */ /* 0x000ea20008000800 */
[----:B------:R-:W-:-:S02]  /*2a660*/  SHF.R.S32.HI R11, RZ, 0x8, R11 ;  /* 0x00000008ff0b7819 */ /* 0x000fc4000001140b */
[C---:B0-----:R-:W-:Y:S01]  /*2a670*/  IADD3 R2, P5, PT, R9.reuse, R164, RZ ;  /* 0x000000a409027210 */ /* 0x041fe20007fbe0ff */
[----:B------:R-:W-:Y:S01]  /*2a680*/  VIADD R9, R9, UR32 ;  /* 0x0000002009097c36 */ /* 0x000fe20008000000 */
[----:B------:R-:W-:Y:S01]  /*2a690*/  PRMT R13, R127, 0x9910, RZ ;  /* 0x000099107f0d7816 */ /* 0x000fe200000000ff */
[----:B------:R0:W-:Y:S01]  /*2a6a0*/  @P4 STG.E.U8 desc[UR20][R6.64], R11 ;  /* 0x0000000b06004986 */ /* 0x0001e2000c101114 */
[----:B------:R-:W-:Y:S01]  /*2a6b0*/  ISETP.LT.AND P4, PT, R144, UR6, !P2 ;  /* 0x0000000690007c0c */ /* 0x000fe2000d781270 */
[----:B------:R-:W-:Y:S01]  /*2a6c0*/  IMAD.X R3, R0, 0x1, R165, P5 ;  /* 0x0000000100037824 */ /* 0x000fe200028e06a5 */
[----:B------:R-:W-:Y:S01]  /*2a6d0*/  SHF.R.S32.HI R13, RZ, 0x8, R13 ;  /* 0x00000008ff0d7819 */ /* 0x000fe2000001140d */
[----:B------:R-:W3:Y:S01]  /*2a6e0*/  LDCU UR6, c[0x0][0x398] ;  /* 0x00007300ff0677ac */ /* 0x000ee20008000800 */
[----:B------:R-:W-:Y:S02]  /*2a6f0*/  SHF.R.S32.HI R0, RZ, 0x1f, R9 ;  /* 0x0000001fff007819 */ /* 0x000fe40000011409 */
[----:B----4-:R-:W-:-:S02]  /*2a700*/  IADD3 R4, P5, PT, R9, R145, RZ ;  /* 0x0000009109047210 */ /* 0x010fc40007fbe0ff */
[----:B------:R-:W-:Y:S01]  /*2a710*/  ISETP.LT.AND P2, PT, R160, UR7, !P2 ;  /* 0x00000007a0007c0c */ /* 0x000fe2000d741270 */
[----:B------:R4:W-:Y:S01]  /*2a720*/  @P1 STG.E.U8 desc[UR20][R2.64], R13 ;  /* 0x0000000d02001986 */ /* 0x0009e2000c101114 */
[----:B------:R-:W-:Y:S01]  /*2a730*/  F2FP.SATFINITE.E5M2.F32.PACK_AB_MERGE_C R65, R65, R64, RZ ;  /* 0x000000404141723e */ /* 0x000fe200048060ff */
[----:B------:R-:W-:Y:S01]  /*2a740*/  IMAD.X R5, R0, 0x1, R161, P5 ;  /* 0x0000000100057824 */ /* 0x000fe200028e06a1 */
[C---:B0-----:R-:W-:Y:S01]  /*2a750*/  IADD3 R6, P1, PT, R9.reuse, R164, RZ ;  /* 0x000000a409067210 */ /* 0x041fe20007f3e0ff */
[----:B------:R-:W-:Y:S01]  /*2a760*/  VIADD R9, R9, UR32 ;  /* 0x0000002009097c36 */ /* 0x000fe20008000000 */
[----:B------:R-:W-:Y:S01]  /*2a770*/  F2FP.SATFINITE.E5M2.F32.PACK_AB_MERGE_C R129, R129, R128, RZ ;  /* 0x000000808181723e */ /* 0x000fe200048060ff */
[----:B------:R-:W0:Y:S01]  /*2a780*/  LDCU UR7, c[0x0][0x398] ;  /* 0x00007300ff0777ac */ /* 0x000e220008000800 */
[----:B------:R-:W-:Y:S01]  /*2a790*/  ISETP.GE.AND P6, PT, R10, UR15, PT ;  /* 0x0000000f0a007c0c */ /* 0x000fe2000bfc6270 */
[----:B------:R-:W-:Y:S01]  /*2a7a0*/  IMAD.X R7, R0, 0x1, R165, P1 ;  /* 0x0000000100077824 */ /* 0x000fe200008e06a5 */
[----:B------:R1:W-:Y:S01]  /*2a7b0*/  @P4 STG.E.U8 desc[UR20][R4.64], R65 ;  /* 0x0000004104004986 */ /* 0x0003e2000c101114 */
[----:B------:R-:W-:Y:S01]  /*2a7c0*/  SHF.R.S32.HI R10, RZ, 0x1f, R9 ;  /* 0x0000001fff0a7819 */ /* 0x000fe20000011409 */
[C---:B------:R-:W-:Y:S01]  /*2a7d0*/  VIADD R0, R9.reuse, UR32 ;  /* 0x0000002009007c36 */ /* 0x040fe20008000000 */
[C---:B------:R-:W-:Y:S01]  /*2a7e0*/  IADD3 R8, P4, PT, R9.reuse, R164, RZ ;  /* 0x000000a409087210 */ /* 0x040fe20007f9e0ff */
[----:B------:R0:W-:Y:S01]  /*2a7f0*/  @P2 STG.E.U8 desc[UR20][R6.64], R129 ;  /* 0x0000008106002986 */ /* 0x0001e2000c101114 */
[----:B----4-:R-:W-:-:S02]  /*2a800*/  IADD3 R2, P2, PT, R9, R145, RZ ;  /* 0x0000009109027210 */ /* 0x010fc40007f5e0ff */
[----:B------:R-:W-:Y:S01]  /*2a810*/  SHF.R.S32.HI R14, RZ, 0x1f, R0 ;  /* 0x0000001fff0e7819 */ /* 0x000fe20000011400 */
[----:B------:R-:W-:Y:S01]  /*2a820*/  IMAD.X R9, R10, 0x1, R165, P4 ;  /* 0x000000010a097824 */ /* 0x000fe200020e06a5 */
[C---:B-1----:R-:W-:Y:S01]  /*2a830*/  IADD3 R4, P4, PT, R0.reuse, R145, RZ ;  /* 0x0000009100047210 */ /* 0x042fe20007f9e0ff */
[----:B------:R-:W-:-:S04]  /*2a840*/  VIADD R12, R0, UR32 ;  /* 0x00000020000c7c36 */ /* 0x000fc80008000000 */
[--C-:B------:R-:W-:Y:S01]  /*2a850*/  IMAD.X R5, R14, 0x1, R161.reuse, P4 ;  /* 0x000000010e057824 */ /* 0x100fe200020e06a1 */
[----:B0-----:R-:W-:Y:S01]  /*2a860*/  IADD3 R6, P4, PT, R0, R164, RZ ;  /* 0x000000a400067210 */ /* 0x001fe20007f9e0ff */
[----:B------:R-:W-:Y:S01]  /*2a870*/  IMAD.X R3, R10, 0x1, R161, P2 ;  /* 0x000000010a037824 */ /* 0x000fe200010e06a1 */
[----:B--2---:R-:W-:Y:S02]  /*2a880*/  ISETP.LT.AND P5, PT, R144, UR4, !P6 ;  /* 0x0000000490007c0c */ /* 0x004fe4000f7a1270 */
[----:B------:R-:W-:Y:S01]  /*2a890*/  ISETP.LT.AND P6, PT, R160, UR5, !P6 ;  /* 0x00000005a0007c0c */ /* 0x000fe2000f7c1270 */
[----:B------:R-:W-:Y:S01]  /*2a8a0*/  IMAD.X R7, R14, 0x1, R165, P4 ;  /* 0x000000010e077824 */ /* 0x000fe200020e06a5 */
[----:B---3--:R-:W-:Y:S02]  /*2a8b0*/  ISETP.LT.AND P2, PT, R144, UR6, !P3 ;  /* 0x0000000690007c0c */ /* 0x008fe4000df41270 */
[----:B------:R-:W-:Y:S02]  /*2a8c0*/  SHF.R.S32.HI R0, RZ, 0x1f, R12 ;  /* 0x0000001fff007819 */ /* 0x000fe4000001140c */
[----:B------:R-:W-:-:S02]  /*2a8d0*/  IADD3 R10, P4, PT, R12, R145, RZ ;  /* 0x000000910c0a7210 */ /* 0x000fc40007f9e0ff */
[----:B------:R-:W-:Y:S02]  /*2a8e0*/  ISETP.LT.AND P3, PT, R160, UR7, !P3 ;  /* 0x00000007a0007c0c */ /* 0x000fe4000df61270 */
[----:B------:R-:W-:Y:S02]  /*2a8f0*/  ISETP.LT.AND P1, PT, R144, UR9, !P0 ;  /* 0x0000000990007c0c */ /* 0x000fe4000c721270 */
[----:B------:R-:W-:Y:S02]  /*2a900*/  PRMT R13, R65, 0x9910, RZ ;  /* 0x00009910410d7816 */ /* 0x000fe400000000ff */
[----:B------:R-:W-:Y:S02]  /*2a910*/  F2FP.SATFINITE.E5M2.F32.PACK_AB_MERGE_C R67, R67, R66, RZ ;  /* 0x000000424343723e */ /* 0x000fe400048060ff */
[----:B------:R-:W-:Y:S02]  /*2a920*/  ISETP.LT.AND P0, PT, R160, UR10, !P0 ;  /* 0x0000000aa0007c0c */ /* 0x000fe4000c701270 */
[----:B------:R-:W-:-:S02]  /*2a930*/  PRMT R15, R129, 0x9910, RZ ;  /* 0x00009910810f7816 */ /* 0x000fc400000000ff */
[----:B------:R-:W-:Y:S01]  /*2a940*/  F2FP.SATFINITE.E5M2.F32.PACK_AB_MERGE_C R131, R131, R130, RZ ;  /* 0x000000828383723e */ /* 0x000fe200048060ff */
[----:B------:R-:W-:Y:S01]  /*2a950*/  IMAD.X R11, R0, 0x1, R161, P4 ;  /* 0x00000001000b7824 */ /* 0x000fe200020e06a1 */
[----:B------:R-:W-:Y:S02]  /*2a960*/  IADD3 R164, P4, PT, R12, R164, RZ ;  /* 0x000000a40ca47210 */ /* 0x000fe40007f9e0ff */
[----:B------:R-:W-:Y:S02]  /*2a970*/  SHF.R.S32.HI R13, RZ, 0x8, R13 ;  /* 0x00000008ff0d7819 */ /* 0x000fe4000001140d */
[----:B------:R-:W-:Y:S02]  /*2a980*/  PRMT R17, R67, 0x9910, RZ ;  /* 0x0000991043117816 */ /* 0x000fe400000000ff */
[----:B------:R-:W-:Y:S02]  /*2a990*/  SHF.R.S32.HI R15, RZ, 0x8, R15 ;  /* 0x00000008ff0f7819 */ /* 0x000fe4000001140f */
[----:B------:R-:W-:Y:S01]  /*2a9a0*/  PRMT R19, R131, 0x9910, RZ ;  /* 0x0000991083137816 */ /* 0x000fe200000000ff */
[----:B------:R-:W-:Y:S01]  /*2a9b0*/  IMAD.X R165, R0, 0x1, R165, P4 ;  /* 0x0000000100a57824 */ /* 0x000fe200020e06a5 */
[----:B------:R-:W-:Y:S01]  /*2a9c0*/  SHF.R.S32.HI R17, RZ, 0x8, R17 ;  /* 0x00000008ff117819 */ /* 0x000fe20000011411 */
[----:B------:R0:W-:Y:S01]  /*2a9d0*/  @P5 STG.E.U8 desc[UR20][R2.64], R13 ;  /* 0x0000000d02005986 */ /* 0x0001e2000c101114 */
[----:B------:R-:W-:-:S03]  /*2a9e0*/  SHF.R.S32.HI R19, RZ, 0x8, R19 ;  /* 0x00000008ff137819 */ /* 0x000fc60000011413 */
[----:B------:R0:W-:Y:S04]  /*2a9f0*/  @P6 STG.E.U8 desc[UR20][R8.64], R15 ;  /* 0x0000000f08006986 */ /* 0x0001e8000c101114 */
[----:B------:R0:W-:Y:S04]  /*2aa00*/  @P2 STG.E.U8 desc[UR20][R4.64], R67 ;  /* 0x0000004304002986 */ /* 0x0001e8000c101114 */
[----:B------:R0:W-:Y:S04]  /*2aa10*/  @P3 STG.E.U8 desc[UR20][R6.64], R131 ;  /* 0x0000008306003986 */ /* 0x0001e8000c101114 */
[----:B------:R0:W-:Y:S04]  /*2aa20*/  @P1 STG.E.U8 desc[UR20][R10.64], R17 ;  /* 0x000000110a001986 */ /* 0x0001e8000c101114 */
[----:B------:R0:W-:Y:S01]  /*2aa30*/  @P0 STG.E.U8 desc[UR20][R164.64], R19 ;  /* 0x00000013a4000986 */ /* 0x0001e2000c101114 */
[----:B------:R-:W-:Y:S06]  /*2aa40*/  BAR.SYNC.DEFER_BLOCKING 0x0 ;  /* 0x0000000000007b1d */ /* 0x000fec0000010000 */
[----:B------:R-:W-:Y:S05]  /*2aa50*/  BRA.U UP0, `(.L_x_13) ;  /* 0x0000000100a07547 */ /* 0x000fea000b800000 */
[----:B------:R-:W1:Y:S01]  /*2aa60*/  S2UR UR5, SR_CgaCtaId ;  /* 0x00000000000579c3 */ /* 0x000e620000008800 */
[----:B------:R-:W-:Y:S01]  /*2aa70*/  NOP ;  /* 0x0000000000007918 */ /* 0x000fe20000000000 */
[----:B------:R-:W-:Y:S01]  /*2aa80*/  UMOV UR4, 0x50 ;  /* 0x0000005000047882 */ /* 0x000fe20000000000 */
[----:B------:R-:W-:Y:S02]  /*2aa90*/  IMAD.U32 R0, RZ, RZ, UR8 ;  /* 0x00000008ff007e24 */ /* 0x000fe4000f8e00ff */
[----:B0-----:R-:W-:Y:S02]  /*2aaa0*/  IMAD.MOV.U32 R3, RZ, RZ, 0xf ;  /* 0x0000000fff037424 */ /* 0x001fe400078e00ff */
[----:B------:R-:W-:Y:S01]  /*2aab0*/  IMAD.MOV.U32 R7, RZ, RZ, 0x1 ;  /* 0x00000001ff077424 */ /* 0x000fe200078e00ff */
[----:B------:R-:W-:-:S04]  /*2aac0*/  LOP3.LUT R0, R0, 0xffff, RZ, 0xc0, !PT ;  /* 0x0000ffff00007812 */ /* 0x000fc800078ec0ff */
[----:B------:R-:W-:-:S05]  /*2aad0*/  SHF.R.U32.HI R0, RZ, 0x5, R0 ;  /* 0x00000005ff007819 */ /* 0x000fca0000011600 */
[----:B------:R-:W-:Y:S01]  /*2aae0*/  VIADD R2, R0, 0x10 ;  /* 0x0000001000027836 */ /* 0x000fe20000000000 */
[----:B------:R-:W-:Y:S01]  /*2aaf0*/  SHF.L.U32 R0, R3, R0, RZ ;  /* 0x0000000003007219 */ /* 0x000fe200000006ff */
[----:B-1----:R-:W-:-:S03]  /*2ab00*/  ULEA UR6, UR5, UR4, 0x18 ;  /* 0x0000000405067291 */ /* 0x002fc6000f8ec0ff */
[----:B------:R-:W-:-:S04]  /*2ab10*/  SHF.L.U32 R3, R7, R2, RZ ;  /* 0x0000000207037219 */ /* 0x000fc800000006ff */
[----:B------:R-:W-:Y:S02]  /*2ab20*/  LOP3.LUT R0, R3, R0, RZ, 0xfc, !PT ;  /* 0x0000000003007212 */ /* 0x000fe400078efcff */
[----:B------:R-:W0:Y:S02]  /*2ab30*/  LDS R5, [UR6] ;  /* 0x00000006ff057984 */ /* 0x000e240008000800 */
[C---:B------:R-:W-:Y:S02]  /*2ab40*/  LOP3.LUT R2, R0.reuse, 0xffff, RZ, 0xc0, !PT ;  /* 0x0000ffff00027812 */ /* 0x040fe400078ec0ff */
[----:B0-----:R-:W-:-:S04]  /*2ab50*/  LOP3.LUT R3, R0, 0xffff, R5, 0x80, !PT ;  /* 0x0000ffff00037812 */ /* 0x001fc800078e8005 */
[----:B------:R-:W-:-:S13]  /*2ab60*/  ISETP.NE.AND P0, PT, R3, R2, PT ;  /* 0x000000020300720c */ /* 0x000fda0003f05270 */
[----:B------:R-:W-:Y:S05]  /*2ab70*/  @P0 BRA `(.L_x_14) ;  /* 0x0000000000500947 */ /* 0x000fea0003800000 */
[----:B------:R-:W-:Y:S02]  /*2ab80*/  SHF.R.U32.HI R5, RZ, 0x10, R5 ;  /* 0x00000010ff057819 */ /* 0x000fe40000011605 */
[----:B------:R-:W-:-:S04]  /*2ab90*/  SHF.R.U32.HI R2, RZ, 0x10, R0 ;  /* 0x00000010ff027819 */ /* 0x000fc80000011600 */
[----:B------:R-:W-:-:S04]  /*2aba0*/  LOP3.LUT R5, R5, R2, RZ, 0xc0, !PT ;  /* 0x0000000205057212 */ /* 0x000fc800078ec0ff */
[----:B------:R-:W-:-:S13]  /*2abb0*/  ISETP.NE.AND P0, PT, R5, R2, PT ;  /* 0x000000020500720c */ /* 0x000fda0003f05270 */
[----:B------:R-:W-:Y:S05]  /*2abc0*/  @P0 BRA `(.L_x_15) ;  /* 0x0000000000300947 */ /* 0x000fea0003800000 */
[----:B------:R-:W-:Y:S01]  /*2abd0*/  R2UR UR4, R0 ;  /* 0x00000000000472ca */ /* 0x000fe200000e0000 */
[----:B------:R-:W-:Y:S01]  /*2abe0*/  VOTEU.ANY UR5, UPT, PT ;  /* 0x0000000000057886 */ /* 0x000fe200038e0100 */
[----:B------:R-:W0:Y:S01]  /*2abf0*/  S2R R0, SR_LANEID ;  /* 0x0000000000007919 */ /* 0x000e220000000000 */
[----:B------:R-:W-:-:S10]  /*2ac00*/  UFLO.U32 UR5, UR5 ;  /* 0x00000005000572bd */ /* 0x000fd400080e0000 */
[----:B------:R-:W-:-:S06]  /*2ac10*/  ULOP3.LUT UR4, URZ, UR4, URZ, 0x33, !UPT ;  /* 0x00000004ff047292 */ /* 0x000fcc000f8e33ff */
[----:B------:R-:W-:-:S04]  /*2ac20*/  IMAD.U32 R2, RZ, RZ, UR4 ;  /* 0x00000004ff027e24 */ /* 0x000fc8000f8e00ff */
[----:B------:R-:W1:Y:S02]  /*2ac30*/  REDUX UR7, R2 ;  /* 0x00000000020773c4 */ /* 0x000e640000000000 */
[----:B------:R2:W-:Y:S01]  /*2ac40*/  UTCATOMSWS.AND URZ, UR4 ;  /* 0x0000000400ff79e3 */ /* 0x0005e20008000000 */
[----:B0-----:R-:W-:Y:S01]  /*2ac50*/  ISETP.EQ.U32.AND P0, PT, R0, UR5, PT ;  /* 0x0000000500007c0c */ /* 0x001fe2000bf02070 */
[----:B-1----:R-:W-:-:S12]  /*2ac60*/  IMAD.U32 R0, RZ, RZ, UR7 ;  /* 0x00000007ff007e24 */ /* 0x002fd8000f8e00ff */
[----:B------:R2:W-:Y:S01]  /*2ac70*/  @P0 ATOMS.AND RZ, [UR6], R0 ;  /* 0x00000000ffff098c */ /* 0x0005e2000a800006 */
[----:B------:R-:W-:Y:S05]  /*2ac80*/  BRA `(.L_x_13) ;  /* 0x0000000000147947 */ /* 0x000fea0003800000 */
.L_x_15:
[----:B------:R-:W-:-:S07]  /*2ac90*/  MOV R2, 0x2acb0 ;  /* 0x0002acb000027802 */ /* 0x000fce0000000f00 */
[----:B------:R-:W-:Y:S05]  /*2aca0*/  CALL.REL.NOINC `($__internal_0_$__cuda_sm10x_tcgen05_guardrail_trap_col_being_dealloced_not_returned_by_alloc) ;  /* 0x00000000002c7944 */ /* 0x000fea0003c00000 */
[----:B------:R-:W-:Y:S05]  /*2acb0*/  BRA `(.L_x_13) ;  /* 0x0000000000087947 */ /* 0x000fea0003800000 */
.L_x_14:
[----:B------:R-:W-:-:S07]  /*2acc0*/  MOV R2, 0x2ace0 ;  /* 0x0002ace000027802 */ /* 0x000fce0000000f00 */
[----:B------:R-:W-:Y:S05]  /*2acd0*/  CALL.REL.NOINC `($__internal_2_$__cuda_sm10x_tcgen05_guardrail_trap_unallocated_columns_being_dealloced) ;  /* 0x0000000000387944 */ /* 0x000fea0003c00000 */
.L_x_13:
[----:B------:R-:W-:Y:S01]  /*2ace0*/  NOP ;  /* 0x0000000000007918 */ /* 0x000fe20000000000 */
[----:B--2---:R-:W-:Y:S05]  /*2acf0*/  EXIT ;  /* 0x000000000000794d */ /* 0x004fea0003800000 */
.L_x_8:
[----:B------:R-:W0:Y:S02]  /*2ad00*/  SYNCS.PHASECHK.TRANS64.TRYWAIT P2, [UR11], R17 ;  /* 0x00000011ff0075a7 */ /* 0x000e24000804110b */
[----:B0-----:R-:W-:Y:S05]  /*2ad10*/  @!P2 BRA `(.L_x_8) ;  /* 0xfffffffc00f8a947 */ /* 0x001fea000383ffff */
[----:B------:R-:W-:Y:S05]  /*2ad20*/  BRA `(.L_x_16) ;  /* 0xffffff0c000c7947 */ /* 0x000fea000383ffff */
.L_x_12:
[----:B------:R-:W0:Y:S02]  /*2ad30*/  SYNCS.PHASECHK.TRANS64.TRYWAIT P0, [UR11], R2 ;  /* 0x00000002ff0075a7 */ /* 0x000e24000800110b */
[----:B0-----:R-:W-:Y:S05]  /*2ad40*/  @!P0 BRA `(.L_x_12) ;  /* 0xfffffffc00f88947 */ /* 0x001fea000383ffff */
[----:B------:R-:W-:Y:S05]  /*2ad50*/  BRA `(.L_x_11) ;  /* 0xffffffb400187947 */ /* 0x000fea000383ffff */
        .weak           $__internal_0_$__cuda_sm10x_tcgen05_guardrail_trap_col_being_dealloced_not_returned_by_alloc
        .type           $__internal_0_$__cuda_sm10x_tcgen05_guardrail_trap_col_being_dealloced_not_returned_by_alloc,@function
        .size           $__internal_0_$__cuda_sm10x_tcgen05_guardrail_trap_col_being_dealloced_not_returned_by_alloc,($__internal_1_$__cuda_sm10x_tcgen05_guardrail_trap_phase_invalid_during_alloc - $__internal_0_$__cuda_sm10x_tcgen05_guardrail_trap_col_being_dealloced_not_returned_by_alloc)
$__internal_0_$__cuda_sm10x_tcgen05_guardrail_trap_col_being_dealloced_not_returned_by_alloc:
[----:B------:R-:W-:Y:S05]  /*2ad60*/  BPT.TRAP 0x1 ;  /* 0x000000040000795c */ /* 0x000fea0000300000 */
[----:B------:R-:W-:-:S04]  /*2ad70*/  IMAD.MOV.U32 R3, RZ, RZ, 0x0 ;  /* 0x00000000ff037424 */ /* 0x000fc800078e00ff */
[----:B------:R-:W-:Y:S05]  /*2ad80*/  RET.REL.NODEC R2 `(matmul_kernel) ;  /* 0xfffffd50029c7950 */ /* 0x000fea0003c3ffff */
        .weak           $__internal_1_$__cuda_sm10x_tcgen05_guardrail_trap_phase_invalid_during_alloc
        .type           $__internal_1_$__cuda_sm10x_tcgen05_guardrail_trap_phase_invalid_during_alloc,@function
        .size           $__internal_1_$__cuda_sm10x_tcgen05_guardrail_trap_phase_invalid_during_alloc,($__internal_2_$__cuda_sm10x_tcgen05_guardrail_trap_unallocated_columns_being_dealloced - $__internal_1_$__cuda_sm10x_tcgen05_guardrail_trap_phase_invalid_during_alloc)
$__internal_1_$__cuda_sm10x_tcgen05_guardrail_trap_phase_invalid_during_alloc:
[----:B------:R-:W-:Y:S05]  /*2ad90*/  BPT.TRAP 0x1 ;  /* 0x000000040000795c */ /* 0x000fea0000300000 */
[----:B------:R-:W-:-:S04]  /*2ada0*/  IMAD.MOV.U32 R5, RZ, RZ, 0x0 ;  /* 0x00000000ff057424 */ /* 0x000fc800078e00ff */
[----:B------:R-:W-:Y:S05]  /*2adb0*/  RET.REL.NODEC R4 `(matmul_kernel) ;  /* 0xfffffd5004907950 */ /* 0x000fea0003c3ffff */
        .weak           $__internal_2_$__cuda_sm10x_tcgen05_guardrail_trap_unallocated_columns_being_dealloced
        .type           $__internal_2_$__cuda_sm10x_tcgen05_guardrail_trap_unallocated_columns_being_dealloced,@function
        .size           $__internal_2_$__cuda_sm10x_tcgen05_guardrail_trap_unallocated_columns_being_dealloced,(.L_x_20 - $__internal_2_$__cuda_sm10x_tcgen05_guardrail_trap_unallocated_columns_being_dealloced)
$__internal_2_$__cuda_sm10x_tcgen05_guardrail_trap_unallocated_columns_being_dealloced:
[----:B------:R-:W-:Y:S05]  /*2adc0*/  BPT.TRAP 0x1 ;  /* 0x000000040000795c */ /* 0x000fea0000300000 */
[----:B------:R-:W-:-:S04]  /*2add0*/  IMAD.MOV.U32 R3, RZ, RZ, 0x0 ;  /* 0x00000000ff037424 */ /* 0x000fc800078e00ff */
[----:B------:R-:W-:Y:S05]  /*2ade0*/  RET.REL.NODEC R2 `(matmul_kernel) ;  /* 0xfffffd5002847950 */ /* 0x000fea0003c3ffff */
.L_x_17:
[----:B------:R-:W-:-:S00]  /*2adf0*/  BRA `(.L_x_17) ;  /* 0xfffffffc00fc7947 */ /* 0x000fc0000383ffff */
[----:B------:R-:W-:-:S00]  /*2ae00*/  NOP ;  /* 0x0000000000007918 */ /* 0x000fc00000000000 */
[----:B------:R-:W-:-:S00]  /*2ae10*/  NOP ;  /* 0x0000000000007918 */ /* 0x000fc00000000000 */
[----:B------:R-:W-:-:S00]  /*2ae20*/  NOP ;  /* 0x0000000000007918 */ /* 0x000fc00000000000 */
[----:B------:R-:W-:-:S00]  /*2ae30*/  NOP ;  /* 0x0000000000007918 */ /* 0x000fc00000000000 */
[----:B------:R-:W-:-:S00]  /*2ae40*/  NOP ;  /* 0x0000000000007918 */ /* 0x000fc00000000000 */
[----:B------:R-:W-:-:S00]  /*2ae50*/  NOP ;  /* 0x0000000000007918 */ /* 0x000fc00000000000 */
[----:B------:R-:W-:-:S00]  /*2ae60*/  NOP ;  /* 0x0000000000007918 */ /* 0x000fc00000000000 */
[----:B------:R-:W-:-:S00]  /*2ae70*/  NOP ;  /* 0x0000000000007918 */ /* 0x000fc00000000000 */
.L_x_20:


//--------------------- .nv.shared.matmul_kernel  --------------------------
	.section	.nv.shared.matmul_kernel,"aw",@nobits
	.sectionflags	@""
	.align	16
	.zero		1024


//--------------------- .nv.shared.reserved.0     --------------------------
	.section	.nv.shared.reserved.0,"aw",@nobits
	.align	8
	.weak		__nv_reservedSMEM_offset_0_alias
	.size		__nv_reservedSMEM_offset_0_alias, 0, 64
	.other		__nv_reservedSMEM_offset_0_alias,@"STO_CUDA_RESERVED_SHARED STV_DEFAULT"
__nv_reservedSMEM_offset_0_alias:
	.zero		0
.nv.shared.reserved.0:
	.zero		64
	.weak		__nv_reservedSMEM_allocation_phase
	.type		__nv_reservedSMEM_allocation_phase,@object
	.size		__nv_reservedSMEM_allocation_phase,(.L_0 - __nv_reservedSMEM_allocation_phase)
__nv_reservedSMEM_allocation_phase:
	.zero		1
.L_0:
	.zero		7
	.weak		__nv_reservedSMEM_devtool_atexit_pc
	.type		__nv_reservedSMEM_devtool_atexit_pc,@object
	.size		__nv_reservedSMEM_devtool_atexit_pc,(__nv_reservedSMEM_allocation_mask - __nv_reservedSMEM_devtool_atexit_pc)
__nv_reservedSMEM_devtool_atexit_pc:
	.zero		8
	.weak		__nv_reservedSMEM_allocation_mask
	.type		__nv_reservedSMEM_allocation_mask,@object
	.size		__nv_reservedSMEM_allocation_mask,(.L_2 - __nv_reservedSMEM_allocation_mask)
__nv_reservedSMEM_allocation_mask:
	.zero		4
.L_2:


//--------------------- .nv.constant0.matmul_kernel --------------------------
	.section	.nv.constant0.matmul_kernel,"a",@progbits
	.sectionflags	@""
	.align	4
.nv.constant0.matmul_kernel:
	.zero		976


//--------------------- SYMBOLS --------------------------

	.type		.nv.reservedSmem.offset0,@object
	.size		.nv.reservedSmem.offset0,0x4
	.type		.nv.reservedSmem.cap,@object
	.size		.nv.reservedSmem.cap,0x4
